// cutlass_sweep.examples — 49_hopper_gemm_with_collective_builder/49_collective_builder.cu @ arch=sm_90
// __CUTLASS_EXAMPLE_DIR__=49_hopper_gemm_with_collective_builder
/***************************************************************************************************
 * Copyright (c) 2023 - 2025 NVIDIA CORPORATION & AFFILIATES. All rights reserved.
 * SPDX-License-Identifier: BSD-3-Clause
 *
 * Redistribution and use in source and binary forms, with or without
 * modification, are permitted provided that the following conditions are met:
 *
 * 1. Redistributions of source code must retain the above copyright notice, this
 * list of conditions and the following disclaimer.
 *
 * 2. Redistributions in binary form must reproduce the above copyright notice,
 * this list of conditions and the following disclaimer in the documentation
 * and/or other materials provided with the distribution.
 *
 * 3. Neither the name of the copyright holder nor the names of its
 * contributors may be used to endorse or promote products derived from
 * this software without specific prior written permission.
 *
 * THIS SOFTWARE IS PROVIDED BY THE COPYRIGHT HOLDERS AND CONTRIBUTORS "AS IS"
 * AND ANY EXPRESS OR IMPLIED WARRANTIES, INCLUDING, BUT NOT LIMITED TO, THE
 * IMPLIED WARRANTIES OF MERCHANTABILITY AND FITNESS FOR A PARTICULAR PURPOSE ARE
 * DISCLAIMED. IN NO EVENT SHALL THE COPYRIGHT HOLDER OR CONTRIBUTORS BE LIABLE
 * FOR ANY DIRECT, INDIRECT, INCIDENTAL, SPECIAL, EXEMPLARY, OR CONSEQUENTIAL
 * DAMAGES (INCLUDING, BUT NOT LIMITED TO, PROCUREMENT OF SUBSTITUTE GOODS OR
 * SERVICES; LOSS OF USE, DATA, OR PROFITS; OR BUSINESS INTERRUPTION) HOWEVER
 * CAUSED AND ON ANY THEORY OF LIABILITY, WHETHER IN CONTRACT, STRICT LIABILITY,
 * OR TORT (INCLUDING NEGLIGENCE OR OTHERWISE) ARISING IN ANY WAY OUT OF THE USE
 * OF THIS SOFTWARE, EVEN IF ADVISED OF THE POSSIBILITY OF SUCH DAMAGE.
 *
 **************************************************************************************************/

/*! \file
    \brief Hopper GEMM example leveraging collective operation builders.

    This example showcases the use of CUTLASS's CollectiveBuilder to easily construct performant kernels
    targeting the NVIDIA Hopper architecture.

    Background and motivation
    -------------------------
    CUTLASS kernels are highly parameterizable via template parameters. To ease the selection of template
    parameters, CUTLASS 2 leveraged DefaultGemmConfigurations. Given a small set of parameters, such as
    the data types of operands and the compute capability of the GPU, DefaultGemmConfigurations defined sensible
    defaults for the many other parameters to the kernel (e.g., warp shape, stage count).

    However, DefaultGemmConfigurations leave multiple opportunities for improvement, which are addressed
    in CUTLASS 3:
      (1) DefaultGemmConfigurations do not allow one to use a more-performant set of parameters without
          specifying every parameter. For example, the DefaultGemmConfigurations for GEMMs targeting
          Ampere specify that three pipeline stages should be used regardless of the sizes of operands.
          If one wished to increase this value, one would also need to specify all other template parameters.
          This leaves a gap between a high-level ease-of-use interface and a lower-level detailed interface.
      (2) A new DefaultGemmConfiguration was required for each combination of operand types, GPU architecture,
          and operation type (e.g., Tensor Core or SIMT). This led to increased code size to cover each unique
          configuration and a lack of extensibility from one DefaultGemmConfiguration to another.

    Alongside these opportunities for improvement, the Hopper architecture offers new features that increase
    the number of valid configurations of a kernel. In addition to the many template parameters already available
    in CUTLASS 2 kernels, CUTLASS 3 kernels targeting Hopper also have various scheduling modes to select from that control:
      (1) how data is to be loaded (e.g., using the Hopper TMA feature or Ampere cp.async)
      (2) how work is to be divided among warps in a thread block (e.g., whether to use "warp specialization")
      (3) whether persistent thread blocks should be used
    This increased configuration space further motivates rethinking DefaultGemmConfigurations.

    Introduction to the CollectiveBuilder
    -------------------------------------
    CUTLASS 3 introduces the CollectiveBuilder to further ease the process of selecting template parameters
    for kernels targeting Hopper. Similar to the DefaultGemmConfigurations used in CUTLASS 2, the CollectiveBuilder
    takes in a small set of template parameters (e.g., the data types of operands A and B). It then automatically
    determines the data loading strategy to use depending on whether the Hopper TMA feature can be used with the provided
    parameters. If one does not indicate a particular scheduling policy or stage count to use (by using `Auto` template
    parameters), the CollectiveBuilder will also automatically select these.

    Unlike DefaultGemmConfigurations a partial specialization of the CollectiveBuilder is not needed for many
    configurations of operand types. Instead the CollectiveBuilder "builds" a configuration based on generic
    properties of the specified operands, layouts, and other parameters. For example, when the stage count
    is set to `Auto`, the CollectiveBuilder may automatically calculate the maximum number of stages that
    will fit in shared memory given the types of operands and the thread block shape, rather than simply using
    a single default value.

    CUTLASS 3.x provides builders for both collective mainloops and epilogues. The particular implementation of
    the collective is specified via the schedule tags that correspond to the underlying collective's
    dispatch policy. `gemm::collective::KernelScheduleAuto` and `epilogue::collective::EpilogueScheduleAuto`
    are special cases of these schedules that allow the builder to also decide the dispatch policy for you,
    therefore letting the builder pick the collective specialization.

    CUTLASS builders make an attempt to pick the best schedule when `Auto` is provided such that the
    assembled collectives have the best performance, but this is not a guarantee. A user relying on `Auto`
    may get a free performance upgrade with newer CUTLASS releases in case we can provide more optimized
    implementations that the builder can transparently assemble for `Auto`. But a user should not rely on
    `Auto` if they require a specific scheduling policy and/or stage count to be used.

    If a user decides to let the builders pick the collective specialization via `Auto` schedules,
    they must be used for both mainloop and epilogue alike to ensure compatibility between the
    chosen collectives. Additionally, if a user chooses to opt in to a specific schedule, non-`Auto`
    schedules must be used for both mainloop and epilogue builder schedules, and these schedules
    must be compatible.

    One does not need to use the CollectiveBuilder to declare CUTLASS 3 kernels; one can still provide
    every template parameter to the `gemm::collective::CollectiveMma`. Specifying every template parameter
    in this manner remains the primary API for using CUTLASS 3 kernels. `CollectiveBuilder`s are
    simply meant to be a convenience interface.

    Details of this example
    -----------------------
    This example walks through the use of the CollectiveBuilder with various schedules and stage counts specified.
    This example also illustrates how CUTLASS 3 GEMMs targeting Hopper automatically support batched GEMMs by simply
    extending the problem size with an additional tensor rank.

    CUTLASS 3.2 provides initial support for epilogue visitor trees (EVT) for the TMA warp-specialized collective.
    EVTs allow users to define their own customized epilogue fusion patterns without having to write a new
    collective epilogue. This is done by representing the fusion as a compute graph, where each node is one of a
    fundamental set of load, store, or compute operations. These operations are either elementwise for tensor
    inputs/outputs, broadcasts for vector/scalar inputs, or reductions for vector/scalar outputs.
    This example shows how users can define their own custom EVT and use it with the CollectiveBuilder.

    Example usage:
      $ ./examples/49_hopper_with_collective_builder/49_collective_builder \
            --m=2048 --n=2048 --k=2048 --l=2
*/

#include <iostream>

#include "cute/tensor.hpp"

#include "cutlass/cutlass.h"
#include "cutlass/tensor_ref.h"
#include "cutlass/epilogue/collective/default_epilogue.hpp"
#include "cutlass/epilogue/thread/linear_combination.h"
#include "cutlass/gemm/dispatch_policy.hpp"
#include "cutlass/gemm/collective/collective_builder.hpp"
#include "cutlass/epilogue/collective/collective_builder.hpp"
#include "cutlass/gemm/device/gemm_universal_adapter.h"
#include "cutlass/gemm/kernel/gemm_universal.hpp"
#include "cutlass/gemm/kernel/tile_scheduler.hpp"

#include "cutlass/util/command_line.h"
#include "cutlass/util/distribution.h"
#include "cutlass/util/host_tensor.h"
#include "cutlass/util/packed_stride.hpp"
#include "cutlass/util/tensor_view_io.h"
#include "cutlass/util/reference/device/gemm_complex.h"
#include "cutlass/util/reference/device/tensor_compare.h"
#include "cutlass/util/reference/device/tensor_fill.h"

using namespace cute;

///////////////////////////////////////////////////////////////////////////////////////////////////

/// Command line options parsing
struct Options {

  bool help;
  bool error;

  int m, n, k, l;
  float alpha, beta;

  Options():
    help(false),
    error(false),
    m(2048), n(2048), k(2048), l(1),
    alpha(1.f), beta(0.f)
  { }

  // Parses the command line
  void parse(int argc, char const **args) {
    cutlass::CommandLine cmd(argc, args);

    if (cmd.check_cmd_line_flag("help")) {
      help = true;
      return;
    }

    cmd.get_cmd_line_argument("m", m, 2048);
    cmd.get_cmd_line_argument("n", n, 2048);
    cmd.get_cmd_line_argument("k", k, 2048);
    cmd.get_cmd_line_argument("l", l, 1);
    cmd.get_cmd_line_argument("alpha", alpha, 1.f);
    cmd.get_cmd_line_argument("beta", beta, 0.f);
  }

  /// Prints the usage statement.
  std::ostream & print_usage(std::ostream &out) const {

    out << "49_hopper_with_collective_builder\n\n"
      << "  This example showcases the use of CUTLASS's collective operation builders to easily construct\n"
      << "  performant kernels targeting NVIDIA's Hopper architecture.\n\n"
      << "Options:\n\n"
      << "  --help                      If specified, displays this usage statement\n\n"
      << "  --m=<int>                   Sets the M extent of the GEMM\n"
      << "  --n=<int>                   Sets the N extent of the GEMM\n"
      << "  --k=<int>                   Sets the K extent of the GEMM\n"
      << "  --l=<int>                   Sets the L extent (batch count) of the GEMM\n"
      << "  --alpha=<f32>               Epilogue scalar alpha\n"
      << "  --beta=<f32>                Epilogue scalar beta\n\n";

    return out;
  }
};

///////////////////////////////////////////////////////////////////////////////////////////////////

/// Helper to initialize a block of device data
template <class Element>
bool initialize_block(
  cutlass::DeviceAllocation<Element>& block,
  uint64_t seed=2023) {

  Element scope_max, scope_min;
  int bits_input = cutlass::sizeof_bits<Element>::value;

  if (bits_input == 1) {
    scope_max = 2;
    scope_min = 0;
  } else if (bits_input <= 8) {
    scope_max = 2;
    scope_min = -2;
  } else {
    scope_max = 8;
    scope_min = -8;
  }

  cutlass::reference::device::BlockFillRandomUniform(
    block.get(), block.size(), seed, scope_max, scope_min, 0);

  return true;
}

///////////////////////////////////////////////////////////////////////////////////////////////////

#if defined(CUTLASS_ARCH_MMA_SM90_SUPPORTED)

// Wrapper to construct, run, and verify a GEMM. This example showcases CUTLASS's collective
// operation builders by specializing the GEMM only on the kernel schedule it will use and the
// number of pipeline stages.
//
// One can use a special `Auto` type that tells the CollectiveBuilder
// to select an appropriate value on its own. The CollectiveBuilder will attempt to select
// configurations that will result in the most-performant kernel, but this is not a guarantee.
//
// If relying on 'Auto' schedules, all builders must use the 'Auto' schedule to ensure compatiblity.
// For example, if `KernelScheduleAuto` is used for the mainloop builder, `EpilogueScheduleAuto` must
// be used for the epilogue builder.
//
// Furthermore, if an override schedule is selected, both epilogue and mainloop schedules must
// be specifically opt into a compatible selection.
//
// Behavior of the CollectiveBuilder with `Auto` types is subject to change in future releases
// -- do not rely on `Auto` if you require a specific scheduling policy.
template <
  // Type of kernel schedule to generate
  class MainloopScheduleType = cutlass::gemm::collective::KernelScheduleAuto,
  // Type of epilogue schedule to generate
  class EpilogueScheduleType = cutlass::epilogue::collective::EpilogueScheduleAuto,
  // Number of pipeline stages to use
  class StageCountType = cutlass::gemm::collective::StageCountAuto,
  // Type of tile scheduler to use
  class TileSchedulerType = cutlass::gemm::PersistentScheduler,
  // Do we use custom epilogue visitor tree (EVT) fusion
  bool UseCustomEVT = false
>
struct ExampleRunner {

  using LayoutA = cutlass::layout::RowMajor;
  using LayoutB = cutlass::layout::ColumnMajor;
  using LayoutC = cutlass::layout::ColumnMajor;
  using LayoutD = cutlass::layout::ColumnMajor;

  using ElementA = cutlass::half_t;
  using ElementB = cutlass::half_t;
  using ElementC = cutlass::half_t;
  using ElementD = cutlass::half_t;
  using ElementAccumulator = float;
  using ElementCompute = float;
  using ElementScalar = float;

  // 16B alignment lets us use TMA
  static constexpr int AlignmentA = 16 / sizeof(ElementA);
  static constexpr int AlignmentB = 16 / sizeof(ElementB);
  static constexpr int AlignmentC = 16 / sizeof(ElementC);
  static constexpr int AlignmentD = 16 / sizeof(ElementD);

  static_assert(not UseCustomEVT ||
    (cute::is_same_v<EpilogueScheduleType, cutlass::epilogue::TmaWarpSpecialized> ||
     cute::is_same_v<EpilogueScheduleType, cutlass::epilogue::TmaWarpSpecializedCooperative>),
    "Epilogue visitor trees are currently only supported by the TMA warp-specialized epilogue");
  static constexpr auto RoundStyle = cutlass::FloatRoundStyle::round_to_nearest;

  // EVTs can be constructed by composing the fundamental load/store/compute visitor operations defined in include/cutlass/epilogue/fusion
  // For more complex examples of EVT construction please refer to include/cutlass/epilogue/fusion/sm90_callbacks_tma_warpspecialized.hpp
  using CustomEVT =  // alpha * acc + beta * C
    cutlass::epilogue::fusion::Sm90EVT<cutlass::epilogue::fusion::Sm90Compute<cutlass::homogeneous_multiply_add, ElementD, ElementCompute, RoundStyle>, // beta * C + (alpha * acc)
      cutlass::epilogue::fusion::Sm90ScalarBroadcast<ElementScalar>, // beta
      cutlass::epilogue::fusion::Sm90SrcFetch<ElementC>, // C
      cutlass::epilogue::fusion::Sm90EVT<cutlass::epilogue::fusion::Sm90Compute<cutlass::multiplies, ElementCompute, ElementCompute, RoundStyle>, // alpha * acc
        cutlass::epilogue::fusion::Sm90ScalarBroadcast<ElementScalar>, // alpha
        cutlass::epilogue::fusion::Sm90AccFetch // acc
      >
    >;

  // A predefined set of fusion operations (implemented with EVT) are supported by the TMA warp-specialized epilogue.
  // Users can select one of these operations by passing one of the tags defined in include/cutlass/epilogue/fusion/operations.hpp
  // to the CollectiveBuilder. This frees the user from having to compute additional parameters such as stage counts and copy atoms/layouts.
  // These tags also provide additional metadata that can be queried at compile time.
  using DefaultOperation = cutlass::epilogue::fusion::LinearCombination<ElementD, ElementCompute, ElementC, ElementScalar, RoundStyle>;

  using CollectiveEpilogue = typename cutlass::epilogue::collective::CollectiveBuilder<
      cutlass::arch::Sm90, cutlass::arch::OpClassTensorOp,
      Shape<_128,_128,_64>, Shape<_1,_1,_1>,
      cutlass::epilogue::collective::EpilogueTileAuto,
      ElementAccumulator, ElementCompute,
      ElementC, LayoutC, AlignmentC,
      ElementD, LayoutD, AlignmentD,
      EpilogueScheduleType,
      cute::conditional_t<UseCustomEVT, CustomEVT, DefaultOperation>
    >::CollectiveOp;

  using CollectiveMainloop = typename cutlass::gemm::collective::CollectiveBuilder<
      cutlass::arch::Sm90, cutlass::arch::OpClassTensorOp,
      ElementA, LayoutA, AlignmentA,
      ElementB, LayoutB, AlignmentB,
      ElementAccumulator,
      Shape<_128,_128,_64>, Shape<_2,_1,_1>,
      cute::conditional_t<cute::is_same_v<StageCountType, cutlass::gemm::collective::StageCountAuto>,
          cutlass::gemm::collective::StageCountAutoCarveout<static_cast<int>(sizeof(typename CollectiveEpilogue::SharedStorage))>,
          StageCountType>,
      MainloopScheduleType
    >::CollectiveOp;

  using GemmKernel = cutlass::gemm::kernel::GemmUniversal<
      Shape<int,int,int,int>,
      CollectiveMainloop,
      CollectiveEpilogue,
      TileSchedulerType
  >;

  using Gemm = cutlass::gemm::device::GemmUniversalAdapter<GemmKernel>;

  using ProblemShapeType = typename Gemm::GemmKernel::ProblemShape;

  using StrideA = typename Gemm::GemmKernel::StrideA;
  using StrideB = typename Gemm::GemmKernel::StrideB;
  using StrideC = typename Gemm::GemmKernel::StrideC;
  using StrideD = typename Gemm::GemmKernel::StrideD;

  using LayoutTagA = cutlass::gemm::detail::StrideToLayoutTagA_t<StrideA>;
  using LayoutTagB = cutlass::gemm::detail::StrideToLayoutTagB_t<StrideB>;
  using LayoutTagC = cutlass::gemm::detail::StrideToLayoutTagC_t<StrideC>;
  using LayoutTagD = cutlass::gemm::detail::StrideToLayoutTagC_t<StrideD>;

  //
  // Data members
  //

  /// Initialization
  StrideA stride_A;
  StrideB stride_B;
  StrideC stride_C;
  StrideD stride_D;
  uint64_t seed = 0;

  cutlass::DeviceAllocation<typename Gemm::ElementA> block_A;
  cutlass::DeviceAllocation<typename Gemm::ElementB> block_B;
  cutlass::DeviceAllocation<typename Gemm::ElementC> block_C;
  cutlass::DeviceAllocation<typename Gemm::ElementD> block_D;
  cutlass::DeviceAllocation<typename Gemm::ElementD> block_ref_D;

  //
  // Methods
  //

  bool verify(const ProblemShapeType& problem_size, float alpha, float beta) {
    auto [M, N, K, L] = problem_size;

    cutlass::TensorRef ref_A(block_A.get(), Gemm::LayoutA::packed({M, K}));
    cutlass::TensorRef ref_B(block_B.get(), Gemm::LayoutB::packed({K, N}));
    cutlass::TensorRef ref_C(block_C.get(), Gemm::LayoutC::packed({M, N}));
    cutlass::TensorRef ref_D(block_ref_D.get(), Gemm::LayoutD::packed({M, N}));

    cutlass::reference::device::GemmComplex(
          {M, N, K},
          ElementScalar(alpha),
          ref_A,
          cutlass::ComplexTransform::kNone,
          ref_B,
          cutlass::ComplexTransform::kNone,
          ElementScalar(beta),
          ref_C,
          ref_D,
          ElementAccumulator(0),
          L,     // batch_count
          M * K, // batch_stride_A
          K * N, // batch_stride_B
          M * N, // batch_stride_C
          M * N  // batch_stride_D
        );

    cudaError_t result = cudaDeviceSynchronize();
    if (result != cudaSuccess) {
      std::cerr << "Reference kernel failed. Last CUDA error: "
                << cudaGetErrorString(result) << std::endl;
      return false;
    }

    // Check if output from CUTLASS kernel and reference kernel are equal or not
    bool passed = cutlass::reference::device::BlockCompareEqual(block_ref_D.get(), block_D.get(), block_D.size());

    return passed;
  }

  /// Initialize operands to be used in the GEMM and reference GEMM
  void initialize(const ProblemShapeType& problem_size) {
    auto problem_shape_MNKL = cute::append<4>(problem_size, 1);
    auto [M, N, K, L] = problem_shape_MNKL;

    stride_A = cutlass::make_cute_packed_stride(StrideA{}, cute::make_shape(M, K, L));
    stride_B = cutlass::make_cute_packed_stride(StrideB{}, cute::make_shape(N, K, L));
    stride_C = cutlass::make_cute_packed_stride(StrideC{}, cute::make_shape(M, N, L));
    stride_D = cutlass::make_cute_packed_stride(StrideD{}, cute::make_shape(M, N, L));

    block_A.reset(M * K * L);
    block_B.reset(K * N * L);
    block_C.reset(M * N * L);
    block_D.reset(M * N * L);
    block_ref_D.reset(M * N * L);

    initialize_block(block_A, seed + 2023);
    initialize_block(block_B, seed + 2022);
    initialize_block(block_C, seed + 2021);
  }

  bool run(const Options& options, const cutlass::KernelHardwareInfo& hw_info) {
    ProblemShapeType problem_size = ProblemShapeType{options.m, options.n, options.k, options.l};

    initialize(problem_size);

    typename Gemm::Arguments arguments{
      cutlass::gemm::GemmUniversalMode::kGemm,
      problem_size,
      {block_A.get(), stride_A, block_B.get(), stride_B},
      {{}, // epilogue.thread
       block_C.get(), stride_C, block_D.get(), stride_D},
      hw_info
    };

    // Custom EVT fusions will have nested unnamed args, the structure of which
    // can be deduced from the type definition of the EVT.
    // Each node's arguments has the recursive structure of
    // {first_child_args, ..., last_child_args, op_args},
    // For more complex examples of EVT initialization please refer to
    // include/cutlass/epilogue/fusion/sm90_callbacks_tma_warpspecialized.hpp
    if constexpr (UseCustomEVT) {
      arguments.epilogue.thread =
        {    // ternary op : beta * C + (alpha * acc)
          {{options.beta}}, // leaf op+args : beta
          {},               // leaf op+args : C
          {                 // binary op : alpha * acc
            {{options.alpha}}, // leaf op+args : alpha
            {},                // leaf op+args : acc
            {}              // binary args : multiplies
          },                // end binary op
          {} // ternary args : multiply_add
        };   // end ternary op
    }
    // Pre-defined fusions will have flat, named args for user-friendlyness
    else {
      arguments.epilogue.thread.alpha = options.alpha;
      arguments.epilogue.thread.beta = options.beta;
    }

    Gemm gemm_op;

    size_t workspace_size = Gemm::get_workspace_size(arguments);
    cutlass::device_memory::allocation<uint8_t> workspace(workspace_size);

    cutlass::Status status = gemm_op.can_implement(arguments);
    if (status != cutlass::Status::kSuccess) {
      std::cerr << "This kernel is not supported. Last CUDA error is: "
                << cudaGetErrorString(cudaGetLastError()) << std::endl;
      return false;
    }

    status = gemm_op.initialize(arguments, workspace.get());
    if (status != cutlass::Status::kSuccess) {
      std::cerr << "Failed to initialize the CUTLASS kernel. Last CUDA error is: "
                << cudaGetErrorString(cudaGetLastError()) << std::endl;
      return false;
    }

    // Run the GEMM
    status = gemm_op.run();
    if (status != cutlass::Status::kSuccess) {
      std::cerr << "Failed to launch the CUTLASS kernel. Last CUDA error is: "
                << cudaGetErrorString(cudaGetLastError()) << std::endl;
      return false;
    }

    cudaError_t result = cudaDeviceSynchronize();
    if (result != cudaSuccess) {
      std::cerr << "Error running the CUTLASS kernel. Last CUDA error is: "
                << cudaGetErrorString(result) << std::endl;
      return false;
    }

    // Verify that the result is correct
    bool passed = verify(problem_size, options.alpha, options.beta);
    if (!passed) {
      std::cerr << "Reference check failed" << std::endl;
    }

    return passed;
  }

};

#endif // defined(CUTLASS_ARCH_MMA_SM90_SUPPORTED)

///////////////////////////////////////////////////////////////////////////////////////////////////

/// Helper to print a description of the example run and its result
void print_result(const std::string& description, bool passed) {
  std::cout << description << ": " << (passed ? "Passed" : "Failed") << std::endl;
}

///////////////////////////////////////////////////////////////////////////////////////////////////

int main(int argc, char const **args) {

  cudaDeviceProp props;

  cudaError_t error = cudaGetDeviceProperties(&props, 0);
  if (error != cudaSuccess) {
    std::cerr << "cudaGetDeviceProperties() returned an error: " << cudaGetErrorString(error) << std::endl;
    return -1;
  }

  if (__CUDACC_VER_MAJOR__ < 12 || props.major < 9) {
    std::cout
      << "This example requires a GPU of NVIDIA's Hopper Architecture or "
      << "later (compute capability 90 or greater) and CUDA 12.0 or greater.\n";
      return 0;
  }
  
  else if (__CUDACC_VER_MAJOR__ < 12 || props.major != 9 || props.minor != 0) {
    std::cout
      << "This example requires a GPU of NVIDIA's Hopper Architecture "
      << "(compute capability 90) and CUDA 12.0 or greater.\n";
    return 0;
  }
  

  //
  // Parse options
  //

  Options options;

  options.parse(argc, args);

  if (options.help) {
    options.print_usage(std::cout) << std::endl;
    return 0;
  }

  if (options.error) {
    std::cerr << "Aborting execution." << std::endl;
    return -1;
  }

#if defined(CUTLASS_ARCH_MMA_SM90_SUPPORTED)

  //
  // Run examples
  //

  // The KernelHardwareInfo struct holds the number of SMs on the GPU with a given device ID. This
  // information is used by the underlying kernel.
  cutlass::KernelHardwareInfo hw_info;

  // Change device_id to another value if you are running on a machine with multiple GPUs and wish
  // to use a GPU other than that with device ID 0.
  hw_info.device_id = 0;
  hw_info.sm_count = cutlass::KernelHardwareInfo::query_device_multiprocessor_count(hw_info.device_id);

  bool passed;

  // This first example constructs a GEMM using the default schedule and stage count provided by
  // the CollectiveBuilder. The scheduling policy that is expected to be most performant will be
  // selected and the maximum number of stages that can fit in shared memory will be selected.
  //
  // This example is equivalent to declaring
  //    ExampleRunner<
  //        cutlass::gemm::collective::KernelScheduleAuto,
  //        cutlass::epilogue::collective::EpilogueScheduleAuto,
  //        cutlass::gemm::collective::StageCountAuto>
  // Each of the `Auto` types indicate that the CollectiveBuilder should determine the scheduling policy and
  // stage count. Note that the behavior of the CollectiveBuilder with `Auto` parameters is subject to change
  // -- do not rely on `Auto` if you require a specific scheduling policy.
  // If you opt in to a non-'Auto' schedule, make sure all collectives are built using specific, compatible schedules.
  ExampleRunner<> auto_schedule_auto_stage_runner;
  passed = auto_schedule_auto_stage_runner.run(options, hw_info);
  print_result("Automatically-selected schedule and stage count", passed);

  // One can override the stage count used in the GEMM by replacing cutlass::gemm::collective::StageCountAuto
  // with the number of stages to use (5 in this case).
  ExampleRunner<
    cutlass::gemm::collective::KernelScheduleAuto,
    cutlass::epilogue::collective::EpilogueScheduleAuto,
    _5> auto_schedule_5_stage_runner;

  passed = auto_schedule_5_stage_runner.run(options, hw_info);
  print_result("Automatically-selected schedule with 5 stages", passed);

  // One can also override the scheduling policy to use. In this case, use the KernelTma scheduling
  // policy, which specifies that the Hopper TMA feature should be used, and we also use an epilogue
  // that does not use any shared memory.
  ExampleRunner<cutlass::gemm::KernelTma, cutlass::epilogue::NoSmemWarpSpecialized> tma_schedule_auto_stage_runner;
  passed = tma_schedule_auto_stage_runner.run(options, hw_info);
  print_result("TMA schedule with automatically-selected stage count", passed);

  // Here, we override the scheduling policy to use Hopper's TMA feature alongside the warp-specialized
  // scheduling policy, and an epilogue that does not use any shared memory.
  ExampleRunner<cutlass::gemm::KernelTmaWarpSpecialized, cutlass::epilogue::NoSmemWarpSpecialized> ws_schedule_auto_stage_runner;
  passed = ws_schedule_auto_stage_runner.run(options, hw_info);
  print_result("Warp-specialized TMA schedule with automatically-selected stage count", passed);

  // Here, we override the scheduling policy to use Hopper's TMA feature, alongside the warp-specialized
  // scheduling policy, TMA-based epilogue, leveraging persistent thread blocks.
  ExampleRunner<
    cutlass::gemm::KernelTmaWarpSpecializedPingpong,
    cutlass::epilogue::TmaWarpSpecialized> ws_pingpong_schedule_auto_stage_runner;
  passed = ws_pingpong_schedule_auto_stage_runner.run(options, hw_info);
  print_result("Ping-pong warp-specialized TMA schedule with automatically-selected stage count", passed);

  // Here, we override the scheduling policy to use stream-K problem decomposition atop the cooperative
  // warp-specialized scheduling policy. This kernel continues to leverage persistent thread blocks
  // as well aso TMA in both the mainloop and epilogue.
  ExampleRunner<
    cutlass::gemm::KernelTmaWarpSpecializedCooperative,
    cutlass::epilogue::TmaWarpSpecializedCooperative,
    cutlass::gemm::collective::StageCountAuto,
    cutlass::gemm::StreamKScheduler> ws_cooperative_stream_k_schedule_auto_stage_runner;
  passed = ws_cooperative_stream_k_schedule_auto_stage_runner.run(options, hw_info);
  print_result("Cooperative warp-specialized TMA schedule using stream-K with automatically-selected stage count", passed);

  // Here, we override the fusion operation to use a customized EVT fusion, in addition to the previous schedule overrides
  ExampleRunner<
    cutlass::gemm::KernelTmaWarpSpecializedCooperative,
    cutlass::epilogue::TmaWarpSpecializedCooperative,
    cutlass::gemm::collective::StageCountAuto,
    cutlass::gemm::PersistentScheduler,
    true> ws_cooperative_schedule_auto_stage_custom_evt_runner;
  passed = ws_cooperative_schedule_auto_stage_custom_evt_runner.run(options, hw_info);
  print_result("Cooperative warp-specialized TMA schedule using custom epilogue visitor tree with automatically-selected stage count", passed);

#endif

  return 0;
}

/////////////////////////////////////////////////////////////////////////////////////////////////


// ===== COMPILED SASS (sm_90a) =====

	.target	sm_90a

	.elftype	@"ET_EXEC"


//--------------------- .note.nv.tkinfo           --------------------------
	.section	.note.nv.tkinfo,"",@"SHT_NOTE"
	.sectionflags	@"SHF_NOTE_NV_TKINFO"
	.tkinfo
        /*0018*/ 	.word	0x00000002
        /*0030*/ 	.string	""
        /*0030*/ 	.string	"ptxas"
        /*0030*/ 	.string	"Cuda compilation tools, release 13.0, V13.0.88"
        /*0030*/ 	.string	"Build cuda_13.0.r13.0/compiler.36424714_0"
        /*0030*/ 	.string	"-arch sm_90a -m 64 "



//--------------------- .note.nv.cuinfo           --------------------------
	.section	.note.nv.cuinfo,"",@"SHT_NOTE"
	.sectionflags	@"SHF_NOTE_NV_CUINFO"
        /*0018*/ 	.short	0x0002
        /*001a*/ 	.short	0x005a
        /*001c*/ 	.short	0x0082
	.zero		2


//--------------------- .nv.info                  --------------------------
	.section	.nv.info,"",@"SHT_CUDA_INFO"
	.align	4


	//----- nvinfo : EIATTR_REGCOUNT
	.align		4
        /*0000*/ 	.byte	0x04, 0x2f
        /*0002*/ 	.short	(.L_37 - .L_36)
	.align		4
.L_36:
        /*0004*/ 	.word	index@(_ZN7cutlass13device_kernelINS_4gemm6kernel13GemmUniversalIN4cute5tupleIJiiiiEEENS1_10collective13CollectiveMmaINS1_34MainloopSm90TmaGmmaWarpSpecializedILi7ENS5_IJNS4_1CILi2EEENSA_ILi1EEESC_EEENS1_35KernelTmaWarpSpecializedCooperativeEEENS5_IJNSA_ILi128EEESG_NSA_ILi64EEEEEENS_6half_tENS5_IJlSC_lEEESJ_SK_NS4_8TiledMMAINS4_8MMA_AtomIJNS4_4SM904GMMA26MMA_64x128x16_F32F16F16_SSILNSO_5MajorE0ELSQ_0ELNSO_7ScaleInE1ELSR_1EEEEEENS4_6LayoutISD_NS5_IJSC_NSA_ILi0EEESV_EEEEENS5_IJNS4_10UnderscoreESY_SY_EEEEENS4_13SM90_TMA_LOADENS4_14ComposedLayoutINS4_7SwizzleILi3ELi4ELi3EEENS4_18smem_ptr_flag_bitsILi16EEENSU_INS5_IJNSA_ILi8EEESH_EEENS5_IJSH_SC_EEEEEEEvNS4_8identityENS4_23SM90_TMA_LOAD_MULTICASTES1B_vS1C_EENS_8epilogue10collective6detail29Sm90TmaWarpSpecializedAdapterINS1G_15DefaultEpilogueISJ_NS5_IJSC_llEEES1K_NS1F_6thread17LinearCombinationISJ_Li1EffLNS1L_9ScaleType4KindE0ELNS_15FloatRoundStyleE2ESJ_EENS1_15EpilogueDefaultEEEEENS1_19PersistentSchedulerEvEEEEvNT_6ParamsE)
        /*0008*/ 	.word	0x000000a8


	//----- nvinfo : EIATTR_FRAME_SIZE
	.align		4
.L_37:
        /*000c*/ 	.byte	0x04, 0x11
        /*000e*/ 	.short	(.L_39 - .L_38)
	.align		4
.L_38:
        /*0010*/ 	.word	index@(_ZN7cutlass13device_kernelINS_4gemm6kernel13GemmUniversalIN4cute5tupleIJiiiiEEENS1_10collective13CollectiveMmaINS1_34MainloopSm90TmaGmmaWarpSpecializedILi7ENS5_IJNS4_1CILi2EEENSA_ILi1EEESC_EEENS1_35KernelTmaWarpSpecializedCooperativeEEENS5_IJNSA_ILi128EEESG_NSA_ILi64EEEEEENS_6half_tENS5_IJlSC_lEEESJ_SK_NS4_8TiledMMAINS4_8MMA_AtomIJNS4_4SM904GMMA26MMA_64x128x16_F32F16F16_SSILNSO_5MajorE0ELSQ_0ELNSO_7ScaleInE1ELSR_1EEEEEENS4_6LayoutISD_NS5_IJSC_NSA_ILi0EEESV_EEEEENS5_IJNS4_10UnderscoreESY_SY_EEEEENS4_13SM90_TMA_LOADENS4_14ComposedLayoutINS4_7SwizzleILi3ELi4ELi3EEENS4_18smem_ptr_flag_bitsILi16EEENSU_INS5_IJNSA_ILi8EEESH_EEENS5_IJSH_SC_EEEEEEEvNS4_8identityENS4_23SM90_TMA_LOAD_MULTICASTES1B_vS1C_EENS_8epilogue10collective6detail29Sm90TmaWarpSpecializedAdapterINS1G_15DefaultEpilogueISJ_NS5_IJSC_llEEES1K_NS1F_6thread17LinearCombinationISJ_Li1EffLNS1L_9ScaleType4KindE0ELNS_15FloatRoundStyleE2ESJ_EENS1_15EpilogueDefaultEEEEENS1_19PersistentSchedulerEvEEEEvNT_6ParamsE)
        /*0014*/ 	.word	0x00000000


	//----- nvinfo : EIATTR_REGCOUNT
	.align		4
.L_39:
        /*0018*/ 	.byte	0x04, 0x2f
        /*001a*/ 	.short	(.L_41 - .L_40)
	.align		4
.L_40:
        /*001c*/ 	.word	index@(_ZN7cutlass13device_kernelINS_4gemm6kernel13GemmUniversalIN4cute5tupleIJiiiiEEENS1_10collective13CollectiveMmaINS1_34MainloopSm90TmaGmmaWarpSpecializedILi5ENS5_IJNS4_1CILi2EEENSA_ILi1EEESC_EEENS1_35KernelTmaWarpSpecializedCooperativeEEENS5_IJNSA_ILi128EEESG_NSA_ILi64EEEEEENS_6half_tENS5_IJlSC_lEEESJ_SK_NS4_8TiledMMAINS4_8MMA_AtomIJNS4_4SM904GMMA26MMA_64x128x16_F32F16F16_SSILNSO_5MajorE0ELSQ_0ELNSO_7ScaleInE1ELSR_1EEEEEENS4_6LayoutISD_NS5_IJSC_NSA_ILi0EEESV_EEEEENS5_IJNS4_10UnderscoreESY_SY_EEEEENS4_13SM90_TMA_LOADENS4_14ComposedLayoutINS4_7SwizzleILi3ELi4ELi3EEENS4_18smem_ptr_flag_bitsILi16EEENSU_INS5_IJNSA_ILi8EEESH_EEENS5_IJSH_SC_EEEEEEEvNS4_8identityENS4_23SM90_TMA_LOAD_MULTICASTES1B_vS1C_EENS_8epilogue10collective6detail29Sm90TmaWarpSpecializedAdapterINS1G_15DefaultEpilogueISJ_NS5_IJSC_llEEES1K_NS1F_6thread17LinearCombinationISJ_Li1EffLNS1L_9ScaleType4KindE0ELNS_15FloatRoundStyleE2ESJ_EENS1_15EpilogueDefaultEEEEENS1_19PersistentSchedulerEvEEEEvNT_6ParamsE)
        /*0020*/ 	.word	0x000000a8


	//----- nvinfo : EIATTR_FRAME_SIZE
	.align		4
.L_41:
        /*0024*/ 	.byte	0x04, 0x11
        /*0026*/ 	.short	(.L_43 - .L_42)
	.align		4
.L_42:
        /*0028*/ 	.word	index@(_ZN7cutlass13device_kernelINS_4gemm6kernel13GemmUniversalIN4cute5tupleIJiiiiEEENS1_10collective13CollectiveMmaINS1_34MainloopSm90TmaGmmaWarpSpecializedILi5ENS5_IJNS4_1CILi2EEENSA_ILi1EEESC_EEENS1_35KernelTmaWarpSpecializedCooperativeEEENS5_IJNSA_ILi128EEESG_NSA_ILi64EEEEEENS_6half_tENS5_IJlSC_lEEESJ_SK_NS4_8TiledMMAINS4_8MMA_AtomIJNS4_4SM904GMMA26MMA_64x128x16_F32F16F16_SSILNSO_5MajorE0ELSQ_0ELNSO_7ScaleInE1ELSR_1EEEEEENS4_6LayoutISD_NS5_IJSC_NSA_ILi0EEESV_EEEEENS5_IJNS4_10UnderscoreESY_SY_EEEEENS4_13SM90_TMA_LOADENS4_14ComposedLayoutINS4_7SwizzleILi3ELi4ELi3EEENS4_18smem_ptr_flag_bitsILi16EEENSU_INS5_IJNSA_ILi8EEESH_EEENS5_IJSH_SC_EEEEEEEvNS4_8identityENS4_23SM90_TMA_LOAD_MULTICASTES1B_vS1C_EENS_8epilogue10collective6detail29Sm90TmaWarpSpecializedAdapterINS1G_15DefaultEpilogueISJ_NS5_IJSC_llEEES1K_NS1F_6thread17LinearCombinationISJ_Li1EffLNS1L_9ScaleType4KindE0ELNS_15FloatRoundStyleE2ESJ_EENS1_15EpilogueDefaultEEEEENS1_19PersistentSchedulerEvEEEEvNT_6ParamsE)
        /*002c*/ 	.word	0x00000000


	//----- nvinfo : EIATTR_REGCOUNT
	.align		4
.L_43:
        /*0030*/ 	.byte	0x04, 0x2f
        /*0032*/ 	.short	(.L_45 - .L_44)
	.align		4
.L_44:
        /*0034*/ 	.word	index@(_ZN7cutlass13device_kernelINS_4gemm6kernel13GemmUniversalIN4cute5tupleIJiiiiEEENS1_10collective13CollectiveMmaINS1_19MainloopSm90TmaGmmaILi7ENS5_IJNS4_1CILi2EEENSA_ILi1EEESC_EEELi1EEENS5_IJNSA_ILi128EEESF_NSA_ILi64EEEEEENS_6half_tENS5_IJlSC_lEEESI_SJ_NS4_8TiledMMAINS4_8MMA_AtomIJNS4_4SM904GMMA26MMA_64x128x16_F32F16F16_SSILNSN_5MajorE0ELSP_0ELNSN_7ScaleInE1ELSQ_1EEEEEENS4_6LayoutINS5_IJSC_SC_SC_EEENS5_IJNSA_ILi0EEESV_SV_EEEEENS5_IJNS4_10UnderscoreESY_SY_EEEEENS4_13SM90_TMA_LOADENS4_14ComposedLayoutINS4_7SwizzleILi3ELi4ELi3EEENS4_18smem_ptr_flag_bitsILi16EEENST_INS5_IJNSA_ILi8EEESG_EEENS5_IJSG_SC_EEEEEEEvNS4_8identityENS4_23SM90_TMA_LOAD_MULTICASTES1B_vS1C_EENS_8epilogue10collective6detail29Sm90TmaWarpSpecializedAdapterINS1G_15DefaultEpilogueISI_NS5_IJSC_llEEES1K_NS1F_6thread17LinearCombinationISI_Li1EffLNS1L_9ScaleType4KindE0ELNS_15FloatRoundStyleE2ESI_EENS1_15EpilogueDefaultEEEEENS1_19PersistentSchedulerEvEEEEvNT_6ParamsE)
        /*0038*/ 	.word	0x000000e6


	//----- nvinfo : EIATTR_FRAME_SIZE
	.align		4
.L_45:
        /*003c*/ 	.byte	0x04, 0x11
        /*003e*/ 	.short	(.L_47 - .L_46)
	.align		4
.L_46:
        /*0040*/ 	.word	index@(_ZN7cutlass13device_kernelINS_4gemm6kernel13GemmUniversalIN4cute5tupleIJiiiiEEENS1_10collective13CollectiveMmaINS1_19MainloopSm90TmaGmmaILi7ENS5_IJNS4_1CILi2EEENSA_ILi1EEESC_EEELi1EEENS5_IJNSA_ILi128EEESF_NSA_ILi64EEEEEENS_6half_tENS5_IJlSC_lEEESI_SJ_NS4_8TiledMMAINS4_8MMA_AtomIJNS4_4SM904GMMA26MMA_64x128x16_F32F16F16_SSILNSN_5MajorE0ELSP_0ELNSN_7ScaleInE1ELSQ_1EEEEEENS4_6LayoutINS5_IJSC_SC_SC_EEENS5_IJNSA_ILi0EEESV_SV_EEEEENS5_IJNS4_10UnderscoreESY_SY_EEEEENS4_13SM90_TMA_LOADENS4_14ComposedLayoutINS4_7SwizzleILi3ELi4ELi3EEENS4_18smem_ptr_flag_bitsILi16EEENST_INS5_IJNSA_ILi8EEESG_EEENS5_IJSG_SC_EEEEEEEvNS4_8identityENS4_23SM90_TMA_LOAD_MULTICASTES1B_vS1C_EENS_8epilogue10collective6detail29Sm90TmaWarpSpecializedAdapterINS1G_15DefaultEpilogueISI_NS5_IJSC_llEEES1K_NS1F_6thread17LinearCombinationISI_Li1EffLNS1L_9ScaleType4KindE0ELNS_15FloatRoundStyleE2ESI_EENS1_15EpilogueDefaultEEEEENS1_19PersistentSchedulerEvEEEEvNT_6ParamsE)
        /*0044*/ 	.word	0x00000000


	//----- nvinfo : EIATTR_REGCOUNT
	.align		4
.L_47:
        /*0048*/ 	.byte	0x04, 0x2f
        /*004a*/ 	.short	(.L_49 - .L_48)
	.align		4
.L_48:
        /*004c*/ 	.word	index@(_ZN7cutlass13device_kernelINS_4gemm6kernel13GemmUniversalIN4cute5tupleIJiiiiEEENS1_10collective13CollectiveMmaINS1_34MainloopSm90TmaGmmaWarpSpecializedILi7ENS5_IJNS4_1CILi2EEENSA_ILi1EEESC_EEENS1_24KernelTmaWarpSpecializedEEENS5_IJNSA_ILi128EEESG_NSA_ILi64EEEEEENS_6half_tENS5_IJlSC_lEEESJ_SK_NS4_8TiledMMAINS4_8MMA_AtomIJNS4_4SM904GMMA26MMA_64x128x16_F32F16F16_SSILNSO_5MajorE0ELSQ_0ELNSO_7ScaleInE1ELSR_1EEEEEENS4_6LayoutINS5_IJSC_SC_SC_EEENS5_IJNSA_ILi0EEESW_SW_EEEEENS5_IJNS4_10UnderscoreESZ_SZ_EEEEENS4_13SM90_TMA_LOADENS4_14ComposedLayoutINS4_7SwizzleILi3ELi4ELi3EEENS4_18smem_ptr_flag_bitsILi16EEENSU_INS5_IJNSA_ILi8EEESH_EEENS5_IJSH_SC_EEEEEEEvNS4_8identityENS4_23SM90_TMA_LOAD_MULTICASTES1C_vS1D_EENS_8epilogue10collective6detail29Sm90TmaWarpSpecializedAdapterINS1H_15DefaultEpilogueISJ_NS5_IJSC_llEEES1L_NS1G_6thread17LinearCombinationISJ_Li1EffLNS1M_9ScaleType4KindE0ELNS_15FloatRoundStyleE2ESJ_EENS1_15EpilogueDefaultEEEEENS1_19PersistentSchedulerEvEEEEvNT_6ParamsE)
        /*0050*/ 	.word	0x000000e6


	//----- nvinfo : EIATTR_FRAME_SIZE
	.align		4
.L_49:
        /*0054*/ 	.byte	0x04, 0x11
        /*0056*/ 	.short	(.L_51 - .L_50)
	.align		4
.L_50:
        /*0058*/ 	.word	index@(_ZN7cutlass13device_kernelINS_4gemm6kernel13GemmUniversalIN4cute5tupleIJiiiiEEENS1_10collective13CollectiveMmaINS1_34MainloopSm90TmaGmmaWarpSpecializedILi7ENS5_IJNS4_1CILi2EEENSA_ILi1EEESC_EEENS1_24KernelTmaWarpSpecializedEEENS5_IJNSA_ILi128EEESG_NSA_ILi64EEEEEENS_6half_tENS5_IJlSC_lEEESJ_SK_NS4_8TiledMMAINS4_8MMA_AtomIJNS4_4SM904GMMA26MMA_64x128x16_F32F16F16_SSILNSO_5MajorE0ELSQ_0ELNSO_7ScaleInE1ELSR_1EEEEEENS4_6LayoutINS5_IJSC_SC_SC_EEENS5_IJNSA_ILi0EEESW_SW_EEEEENS5_IJNS4_10UnderscoreESZ_SZ_EEEEENS4_13SM90_TMA_LOADENS4_14ComposedLayoutINS4_7SwizzleILi3ELi4ELi3EEENS4_18smem_ptr_flag_bitsILi16EEENSU_INS5_IJNSA_ILi8EEESH_EEENS5_IJSH_SC_EEEEEEEvNS4_8identityENS4_23SM90_TMA_LOAD_MULTICASTES1C_vS1D_EENS_8epilogue10collective6detail29Sm90TmaWarpSpecializedAdapterINS1H_15DefaultEpilogueISJ_NS5_IJSC_llEEES1L_NS1G_6thread17LinearCombinationISJ_Li1EffLNS1M_9ScaleType4KindE0ELNS_15FloatRoundStyleE2ESJ_EENS1_15EpilogueDefaultEEEEENS1_19PersistentSchedulerEvEEEEvNT_6ParamsE)
        /*005c*/ 	.word	0x00000000


	//----- nvinfo : EIATTR_REGCOUNT
	.align		4
.L_51:
        /*0060*/ 	.byte	0x04, 0x2f
        /*0062*/ 	.short	(.L_53 - .L_52)
	.align		4
.L_52:
        /*0064*/ 	.word	index@(_ZN7cutlass13device_kernelINS_4gemm6kernel13GemmUniversalIN4cute5tupleIJiiiiEEENS1_10collective13CollectiveMmaINS1_34MainloopSm90TmaGmmaWarpSpecializedILi6ENS5_IJNS4_1CILi2EEENSA_ILi1EEESC_EEENS1_32KernelTmaWarpSpecializedPingpongEEENS5_IJNSA_ILi128EEESG_NSA_ILi64EEEEEENS_6half_tENS5_IJlSC_lEEESJ_SK_NS4_8TiledMMAINS4_8MMA_AtomIJNS4_4SM904GMMA26MMA_64x128x16_F32F16F16_SSILNSO_5MajorE0ELSQ_0ELNSO_7ScaleInE1ELSR_1EEEEEENS4_6LayoutINS5_IJSC_SC_SC_EEENS5_IJNSA_ILi0EEESW_SW_EEEEENS5_IJNS4_10UnderscoreESZ_SZ_EEEEENS4_13SM90_TMA_LOADENS4_14ComposedLayoutINS4_7SwizzleILi3ELi4ELi3EEENS4_18smem_ptr_flag_bitsILi16EEENSU_INS5_IJNSA_ILi8EEESH_EEENS5_IJSH_SC_EEEEEEEvNS4_8identityENS4_23SM90_TMA_LOAD_MULTICASTES1C_vS1D_EENS_8epilogue10collective18CollectiveEpilogueINS1G_22Sm90TmaWarpSpecializedILi4ELi2ELi16ELb1ELb0EEEJSI_NS5_IJSH_NSA_ILi32EEEEEESJ_NS5_IJSC_llEEESJ_S1N_NS1G_6fusion15FusionCallbacksIS1K_NS1O_17LinearCombinationISJ_fSJ_fLNS_15FloatRoundStyleE2EEESI_S1M_JEEES12_NS13_IS15_S17_NSU_INS5_IJSH_S18_EEENS5_IJSC_SH_EEEEEEENS4_17SM75_U16x8_LDSM_TENS4_14SM90_TMA_STOREES1X_NS4_17SM90_U16x8_STSM_TENS4_9Copy_AtomIJNS4_17SM90_U32x4_STSM_NESJ_EEEvEEENS1_19PersistentSchedulerEvEEEEvNT_6ParamsE)
        /*0068*/ 	.word	0x000000a8


	//----- nvinfo : EIATTR_FRAME_SIZE
	.align		4
.L_53:
        /*006c*/ 	.byte	0x04, 0x11
        /*006e*/ 	.short	(.L_55 - .L_54)
	.align		4
.L_54:
        /*0070*/ 	.word	index@(_ZN7cutlass13device_kernelINS_4gemm6kernel13GemmUniversalIN4cute5tupleIJiiiiEEENS1_10collective13CollectiveMmaINS1_34MainloopSm90TmaGmmaWarpSpecializedILi6ENS5_IJNS4_1CILi2EEENSA_ILi1EEESC_EEENS1_32KernelTmaWarpSpecializedPingpongEEENS5_IJNSA_ILi128EEESG_NSA_ILi64EEEEEENS_6half_tENS5_IJlSC_lEEESJ_SK_NS4_8TiledMMAINS4_8MMA_AtomIJNS4_4SM904GMMA26MMA_64x128x16_F32F16F16_SSILNSO_5MajorE0ELSQ_0ELNSO_7ScaleInE1ELSR_1EEEEEENS4_6LayoutINS5_IJSC_SC_SC_EEENS5_IJNSA_ILi0EEESW_SW_EEEEENS5_IJNS4_10UnderscoreESZ_SZ_EEEEENS4_13SM90_TMA_LOADENS4_14ComposedLayoutINS4_7SwizzleILi3ELi4ELi3EEENS4_18smem_ptr_flag_bitsILi16EEENSU_INS5_IJNSA_ILi8EEESH_EEENS5_IJSH_SC_EEEEEEEvNS4_8identityENS4_23SM90_TMA_LOAD_MULTICASTES1C_vS1D_EENS_8epilogue10collective18CollectiveEpilogueINS1G_22Sm90TmaWarpSpecializedILi4ELi2ELi16ELb1ELb0EEEJSI_NS5_IJSH_NSA_ILi32EEEEEESJ_NS5_IJSC_llEEESJ_S1N_NS1G_6fusion15FusionCallbacksIS1K_NS1O_17LinearCombinationISJ_fSJ_fLNS_15FloatRoundStyleE2EEESI_S1M_JEEES12_NS13_IS15_S17_NSU_INS5_IJSH_S18_EEENS5_IJSC_SH_EEEEEEENS4_17SM75_U16x8_LDSM_TENS4_14SM90_TMA_STOREES1X_NS4_17SM90_U16x8_STSM_TENS4_9Copy_AtomIJNS4_17SM90_U32x4_STSM_NESJ_EEEvEEENS1_19PersistentSchedulerEvEEEEvNT_6ParamsE)
        /*0074*/ 	.word	0x00000010


	//----- nvinfo : EIATTR_REGCOUNT
	.align		4
.L_55:
        /*0078*/ 	.byte	0x04, 0x2f
        /*007a*/ 	.short	(.L_57 - .L_56)
	.align		4
.L_56:
        /*007c*/ 	.word	index@(_ZN7cutlass13device_kernelINS_4gemm6kernel13GemmUniversalIN4cute5tupleIJiiiiEEENS1_10collective13CollectiveMmaINS1_34MainloopSm90TmaGmmaWarpSpecializedILi6ENS5_IJNS4_1CILi2EEENSA_ILi1EEESC_EEENS1_35KernelTmaWarpSpecializedCooperativeEEENS5_IJNSA_ILi128EEESG_NSA_ILi64EEEEEENS_6half_tENS5_IJlSC_lEEESJ_SK_NS4_8TiledMMAINS4_8MMA_AtomIJNS4_4SM904GMMA26MMA_64x128x16_F32F16F16_SSILNSO_5MajorE0ELSQ_0ELNSO_7ScaleInE1ELSR_1EEEEEENS4_6LayoutISD_NS5_IJSC_NSA_ILi0EEESV_EEEEENS5_IJNS4_10UnderscoreESY_SY_EEEEENS4_13SM90_TMA_LOADENS4_14ComposedLayoutINS4_7SwizzleILi3ELi4ELi3EEENS4_18smem_ptr_flag_bitsILi16EEENSU_INS5_IJNSA_ILi8EEESH_EEENS5_IJSH_SC_EEEEEEEvNS4_8identityENS4_23SM90_TMA_LOAD_MULTICASTES1B_vS1C_EENS_8epilogue10collective18CollectiveEpilogueINS1F_22Sm90TmaWarpSpecializedILi4ELi2ELi16ELb1ELb0EEEJSI_NS5_IJSG_NSA_ILi32EEEEEESJ_NS5_IJSC_llEEESJ_S1M_NS1F_6fusion15FusionCallbacksIS1J_NS1N_17LinearCombinationISJ_fSJ_fLNS_15FloatRoundStyleE2EEESI_S1L_JEEES11_NS12_IS14_S16_NSU_INS5_IJSH_S17_EEENS5_IJSC_SH_EEEEEEENS4_17SM75_U16x8_LDSM_TENS4_14SM90_TMA_STOREES1W_NS4_17SM90_U16x8_STSM_TENS4_9Copy_AtomIJNS4_17SM90_U32x4_STSM_NESJ_EEEvEEENS1_16StreamKSchedulerEvEEEEvNT_6ParamsE)
        /*0080*/ 	.word	0x000000a8


	//----- nvinfo : EIATTR_FRAME_SIZE
	.align		4
.L_57:
        /*0084*/ 	.byte	0x04, 0x11
        /*0086*/ 	.short	(.L_59 - .L_58)
	.align		4
.L_58:
        /*0088*/ 	.word	index@(_ZN7cutlass13device_kernelINS_4gemm6kernel13GemmUniversalIN4cute5tupleIJiiiiEEENS1_10collective13CollectiveMmaINS1_34MainloopSm90TmaGmmaWarpSpecializedILi6ENS5_IJNS4_1CILi2EEENSA_ILi1EEESC_EEENS1_35KernelTmaWarpSpecializedCooperativeEEENS5_IJNSA_ILi128EEESG_NSA_ILi64EEEEEENS_6half_tENS5_IJlSC_lEEESJ_SK_NS4_8TiledMMAINS4_8MMA_AtomIJNS4_4SM904GMMA26MMA_64x128x16_F32F16F16_SSILNSO_5MajorE0ELSQ_0ELNSO_7ScaleInE1ELSR_1EEEEEENS4_6LayoutISD_NS5_IJSC_NSA_ILi0EEESV_EEEEENS5_IJNS4_10UnderscoreESY_SY_EEEEENS4_13SM90_TMA_LOADENS4_14ComposedLayoutINS4_7SwizzleILi3ELi4ELi3EEENS4_18smem_ptr_flag_bitsILi16EEENSU_INS5_IJNSA_ILi8EEESH_EEENS5_IJSH_SC_EEEEEEEvNS4_8identityENS4_23SM90_TMA_LOAD_MULTICASTES1B_vS1C_EENS_8epilogue10collective18CollectiveEpilogueINS1F_22Sm90TmaWarpSpecializedILi4ELi2ELi16ELb1ELb0EEEJSI_NS5_IJSG_NSA_ILi32EEEEEESJ_NS5_IJSC_llEEESJ_S1M_NS1F_6fusion15FusionCallbacksIS1J_NS1N_17LinearCombinationISJ_fSJ_fLNS_15FloatRoundStyleE2EEESI_S1L_JEEES11_NS12_IS14_S16_NSU_INS5_IJSH_S17_EEENS5_IJSC_SH_EEEEEEENS4_17SM75_U16x8_LDSM_TENS4_14SM90_TMA_STOREES1W_NS4_17SM90_U16x8_STSM_TENS4_9Copy_AtomIJNS4_17SM90_U32x4_STSM_NESJ_EEEvEEENS1_16StreamKSchedulerEvEEEEvNT_6ParamsE)
        /*008c*/ 	.word	0x00000000


	//----- nvinfo : EIATTR_REGCOUNT
	.align		4
.L_59:
        /*0090*/ 	.byte	0x04, 0x2f
        /*0092*/ 	.short	(.L_61 - .L_60)
	.align		4
.L_60:
        /*0094*/ 	.word	index@(_ZN7cutlass13device_kernelINS_4gemm6kernel13GemmUniversalIN4cute5tupleIJiiiiEEENS1_10collective13CollectiveMmaINS1_34MainloopSm90TmaGmmaWarpSpecializedILi6ENS5_IJNS4_1CILi2EEENSA_ILi1EEESC_EEENS1_35KernelTmaWarpSpecializedCooperativeEEENS5_IJNSA_ILi128EEESG_NSA_ILi64EEEEEENS_6half_tENS5_IJlSC_lEEESJ_SK_NS4_8TiledMMAINS4_8MMA_AtomIJNS4_4SM904GMMA26MMA_64x128x16_F32F16F16_SSILNSO_5MajorE0ELSQ_0ELNSO_7ScaleInE1ELSR_1EEEEEENS4_6LayoutISD_NS5_IJSC_NSA_ILi0EEESV_EEEEENS5_IJNS4_10UnderscoreESY_SY_EEEEENS4_13SM90_TMA_LOADENS4_14ComposedLayoutINS4_7SwizzleILi3ELi4ELi3EEENS4_18smem_ptr_flag_bitsILi16EEENSU_INS5_IJNSA_ILi8EEESH_EEENS5_IJSH_SC_EEEEEEEvNS4_8identityENS4_23SM90_TMA_LOAD_MULTICASTES1B_vS1C_EENS_8epilogue10collective18CollectiveEpilogueINS1F_22Sm90TmaWarpSpecializedILi4ELi2ELi16ELb1ELb0EEEJSI_NS5_IJSG_NSA_ILi32EEEEEESJ_NS5_IJSC_llEEESJ_S1M_NS1F_6fusion15Sm90TreeVisitorINS1N_11Sm90ComputeINS_24homogeneous_multiply_addESJ_fLNS_15FloatRoundStyleE2EvEEJNS1N_19Sm90ScalarBroadcastIfNS5_IJSV_SV_SV_EEELi1ENS_10multipliesEEENS1N_12Sm90SrcFetchISJ_EENS1O_INS1P_IS1V_ffLS1R_2EvEEJS1W_NS1N_12Sm90AccFetchEEEEEEES11_NS12_IS14_S16_NSU_INS5_IJSH_S17_EEENS5_IJSC_SH_EEEEEEENS4_17SM75_U16x8_LDSM_TENS4_14SM90_TMA_STOREES26_NS4_17SM90_U16x8_STSM_TENS4_9Copy_AtomIJNS4_17SM90_U32x4_STSM_NESJ_EEEvEEENS1_19PersistentSchedulerEvEEEEvNT_6ParamsE)
        /*0098*/ 	.word	0x000000a8


	//----- nvinfo : EIATTR_FRAME_SIZE
	.align		4
.L_61:
        /*009c*/ 	.byte	0x04, 0x11
        /*009e*/ 	.short	(.L_63 - .L_62)
	.align		4
.L_62:
        /*00a0*/ 	.word	index@(_ZN7cutlass13device_kernelINS_4gemm6kernel13GemmUniversalIN4cute5tupleIJiiiiEEENS1_10collective13CollectiveMmaINS1_34MainloopSm90TmaGmmaWarpSpecializedILi6ENS5_IJNS4_1CILi2EEENSA_ILi1EEESC_EEENS1_35KernelTmaWarpSpecializedCooperativeEEENS5_IJNSA_ILi128EEESG_NSA_ILi64EEEEEENS_6half_tENS5_IJlSC_lEEESJ_SK_NS4_8TiledMMAINS4_8MMA_AtomIJNS4_4SM904GMMA26MMA_64x128x16_F32F16F16_SSILNSO_5MajorE0ELSQ_0ELNSO_7ScaleInE1ELSR_1EEEEEENS4_6LayoutISD_NS5_IJSC_NSA_ILi0EEESV_EEEEENS5_IJNS4_10UnderscoreESY_SY_EEEEENS4_13SM90_TMA_LOADENS4_14ComposedLayoutINS4_7SwizzleILi3ELi4ELi3EEENS4_18smem_ptr_flag_bitsILi16EEENSU_INS5_IJNSA_ILi8EEESH_EEENS5_IJSH_SC_EEEEEEEvNS4_8identityENS4_23SM90_TMA_LOAD_MULTICASTES1B_vS1C_EENS_8epilogue10collective18CollectiveEpilogueINS1F_22Sm90TmaWarpSpecializedILi4ELi2ELi16ELb1ELb0EEEJSI_NS5_IJSG_NSA_ILi32EEEEEESJ_NS5_IJSC_llEEESJ_S1M_NS1F_6fusion15Sm90TreeVisitorINS1N_11Sm90ComputeINS_24homogeneous_multiply_addESJ_fLNS_15FloatRoundStyleE2EvEEJNS1N_19Sm90ScalarBroadcastIfNS5_IJSV_SV_SV_EEELi1ENS_10multipliesEEENS1N_12Sm90SrcFetchISJ_EENS1O_INS1P_IS1V_ffLS1R_2EvEEJS1W_NS1N_12Sm90AccFetchEEEEEEES11_NS12_IS14_S16_NSU_INS5_IJSH_S17_EEENS5_IJSC_SH_EEEEEEENS4_17SM75_U16x8_LDSM_TENS4_14SM90_TMA_STOREES26_NS4_17SM90_U16x8_STSM_TENS4_9Copy_AtomIJNS4_17SM90_U32x4_STSM_NESJ_EEEvEEENS1_19PersistentSchedulerEvEEEEvNT_6ParamsE)
        /*00a4*/ 	.word	0x00000000


	//----- nvinfo : EIATTR_REGCOUNT
	.align		4
.L_63:
        /*00a8*/ 	.byte	0x04, 0x2f
        /*00aa*/ 	.short	(.L_65 - .L_64)
	.align		4
.L_64:
        /*00ac*/ 	.word	index@(_ZN7cutlass9reference6device6kernel12BlockForEachINS_6half_tENS1_6detail17RandomUniformFuncIS4_EEEEvPT_mNT0_6ParamsE)
        /*00b0*/ 	.word	0x00000020


	//----- nvinfo : EIATTR_FRAME_SIZE
	.align		4
.L_65:
        /*00b4*/ 	.byte	0x04, 0x11
        /*00b6*/ 	.short	(.L_67 - .L_66)
	.align		4
.L_66:
        /*00b8*/ 	.word	index@(_ZN7cutlass9reference6device6kernel12BlockForEachINS_6half_tENS1_6detail17RandomUniformFuncIS4_EEEEvPT_mNT0_6ParamsE)
        /*00bc*/ 	.word	0x00000060


	//----- nvinfo : EIATTR_REGCOUNT
	.align		4
.L_67:
        /*00c0*/ 	.byte	0x04, 0x2f
        /*00c2*/ 	.short	(.L_69 - .L_68)
	.align		4
.L_68:
        /*00c4*/ 	.word	index@(_ZN7cutlass9reference6device6kernel11GemmComplexINS_6half_tENS_6layout8RowMajorES4_NS5_11ColumnMajorES4_S7_ffS4_NS_16NumericConverterIS4_fLNS_15FloatRoundStyleE2EEENS_12multiply_addIfffEELi4ELi4EEEvNS_4gemm9GemmCoordET5_NS_9TensorRefIT_T0_EENS_16ComplexTransformENSG_IT1_T2_EESK_SF_NSG_IT3_T4_EENSG_IT7_SP_EET6_illll)
        /*00c8*/ 	.word	0x00000098


	//----- nvinfo : EIATTR_FRAME_SIZE
	.align		4
.L_69:
        /*00cc*/ 	.byte	0x04, 0x11
        /*00ce*/ 	.short	(.L_71 - .L_70)
	.align		4
.L_70:
        /*00d0*/ 	.word	index@(_ZN7cutlass9reference6device6kernel11GemmComplexINS_6half_tENS_6layout8RowMajorES4_NS5_11ColumnMajorES4_S7_ffS4_NS_16NumericConverterIS4_fLNS_15FloatRoundStyleE2EEENS_12multiply_addIfffEELi4ELi4EEEvNS_4gemm9GemmCoordET5_NS_9TensorRefIT_T0_EENS_16ComplexTransformENSG_IT1_T2_EESK_SF_NSG_IT3_T4_EENSG_IT7_SP_EET6_illll)
        /*00d4*/ 	.word	0x00000000


	//----- nvinfo : EIATTR_REGCOUNT
	.align		4
.L_71:
        /*00d8*/ 	.byte	0x04, 0x2f
        /*00da*/ 	.short	(.L_73 - .L_72)
	.align		4
.L_72:
        /*00dc*/ 	.word	index@(_ZN7cutlass9reference6device6kernel11GemmComplexINS_6half_tENS_6layout8RowMajorES4_NS5_11ColumnMajorES4_S7_ffS4_NS_16NumericConverterIS4_fLNS_15FloatRoundStyleE2EEENS_12multiply_addIfffEELi4ELi16EEEvNS_4gemm9GemmCoordET5_NS_9TensorRefIT_T0_EENS_16ComplexTransformENSG_IT1_T2_EESK_SF_NSG_IT3_T4_EENSG_IT7_SP_EET6_illll)
        /*00e0*/ 	.word	0x000000ff


	//----- nvinfo : EIATTR_FRAME_SIZE
	.align		4
.L_73:
        /*00e4*/ 	.byte	0x04, 0x11
        /*00e6*/ 	.short	(.L_75 - .L_74)
	.align		4
.L_74:
        /*00e8*/ 	.word	index@(_ZN7cutlass9reference6device6kernel11GemmComplexINS_6half_tENS_6layout8RowMajorES4_NS5_11ColumnMajorES4_S7_ffS4_NS_16NumericConverterIS4_fLNS_15FloatRoundStyleE2EEENS_12multiply_addIfffEELi4ELi16EEEvNS_4gemm9GemmCoordET5_NS_9TensorRefIT_T0_EENS_16ComplexTransformENSG_IT1_T2_EESK_SF_NSG_IT3_T4_EENSG_IT7_SP_EET6_illll)
        /*00ec*/ 	.word	0x00000008


	//----- nvinfo : EIATTR_REGCOUNT
	.align		4
.L_75:
        /*00f0*/ 	.byte	0x04, 0x2f
        /*00f2*/ 	.short	(.L_77 - .L_76)
	.align		4
.L_76:
        /*00f4*/ 	.word	index@(_ZN7cutlass9reference6device6kernel17BlockCompareEqualINS_6half_tEEEvPiPKT_S8_m)
        /*00f8*/ 	.word	0x0000000a


	//----- nvinfo : EIATTR_FRAME_SIZE
	.align		4
.L_77:
        /*00fc*/ 	.byte	0x04, 0x11
        /*00fe*/ 	.short	(.L_79 - .L_78)
	.align		4
.L_78:
        /*0100*/ 	.word	index@(_ZN7cutlass9reference6device6kernel17BlockCompareEqualINS_6half_tEEEvPiPKT_S8_m)
        /*0104*/ 	.word	0x00000000


	//----- nvinfo : EIATTR_MIN_STACK_SIZE
	.align		4
.L_79:
        /*0108*/ 	.byte	0x04, 0x12
        /*010a*/ 	.short	(.L_81 - .L_80)
	.align		4
.L_80:
        /*010c*/ 	.word	index@(_ZN7cutlass13device_kernelINS_4gemm6kernel13GemmUniversalIN4cute5tupleIJiiiiEEENS1_10collective13CollectiveMmaINS1_34MainloopSm90TmaGmmaWarpSpecializedILi6ENS5_IJNS4_1CILi2EEENSA_ILi1EEESC_EEENS1_35KernelTmaWarpSpecializedCooperativeEEENS5_IJNSA_ILi128EEESG_NSA_ILi64EEEEEENS_6half_tENS5_IJlSC_lEEESJ_SK_NS4_8TiledMMAINS4_8MMA_AtomIJNS4_4SM904GMMA26MMA_64x128x16_F32F16F16_SSILNSO_5MajorE0ELSQ_0ELNSO_7ScaleInE1ELSR_1EEEEEENS4_6LayoutISD_NS5_IJSC_NSA_ILi0EEESV_EEEEENS5_IJNS4_10UnderscoreESY_SY_EEEEENS4_13SM90_TMA_LOADENS4_14ComposedLayoutINS4_7SwizzleILi3ELi4ELi3EEENS4_18smem_ptr_flag_bitsILi16EEENSU_INS5_IJNSA_ILi8EEESH_EEENS5_IJSH_SC_EEEEEEEvNS4_8identityENS4_23SM90_TMA_LOAD_MULTICASTES1B_vS1C_EENS_8epilogue10collective18CollectiveEpilogueINS1F_22Sm90TmaWarpSpecializedILi4ELi2ELi16ELb1ELb0EEEJSI_NS5_IJSG_NSA_ILi32EEEEEESJ_NS5_IJSC_llEEESJ_S1M_NS1F_6fusion15Sm90TreeVisitorINS1N_11Sm90ComputeINS_24homogeneous_multiply_addESJ_fLNS_15FloatRoundStyleE2EvEEJNS1N_19Sm90ScalarBroadcastIfNS5_IJSV_SV_SV_EEELi1ENS_10multipliesEEENS1N_12Sm90SrcFetchISJ_EENS1O_INS1P_IS1V_ffLS1R_2EvEEJS1W_NS1N_12Sm90AccFetchEEEEEEES11_NS12_IS14_S16_NSU_INS5_IJSH_S17_EEENS5_IJSC_SH_EEEEEEENS4_17SM75_U16x8_LDSM_TENS4_14SM90_TMA_STOREES26_NS4_17SM90_U16x8_STSM_TENS4_9Copy_AtomIJNS4_17SM90_U32x4_STSM_NESJ_EEEvEEENS1_19PersistentSchedulerEvEEEEvNT_6ParamsE)
        /*0110*/ 	.word	0x00000000


	//----- nvinfo : EIATTR_MIN_STACK_SIZE
	.align		4
.L_81:
        /*0114*/ 	.byte	0x04, 0x12
        /*0116*/ 	.short	(.L_83 - .L_82)
	.align		4
.L_82:
        /*0118*/ 	.word	index@(_ZN7cutlass13device_kernelINS_4gemm6kernel13GemmUniversalIN4cute5tupleIJiiiiEEENS1_10collective13CollectiveMmaINS1_34MainloopSm90TmaGmmaWarpSpecializedILi6ENS5_IJNS4_1CILi2EEENSA_ILi1EEESC_EEENS1_35KernelTmaWarpSpecializedCooperativeEEENS5_IJNSA_ILi128EEESG_NSA_ILi64EEEEEENS_6half_tENS5_IJlSC_lEEESJ_SK_NS4_8TiledMMAINS4_8MMA_AtomIJNS4_4SM904GMMA26MMA_64x128x16_F32F16F16_SSILNSO_5MajorE0ELSQ_0ELNSO_7ScaleInE1ELSR_1EEEEEENS4_6LayoutISD_NS5_IJSC_NSA_ILi0EEESV_EEEEENS5_IJNS4_10UnderscoreESY_SY_EEEEENS4_13SM90_TMA_LOADENS4_14ComposedLayoutINS4_7SwizzleILi3ELi4ELi3EEENS4_18smem_ptr_flag_bitsILi16EEENSU_INS5_IJNSA_ILi8EEESH_EEENS5_IJSH_SC_EEEEEEEvNS4_8identityENS4_23SM90_TMA_LOAD_MULTICASTES1B_vS1C_EENS_8epilogue10collective18CollectiveEpilogueINS1F_22Sm90TmaWarpSpecializedILi4ELi2ELi16ELb1ELb0EEEJSI_NS5_IJSG_NSA_ILi32EEEEEESJ_NS5_IJSC_llEEESJ_S1M_NS1F_6fusion15FusionCallbacksIS1J_NS1N_17LinearCombinationISJ_fSJ_fLNS_15FloatRoundStyleE2EEESI_S1L_JEEES11_NS12_IS14_S16_NSU_INS5_IJSH_S17_EEENS5_IJSC_SH_EEEEEEENS4_17SM75_U16x8_LDSM_TENS4_14SM90_TMA_STOREES1W_NS4_17SM90_U16x8_STSM_TENS4_9Copy_AtomIJNS4_17SM90_U32x4_STSM_NESJ_EEEvEEENS1_16StreamKSchedulerEvEEEEvNT_6ParamsE)
        /*011c*/ 	.word	0x00000000


	//----- nvinfo : EIATTR_MIN_STACK_SIZE
	.align		4
.L_83:
        /*0120*/ 	.byte	0x04, 0x12
        /*0122*/ 	.short	(.L_85 - .L_84)
	.align		4
.L_84:
        /*0124*/ 	.word	index@(_ZN7cutlass13device_kernelINS_4gemm6kernel13GemmUniversalIN4cute5tupleIJiiiiEEENS1_10collective13CollectiveMmaINS1_34MainloopSm90TmaGmmaWarpSpecializedILi6ENS5_IJNS4_1CILi2EEENSA_ILi1EEESC_EEENS1_32KernelTmaWarpSpecializedPingpongEEENS5_IJNSA_ILi128EEESG_NSA_ILi64EEEEEENS_6half_tENS5_IJlSC_lEEESJ_SK_NS4_8TiledMMAINS4_8MMA_AtomIJNS4_4SM904GMMA26MMA_64x128x16_F32F16F16_SSILNSO_5MajorE0ELSQ_0ELNSO_7ScaleInE1ELSR_1EEEEEENS4_6LayoutINS5_IJSC_SC_SC_EEENS5_IJNSA_ILi0EEESW_SW_EEEEENS5_IJNS4_10UnderscoreESZ_SZ_EEEEENS4_13SM90_TMA_LOADENS4_14ComposedLayoutINS4_7SwizzleILi3ELi4ELi3EEENS4_18smem_ptr_flag_bitsILi16EEENSU_INS5_IJNSA_ILi8EEESH_EEENS5_IJSH_SC_EEEEEEEvNS4_8identityENS4_23SM90_TMA_LOAD_MULTICASTES1C_vS1D_EENS_8epilogue10collective18CollectiveEpilogueINS1G_22Sm90TmaWarpSpecializedILi4ELi2ELi16ELb1ELb0EEEJSI_NS5_IJSH_NSA_ILi32EEEEEESJ_NS5_IJSC_llEEESJ_S1N_NS1G_6fusion15FusionCallbacksIS1K_NS1O_17LinearCombinationISJ_fSJ_fLNS_15FloatRoundStyleE2EEESI_S1M_JEEES12_NS13_IS15_S17_NSU_INS5_IJSH_S18_EEENS5_IJSC_SH_EEEEEEENS4_17SM75_U16x8_LDSM_TENS4_14SM90_TMA_STOREES1X_NS4_17SM90_U16x8_STSM_TENS4_9Copy_AtomIJNS4_17SM90_U32x4_STSM_NESJ_EEEvEEENS1_19PersistentSchedulerEvEEEEvNT_6ParamsE)
        /*0128*/ 	.word	0x00000010


	//----- nvinfo : EIATTR_MIN_STACK_SIZE
	.align		4
.L_85:
        /*012c*/ 	.byte	0x04, 0x12
        /*012e*/ 	.short	(.L_87 - .L_86)
	.align		4
.L_86:
        /*0130*/ 	.word	index@(_ZN7cutlass13device_kernelINS_4gemm6kernel13GemmUniversalIN4cute5tupleIJiiiiEEENS1_10collective13CollectiveMmaINS1_34MainloopSm90TmaGmmaWarpSpecializedILi7ENS5_IJNS4_1CILi2EEENSA_ILi1EEESC_EEENS1_24KernelTmaWarpSpecializedEEENS5_IJNSA_ILi128EEESG_NSA_ILi64EEEEEENS_6half_tENS5_IJlSC_lEEESJ_SK_NS4_8TiledMMAINS4_8MMA_AtomIJNS4_4SM904GMMA26MMA_64x128x16_F32F16F16_SSILNSO_5MajorE0ELSQ_0ELNSO_7ScaleInE1ELSR_1EEEEEENS4_6LayoutINS5_IJSC_SC_SC_EEENS5_IJNSA_ILi0EEESW_SW_EEEEENS5_IJNS4_10UnderscoreESZ_SZ_EEEEENS4_13SM90_TMA_LOADENS4_14ComposedLayoutINS4_7SwizzleILi3ELi4ELi3EEENS4_18smem_ptr_flag_bitsILi16EEENSU_INS5_IJNSA_ILi8EEESH_EEENS5_IJSH_SC_EEEEEEEvNS4_8identityENS4_23SM90_TMA_LOAD_MULTICASTES1C_vS1D_EENS_8epilogue10collective6detail29Sm90TmaWarpSpecializedAdapterINS1H_15DefaultEpilogueISJ_NS5_IJSC_llEEES1L_NS1G_6thread17LinearCombinationISJ_Li1EffLNS1M_9ScaleType4KindE0ELNS_15FloatRoundStyleE2ESJ_EENS1_15EpilogueDefaultEEEEENS1_19PersistentSchedulerEvEEEEvNT_6ParamsE)
        /*0134*/ 	.word	0x00000000


	//----- nvinfo : EIATTR_MIN_STACK_SIZE
	.align		4
.L_87:
        /*0138*/ 	.byte	0x04, 0x12
        /*013a*/ 	.short	(.L_89 - .L_88)
	.align		4
.L_88:
        /*013c*/ 	.word	index@(_ZN7cutlass13device_kernelINS_4gemm6kernel13GemmUniversalIN4cute5tupleIJiiiiEEENS1_10collective13CollectiveMmaINS1_19MainloopSm90TmaGmmaILi7ENS5_IJNS4_1CILi2EEENSA_ILi1EEESC_EEELi1EEENS5_IJNSA_ILi128EEESF_NSA_ILi64EEEEEENS_6half_tENS5_IJlSC_lEEESI_SJ_NS4_8TiledMMAINS4_8MMA_AtomIJNS4_4SM904GMMA26MMA_64x128x16_F32F16F16_SSILNSN_5MajorE0ELSP_0ELNSN_7ScaleInE1ELSQ_1EEEEEENS4_6LayoutINS5_IJSC_SC_SC_EEENS5_IJNSA_ILi0EEESV_SV_EEEEENS5_IJNS4_10UnderscoreESY_SY_EEEEENS4_13SM90_TMA_LOADENS4_14ComposedLayoutINS4_7SwizzleILi3ELi4ELi3EEENS4_18smem_ptr_flag_bitsILi16EEENST_INS5_IJNSA_ILi8EEESG_EEENS5_IJSG_SC_EEEEEEEvNS4_8identityENS4_23SM90_TMA_LOAD_MULTICASTES1B_vS1C_EENS_8epilogue10collective6detail29Sm90TmaWarpSpecializedAdapterINS1G_15DefaultEpilogueISI_NS5_IJSC_llEEES1K_NS1F_6thread17LinearCombinationISI_Li1EffLNS1L_9ScaleType4KindE0ELNS_15FloatRoundStyleE2ESI_EENS1_15EpilogueDefaultEEEEENS1_19PersistentSchedulerEvEEEEvNT_6ParamsE)
        /*0140*/ 	.word	0x00000000


	//----- nvinfo : EIATTR_MIN_STACK_SIZE
	.align		4
.L_89:
        /*0144*/ 	.byte	0x04, 0x12
        /*0146*/ 	.short	(.L_91 - .L_90)
	.align		4
.L_90:
        /*0148*/ 	.word	index@(_ZN7cutlass13device_kernelINS_4gemm6kernel13GemmUniversalIN4cute5tupleIJiiiiEEENS1_10collective13CollectiveMmaINS1_34MainloopSm90TmaGmmaWarpSpecializedILi5ENS5_IJNS4_1CILi2EEENSA_ILi1EEESC_EEENS1_35KernelTmaWarpSpecializedCooperativeEEENS5_IJNSA_ILi128EEESG_NSA_ILi64EEEEEENS_6half_tENS5_IJlSC_lEEESJ_SK_NS4_8TiledMMAINS4_8MMA_AtomIJNS4_4SM904GMMA26MMA_64x128x16_F32F16F16_SSILNSO_5MajorE0ELSQ_0ELNSO_7ScaleInE1ELSR_1EEEEEENS4_6LayoutISD_NS5_IJSC_NSA_ILi0EEESV_EEEEENS5_IJNS4_10UnderscoreESY_SY_EEEEENS4_13SM90_TMA_LOADENS4_14ComposedLayoutINS4_7SwizzleILi3ELi4ELi3EEENS4_18smem_ptr_flag_bitsILi16EEENSU_INS5_IJNSA_ILi8EEESH_EEENS5_IJSH_SC_EEEEEEEvNS4_8identityENS4_23SM90_TMA_LOAD_MULTICASTES1B_vS1C_EENS_8epilogue10collective6detail29Sm90TmaWarpSpecializedAdapterINS1G_15DefaultEpilogueISJ_NS5_IJSC_llEEES1K_NS1F_6thread17LinearCombinationISJ_Li1EffLNS1L_9ScaleType4KindE0ELNS_15FloatRoundStyleE2ESJ_EENS1_15EpilogueDefaultEEEEENS1_19PersistentSchedulerEvEEEEvNT_6ParamsE)
        /*014c*/ 	.word	0x00000000


	//----- nvinfo : EIATTR_MIN_STACK_SIZE
	.align		4
.L_91:
        /*0150*/ 	.byte	0x04, 0x12
        /*0152*/ 	.short	(.L_93 - .L_92)
	.align		4
.L_92:
        /*0154*/ 	.word	index@(_ZN7cutlass13device_kernelINS_4gemm6kernel13GemmUniversalIN4cute5tupleIJiiiiEEENS1_10collective13CollectiveMmaINS1_34MainloopSm90TmaGmmaWarpSpecializedILi7ENS5_IJNS4_1CILi2EEENSA_ILi1EEESC_EEENS1_35KernelTmaWarpSpecializedCooperativeEEENS5_IJNSA_ILi128EEESG_NSA_ILi64EEEEEENS_6half_tENS5_IJlSC_lEEESJ_SK_NS4_8TiledMMAINS4_8MMA_AtomIJNS4_4SM904GMMA26MMA_64x128x16_F32F16F16_SSILNSO_5MajorE0ELSQ_0ELNSO_7ScaleInE1ELSR_1EEEEEENS4_6LayoutISD_NS5_IJSC_NSA_ILi0EEESV_EEEEENS5_IJNS4_10UnderscoreESY_SY_EEEEENS4_13SM90_TMA_LOADENS4_14ComposedLayoutINS4_7SwizzleILi3ELi4ELi3EEENS4_18smem_ptr_flag_bitsILi16EEENSU_INS5_IJNSA_ILi8EEESH_EEENS5_IJSH_SC_EEEEEEEvNS4_8identityENS4_23SM90_TMA_LOAD_MULTICASTES1B_vS1C_EENS_8epilogue10collective6detail29Sm90TmaWarpSpecializedAdapterINS1G_15DefaultEpilogueISJ_NS5_IJSC_llEEES1K_NS1F_6thread17LinearCombinationISJ_Li1EffLNS1L_9ScaleType4KindE0ELNS_15FloatRoundStyleE2ESJ_EENS1_15EpilogueDefaultEEEEENS1_19PersistentSchedulerEvEEEEvNT_6ParamsE)
        /*0158*/ 	.word	0x00000000


	//----- nvinfo : EIATTR_MIN_STACK_SIZE
	.align		4
.L_93:
        /*015c*/ 	.byte	0x04, 0x12
        /*015e*/ 	.short	(.L_95 - .L_94)
	.align		4
.L_94:
        /*0160*/ 	.word	index@(_ZN7cutlass9reference6device6kernel17BlockCompareEqualINS_6half_tEEEvPiPKT_S8_m)
        /*0164*/ 	.word	0x00000000


	//----- nvinfo : EIATTR_MIN_STACK_SIZE
	.align		4
.L_95:
        /*0168*/ 	.byte	0x04, 0x12
        /*016a*/ 	.short	(.L_97 - .L_96)
	.align		4
.L_96:
        /*016c*/ 	.word	index@(_ZN7cutlass9reference6device6kernel11GemmComplexINS_6half_tENS_6layout8RowMajorES4_NS5_11ColumnMajorES4_S7_ffS4_NS_16NumericConverterIS4_fLNS_15FloatRoundStyleE2EEENS_12multiply_addIfffEELi4ELi16EEEvNS_4gemm9GemmCoordET5_NS_9TensorRefIT_T0_EENS_16ComplexTransformENSG_IT1_T2_EESK_SF_NSG_IT3_T4_EENSG_IT7_SP_EET6_illll)
        /*0170*/ 	.word	0x00000008


	//----- nvinfo : EIATTR_MIN_STACK_SIZE
	.align		4
.L_97:
        /*0174*/ 	.byte	0x04, 0x12
        /*0176*/ 	.short	(.L_99 - .L_98)
	.align		4
.L_98:
        /*0178*/ 	.word	index@(_ZN7cutlass9reference6device6kernel11GemmComplexINS_6half_tENS_6layout8RowMajorES4_NS5_11ColumnMajorES4_S7_ffS4_NS_16NumericConverterIS4_fLNS_15FloatRoundStyleE2EEENS_12multiply_addIfffEELi4ELi4EEEvNS_4gemm9GemmCoordET5_NS_9TensorRefIT_T0_EENS_16ComplexTransformENSG_IT1_T2_EESK_SF_NSG_IT3_T4_EENSG_IT7_SP_EET6_illll)
        /*017c*/ 	.word	0x00000000


	//----- nvinfo : EIATTR_MIN_STACK_SIZE
	.align		4
.L_99:
        /*0180*/ 	.byte	0x04, 0x12
        /*0182*/ 	.short	(.L_101 - .L_100)
	.align		4
.L_100:
        /*0184*/ 	.word	index@(_ZN7cutlass9reference6device6kernel12BlockForEachINS_6half_tENS1_6detail17RandomUniformFuncIS4_EEEEvPT_mNT0_6ParamsE)
        /*0188*/ 	.word	0x00000060
.L_101:


//--------------------- .nv.compat                --------------------------
	.section	.nv.compat,"",@"SHT_CUDA_COMPAT_INFO"
	.align	4
        /*0000*/ 	.byte	0x02, 0x09, 0x01, 0x00, 0x02, 0x02, 0x04, 0x00, 0x02, 0x05, 0x05, 0x00, 0x03, 0x07, 0x01, 0x01
        /*0010*/ 	.byte	0x02, 0x03, 0x01, 0x00, 0x02, 0x06, 0x01, 0x00, 0x04, 0x0b, 0x08, 0x00, 0x00, 0x00, 0x00, 0x00
        /*0020*/ 	.byte	0x00, 0x00, 0x00, 0x00


//--------------------- .nv.info._ZN7cutlass9reference6device6kernel17BlockCompareEqualINS_6half_tEEEvPiPKT_S8_m --------------------------
	.section	.nv.info._ZN7cutlass9reference6device6kernel17BlockCompareEqualINS_6half_tEEEvPiPKT_S8_m,"",@"SHT_CUDA_INFO"
	.sectionflags	@""
	.align	4


	//----- nvinfo : EIATTR_CUDA_API_VERSION
	.align		4
        /*0000*/ 	.byte	0x04, 0x37
        /*0002*/ 	.short	(.L_103 - .L_102)
.L_102:
        /*0004*/ 	.word	0x00000082


	//----- nvinfo : EIATTR_KPARAM_INFO
	.align		4
.L_103:
        /*0008*/ 	.byte	0x04, 0x17
        /*000a*/ 	.short	(.L_105 - .L_104)
.L_104:
        /*000c*/ 	.word	0x00000000
        /*0010*/ 	.short	0x0003
        /*0012*/ 	.short	0x0018
        /*0014*/ 	.byte	0x00, 0xf0, 0x21, 0x00


	//----- nvinfo : EIATTR_KPARAM_INFO
	.align		4
.L_105:
        /*0018*/ 	.byte	0x04, 0x17
        /*001a*/ 	.short	(.L_107 - .L_106)
.L_106:
        /*001c*/ 	.word	0x00000000
        /*0020*/ 	.short	0x0002
        /*0022*/ 	.short	0x0010
        /*0024*/ 	.byte	0x00, 0xf0, 0x21, 0x00


	//----- nvinfo : EIATTR_KPARAM_INFO
	.align		4
.L_107:
        /*0028*/ 	.byte	0x04, 0x17
        /*002a*/ 	.short	(.L_109 - .L_108)
.L_108:
        /*002c*/ 	.word	0x00000000
        /*0030*/ 	.short	0x0001
        /*0032*/ 	.short	0x0008
        /*0034*/ 	.byte	0x00, 0xf0, 0x21, 0x00


	//----- nvinfo : EIATTR_KPARAM_INFO
	.align		4
.L_109:
        /*0038*/ 	.byte	0x04, 0x17
        /*003a*/ 	.short	(.L_111 - .L_110)
.L_110:
        /*003c*/ 	.word	0x00000000
        /*0040*/ 	.short	0x0000
        /*0042*/ 	.short	0x0000
        /*0044*/ 	.byte	0x00, 0xf0, 0x21, 0x00


	//----- nvinfo : EIATTR_SPARSE_MMA_MASK
	.align		4
.L_111:
        /*0048*/ 	.byte	0x03, 0x50
        /*004a*/ 	.short	0x0000


	//----- nvinfo : EIATTR_MAXREG_COUNT
	.align		4
        /*004c*/ 	.byte	0x03, 0x1b
        /*004e*/ 	.short	0x00ff


	//----- nvinfo : EIATTR_MERCURY_ISA_VERSION
	.align		4
        /*0050*/ 	.byte	0x03, 0x5f
        /*0052*/ 	.short	0x0101


	//----- nvinfo : EIATTR_EXIT_INSTR_OFFSETS
	.align		4
        /*0054*/ 	.byte	0x04, 0x1c
        /*0056*/ 	.short	(.L_113 - .L_112)


	//   ....[0]....
.L_112:
        /*0058*/ 	.word	0x00000080


	//   ....[1]....
        /*005c*/ 	.word	0x00000210


	//   ....[2]....
        /*0060*/ 	.word	0x00000250


	//----- nvinfo : EIATTR_CRS_STACK_SIZE
	.align		4
.L_113:
        /*0064*/ 	.byte	0x04, 0x1e
        /*0066*/ 	.short	(.L_115 - .L_114)
.L_114:
        /*0068*/ 	.word	0x00000000


	//----- nvinfo : EIATTR_CBANK_PARAM_SIZE
	.align		4
.L_115:
        /*006c*/ 	.byte	0x03, 0x19
        /*006e*/ 	.short	0x0020


	//----- nvinfo : EIATTR_PARAM_CBANK
	.align		4
        /*0070*/ 	.byte	0x04, 0x0a
        /*0072*/ 	.short	(.L_117 - .L_116)
	.align		4
.L_116:
        /*0074*/ 	.word	index@(.nv.constant0._ZN7cutlass9reference6device6kernel17BlockCompareEqualINS_6half_tEEEvPiPKT_S8_m)
        /*0078*/ 	.short	0x0210
        /*007a*/ 	.short	0x0020


	//----- nvinfo : EIATTR_SW_WAR
	.align		4
.L_117:
        /*007c*/ 	.byte	0x04, 0x36
        /*007e*/ 	.short	(.L_119 - .L_118)
.L_118:
        /*0080*/ 	.word	0x00000008
.L_119:


//--------------------- .nv.info._ZN7cutlass9reference6device6kernel11GemmComplexINS_6half_tENS_6layout8RowMajorES4_NS5_11ColumnMajorES4_S7_ffS4_NS_16NumericConverterIS4_fLNS_15FloatRoundStyleE2EEENS_12multiply_addIfffEELi4ELi16EEEvNS_4gemm9GemmCoordET5_NS_9TensorRefIT_T0_EENS_16ComplexTransformENSG_IT1_T2_EESK_SF_NSG_IT3_T4_EENSG_IT7_SP_EET6_illll --------------------------
	.section	.nv.info._ZN7cutlass9reference6device6kernel11GemmComplexINS_6half_tENS_6layout8RowMajorES4_NS5_11ColumnMajorES4_S7_ffS4_NS_16NumericConverterIS4_fLNS_15FloatRoundStyleE2EEENS_12multiply_addIfffEELi4ELi16EEEvNS_4gemm9GemmCoordET5_NS_9TensorRefIT_T0_EENS_16ComplexTransformENSG_IT1_T2_EESK_SF_NSG_IT3_T4_EENSG_IT7_SP_EET6_illll,"",@"SHT_CUDA_INFO"
	.sectionflags	@""
	.align	4


	//----- nvinfo : EIATTR_CUDA_API_VERSION
	.align		4
        /*0000*/ 	.byte	0x04, 0x37
        /*0002*/ 	.short	(.L_121 - .L_120)
.L_120:
        /*0004*/ 	.word	0x00000082


	//----- nvinfo : EIATTR_KPARAM_INFO
	.align		4
.L_121:
        /*0008*/ 	.byte	0x04, 0x17
        /*000a*/ 	.short	(.L_123 - .L_122)
.L_122:
        /*000c*/ 	.word	0x00000000
        /*0010*/ 	.short	0x000e
        /*0012*/ 	.short	0x0080
        /*0014*/ 	.byte	0x00, 0xf0, 0x21, 0x00


	//----- nvinfo : EIATTR_KPARAM_INFO
	.align		4
.L_123:
        /*0018*/ 	.byte	0x04, 0x17
        /*001a*/ 	.short	(.L_125 - .L_124)
.L_124:
        /*001c*/ 	.word	0x00000000
        /*0020*/ 	.short	0x000d
        /*0022*/ 	.short	0x0078
        /*0024*/ 	.byte	0x00, 0xf0, 0x21, 0x00


	//----- nvinfo : EIATTR_KPARAM_INFO
	.align		4
.L_125:
        /*0028*/ 	.byte	0x04, 0x17
        /*002a*/ 	.short	(.L_127 - .L_126)
.L_126:
        /*002c*/ 	.word	0x00000000
        /*0030*/ 	.short	0x000c
        /*0032*/ 	.short	0x0070
        /*0034*/ 	.byte	0x00, 0xf0, 0x21, 0x00


	//----- nvinfo : EIATTR_KPARAM_INFO
	.align		4
.L_127:
        /*0038*/ 	.byte	0x04, 0x17
        /*003a*/ 	.short	(.L_129 - .L_128)
.L_128:
        /*003c*/ 	.word	0x00000000
        /*0040*/ 	.short	0x000b
        /*0042*/ 	.short	0x0068
        /*0044*/ 	.byte	0x00, 0xf0, 0x21, 0x00


	//----- nvinfo : EIATTR_KPARAM_INFO
	.align		4
.L_129:
        /*0048*/ 	.byte	0x04, 0x17
        /*004a*/ 	.short	(.L_131 - .L_130)
.L_130:
        /*004c*/ 	.word	0x00000000
        /*0050*/ 	.short	0x000a
        /*0052*/ 	.short	0x0064
        /*0054*/ 	.byte	0x00, 0xf0, 0x11, 0x00


	//----- nvinfo : EIATTR_KPARAM_INFO
	.align		4
.L_131:
        /*0058*/ 	.byte	0x04, 0x17
        /*005a*/ 	.short	(.L_133 - .L_132)
.L_132:
        /*005c*/ 	.word	0x00000000
        /*0060*/ 	.short	0x0009
        /*0062*/ 	.short	0x0060
        /*0064*/ 	.byte	0x00, 0xf0, 0x11, 0x00


	//----- nvinfo : EIATTR_KPARAM_INFO
	.align		4
.L_133:
        /*0068*/ 	.byte	0x04, 0x17
        /*006a*/ 	.short	(.L_135 - .L_134)
.L_134:
        /*006c*/ 	.word	0x00000000
        /*0070*/ 	.short	0x0008
        /*0072*/ 	.short	0x0050
        /*0074*/ 	.byte	0x00, 0xf0, 0x41, 0x00


	//----- nvinfo : EIATTR_KPARAM_INFO
	.align		4
.L_135:
        /*0078*/ 	.byte	0x04, 0x17
        /*007a*/ 	.short	(.L_137 - .L_136)
.L_136:
        /*007c*/ 	.word	0x00000000
        /*0080*/ 	.short	0x0007
        /*0082*/ 	.short	0x0040
        /*0084*/ 	.byte	0x00, 0xf0, 0x41, 0x00


	//----- nvinfo : EIATTR_KPARAM_INFO
	.align		4
.L_137:
        /*0088*/ 	.byte	0x04, 0x17
        /*008a*/ 	.short	(.L_139 - .L_138)
.L_138:
        /*008c*/ 	.word	0x00000000
        /*0090*/ 	.short	0x0006
        /*0092*/ 	.short	0x003c
        /*0094*/ 	.byte	0x00, 0xf0, 0x11, 0x00


	//----- nvinfo : EIATTR_KPARAM_INFO
	.align		4
.L_139:
        /*0098*/ 	.byte	0x04, 0x17
        /*009a*/ 	.short	(.L_141 - .L_140)
.L_140:
        /*009c*/ 	.word	0x00000000
        /*00a0*/ 	.short	0x0005
        /*00a2*/ 	.short	0x0038
        /*00a4*/ 	.byte	0x00, 0xf0, 0x11, 0x00


	//----- nvinfo : EIATTR_KPARAM_INFO
	.align		4
.L_141:
        /*00a8*/ 	.byte	0x04, 0x17
        /*00aa*/ 	.short	(.L_143 - .L_142)
.L_142:
        /*00ac*/ 	.word	0x00000000
        /*00b0*/ 	.short	0x0004
        /*00b2*/ 	.short	0x0028
        /*00b4*/ 	.byte	0x00, 0xf0, 0x41, 0x00


	//----- nvinfo : EIATTR_KPARAM_INFO
	.align		4
.L_143:
        /*00b8*/ 	.byte	0x04, 0x17
        /*00ba*/ 	.short	(.L_145 - .L_144)
.L_144:
        /*00bc*/ 	.word	0x00000000
        /*00c0*/ 	.short	0x0003
        /*00c2*/ 	.short	0x0020
        /*00c4*/ 	.byte	0x00, 0xf0, 0x11, 0x00


	//----- nvinfo : EIATTR_KPARAM_INFO
	.align		4
.L_145:
        /*00c8*/ 	.byte	0x04, 0x17
        /*00ca*/ 	.short	(.L_147 - .L_146)
.L_146:
        /*00cc*/ 	.word	0x00000000
        /*00d0*/ 	.short	0x0002
        /*00d2*/ 	.short	0x0010
        /*00d4*/ 	.byte	0x00, 0xf0, 0x41, 0x00


	//----- nvinfo : EIATTR_KPARAM_INFO
	.align		4
.L_147:
        /*00d8*/ 	.byte	0x04, 0x17
        /*00da*/ 	.short	(.L_149 - .L_148)
.L_148:
        /*00dc*/ 	.word	0x00000000
        /*00e0*/ 	.short	0x0001
        /*00e2*/ 	.short	0x000c
        /*00e4*/ 	.byte	0x00, 0xf0, 0x11, 0x00


	//----- nvinfo : EIATTR_KPARAM_INFO
	.align		4
.L_149:
        /*00e8*/ 	.byte	0x04, 0x17
        /*00ea*/ 	.short	(.L_151 - .L_150)
.L_150:
        /*00ec*/ 	.word	0x00000000
        /*00f0*/ 	.short	0x0000
        /*00f2*/ 	.short	0x0000
        /*00f4*/ 	.byte	0x00, 0xf0, 0x31, 0x00


	//----- nvinfo : EIATTR_SPARSE_MMA_MASK
	.align		4
.L_151:
        /*00f8*/ 	.byte	0x03, 0x50
        /*00fa*/ 	.short	0x0000


	//----- nvinfo : EIATTR_MAXREG_COUNT
	.align		4
        /*00fc*/ 	.byte	0x03, 0x1b
        /*00fe*/ 	.short	0x00ff


	//----- nvinfo : EIATTR_ANNOTATIONS
	.align		4
        /*0100*/ 	.byte	0x04, 0x55
        /*0102*/ 	.short	(.L_153 - .L_152)


	//   ....[0]....
.L_152:
        /*0104*/ 	.word	0x00000001
        /*0108*/ 	.byte	0x70, 0x13, 0x00, 0x00, 0x01, 0x00, 0x00, 0x00, 0x20, 0x50, 0x00, 0x00, 0x01, 0x00, 0x00, 0x00
        /*0118*/ 	.byte	0x00, 0xfe, 0x00, 0x00


	//----- nvinfo : EIATTR_MERCURY_ISA_VERSION
	.align		4
.L_153:
        /*011c*/ 	.byte	0x03, 0x5f
        /*011e*/ 	.short	0x0101


	//----- nvinfo : EIATTR_EXIT_INSTR_OFFSETS
	.align		4
        /*0120*/ 	.byte	0x04, 0x1c
        /*0122*/ 	.short	(.L_155 - .L_154)


	//   ....[0]....
.L_154:
        /*0124*/ 	.word	0x000000f0


	//   ....[1]....
        /*0128*/ 	.word	0x0000fe50


	//----- nvinfo : EIATTR_CRS_STACK_SIZE
	.align		4
.L_155:
        /*012c*/ 	.byte	0x04, 0x1e
        /*012e*/ 	.short	(.L_157 - .L_156)
.L_156:
        /*0130*/ 	.word	0x00000000


	//----- nvinfo : EIATTR_CBANK_PARAM_SIZE
	.align		4
.L_157:
        /*0134*/ 	.byte	0x03, 0x19
        /*0136*/ 	.short	0x0088


	//----- nvinfo : EIATTR_PARAM_CBANK
	.align		4
        /*0138*/ 	.byte	0x04, 0x0a
        /*013a*/ 	.short	(.L_159 - .L_158)
	.align		4
.L_158:
        /*013c*/ 	.word	index@(.nv.constant0._ZN7cutlass9reference6device6kernel11GemmComplexINS_6half_tENS_6layout8RowMajorES4_NS5_11ColumnMajorES4_S7_ffS4_NS_16NumericConverterIS4_fLNS_15FloatRoundStyleE2EEENS_12multiply_addIfffEELi4ELi16EEEvNS_4gemm9GemmCoordET5_NS_9TensorRefIT_T0_EENS_16ComplexTransformENSG_IT1_T2_EESK_SF_NSG_IT3_T4_EENSG_IT7_SP_EET6_illll)
        /*0140*/ 	.short	0x0210
        /*0142*/ 	.short	0x0088


	//----- nvinfo : EIATTR_SW_WAR
	.align		4
.L_159:
        /*0144*/ 	.byte	0x04, 0x36
        /*0146*/ 	.short	(.L_161 - .L_160)
.L_160:
        /*0148*/ 	.word	0x00000008
.L_161:


//--------------------- .nv.info._ZN7cutlass9reference6device6kernel11GemmComplexINS_6half_tENS_6layout8RowMajorES4_NS5_11ColumnMajorES4_S7_ffS4_NS_16NumericConverterIS4_fLNS_15FloatRoundStyleE2EEENS_12multiply_addIfffEELi4ELi4EEEvNS_4gemm9GemmCoordET5_NS_9TensorRefIT_T0_EENS_16ComplexTransformENSG_IT1_T2_EESK_SF_NSG_IT3_T4_EENSG_IT7_SP_EET6_illll --------------------------
	.section	.nv.info._ZN7cutlass9reference6device6kernel11GemmComplexINS_6half_tENS_6layout8RowMajorES4_NS5_11ColumnMajorES4_S7_ffS4_NS_16NumericConverterIS4_fLNS_15FloatRoundStyleE2EEENS_12multiply_addIfffEELi4ELi4EEEvNS_4gemm9GemmCoordET5_NS_9TensorRefIT_T0_EENS_16ComplexTransformENSG_IT1_T2_EESK_SF_NSG_IT3_T4_EENSG_IT7_SP_EET6_illll,"",@"SHT_CUDA_INFO"
	.sectionflags	@""
	.align	4


	//----- nvinfo : EIATTR_CUDA_API_VERSION
	.align		4
        /*0000*/ 	.byte	0x04, 0x37
        /*0002*/ 	.short	(.L_163 - .L_162)
.L_162:
        /*0004*/ 	.word	0x00000082


	//----- nvinfo : EIATTR_KPARAM_INFO
	.align		4
.L_163:
        /*0008*/ 	.byte	0x04, 0x17
        /*000a*/ 	.short	(.L_165 - .L_164)
.L_164:
        /*000c*/ 	.word	0x00000000
        /*0010*/ 	.short	0x000e
        /*0012*/ 	.short	0x0080
        /*0014*/ 	.byte	0x00, 0xf0, 0x21, 0x00


	//----- nvinfo : EIATTR_KPARAM_INFO
	.align		4
.L_165:
        /*0018*/ 	.byte	0x04, 0x17
        /*001a*/ 	.short	(.L_167 - .L_166)
.L_166:
        /*001c*/ 	.word	0x00000000
        /*0020*/ 	.short	0x000d
        /*0022*/ 	.short	0x0078
        /*0024*/ 	.byte	0x00, 0xf0, 0x21, 0x00


	//----- nvinfo : EIATTR_KPARAM_INFO
	.align		4
.L_167:
        /*0028*/ 	.byte	0x04, 0x17
        /*002a*/ 	.short	(.L_169 - .L_168)
.L_168:
        /*002c*/ 	.word	0x00000000
        /*0030*/ 	.short	0x000c
        /*0032*/ 	.short	0x0070
        /*0034*/ 	.byte	0x00, 0xf0, 0x21, 0x00


	//----- nvinfo : EIATTR_KPARAM_INFO
	.align		4
.L_169:
        /*0038*/ 	.byte	0x04, 0x17
        /*003a*/ 	.short	(.L_171 - .L_170)
.L_170:
        /*003c*/ 	.word	0x00000000
        /*0040*/ 	.short	0x000b
        /*0042*/ 	.short	0x0068
        /*0044*/ 	.byte	0x00, 0xf0, 0x21, 0x00


	//----- nvinfo : EIATTR_KPARAM_INFO
	.align		4
.L_171:
        /*0048*/ 	.byte	0x04, 0x17
        /*004a*/ 	.short	(.L_173 - .L_172)
.L_172:
        /*004c*/ 	.word	0x00000000
        /*0050*/ 	.short	0x000a
        /*0052*/ 	.short	0x0064
        /*0054*/ 	.byte	0x00, 0xf0, 0x11, 0x00


	//----- nvinfo : EIATTR_KPARAM_INFO
	.align		4
.L_173:
        /*0058*/ 	.byte	0x04, 0x17
        /*005a*/ 	.short	(.L_175 - .L_174)
.L_174:
        /*005c*/ 	.word	0x00000000
        /*0060*/ 	.short	0x0009
        /*0062*/ 	.short	0x0060
        /*0064*/ 	.byte	0x00, 0xf0, 0x11, 0x00


	//----- nvinfo : EIATTR_KPARAM_INFO
	.align		4
.L_175:
        /*0068*/ 	.byte	0x04, 0x17
        /*006a*/ 	.short	(.L_177 - .L_176)
.L_176:
        /*006c*/ 	.word	0x00000000
        /*0070*/ 	.short	0x0008
        /*0072*/ 	.short	0x0050
        /*0074*/ 	.byte	0x00, 0xf0, 0x41, 0x00


	//----- nvinfo : EIATTR_KPARAM_INFO
	.align		4
.L_177:
        /*0078*/ 	.byte	0x04, 0x17
        /*007a*/ 	.short	(.L_179 - .L_178)
.L_178:
        /*007c*/ 	.word	0x00000000
        /*0080*/ 	.short	0x0007
        /*0082*/ 	.short	0x0040
        /*0084*/ 	.byte	0x00, 0xf0, 0x41, 0x00


	//----- nvinfo : EIATTR_KPARAM_INFO
	.align		4
.L_179:
        /*0088*/ 	.byte	0x04, 0x17
        /*008a*/ 	.short	(.L_181 - .L_180)
.L_180:
        /*008c*/ 	.word	0x00000000
        /*0090*/ 	.short	0x0006
        /*0092*/ 	.short	0x003c
        /*0094*/ 	.byte	0x00, 0xf0, 0x11, 0x00


	//----- nvinfo : EIATTR_KPARAM_INFO
	.align		4
.L_181:
        /*0098*/ 	.byte	0x04, 0x17
        /*009a*/ 	.short	(.L_183 - .L_182)
.L_182:
        /*009c*/ 	.word	0x00000000
        /*00a0*/ 	.short	0x0005
        /*00a2*/ 	.short	0x0038
        /*00a4*/ 	.byte	0x00, 0xf0, 0x11, 0x00


	//----- nvinfo : EIATTR_KPARAM_INFO
	.align		4
.L_183:
        /*00a8*/ 	.byte	0x04, 0x17
        /*00aa*/ 	.short	(.L_185 - .L_184)
.L_184:
        /*00ac*/ 	.word	0x00000000
        /*00b0*/ 	.short	0x0004
        /*00b2*/ 	.short	0x0028
        /*00b4*/ 	.byte	0x00, 0xf0, 0x41, 0x00


	//----- nvinfo : EIATTR_KPARAM_INFO
	.align		4
.L_185:
        /*00b8*/ 	.byte	0x04, 0x17
        /*00ba*/ 	.short	(.L_187 - .L_186)
.L_186:
        /*00bc*/ 	.word	0x00000000
        /*00c0*/ 	.short	0x0003
        /*00c2*/ 	.short	0x0020
        /*00c4*/ 	.byte	0x00, 0xf0, 0x11, 0x00


	//----- nvinfo : EIATTR_KPARAM_INFO
	.align		4
.L_187:
        /*00c8*/ 	.byte	0x04, 0x17
        /*00ca*/ 	.short	(.L_189 - .L_188)
.L_188:
        /*00cc*/ 	.word	0x00000000
        /*00d0*/ 	.short	0x0002
        /*00d2*/ 	.short	0x0010
        /*00d4*/ 	.byte	0x00, 0xf0, 0x41, 0x00


	//----- nvinfo : EIATTR_KPARAM_INFO
	.align		4
.L_189:
        /*00d8*/ 	.byte	0x04, 0x17
        /*00da*/ 	.short	(.L_191 - .L_190)
.L_190:
        /*00dc*/ 	.word	0x00000000
        /*00e0*/ 	.short	0x0001
        /*00e2*/ 	.short	0x000c
        /*00e4*/ 	.byte	0x00, 0xf0, 0x11, 0x00


	//----- nvinfo : EIATTR_KPARAM_INFO
	.align		4
.L_191:
        /*00e8*/ 	.byte	0x04, 0x17
        /*00ea*/ 	.short	(.L_193 - .L_192)
.L_192:
        /*00ec*/ 	.word	0x00000000
        /*00f0*/ 	.short	0x0000
        /*00f2*/ 	.short	0x0000
        /*00f4*/ 	.byte	0x00, 0xf0, 0x31, 0x00


	//----- nvinfo : EIATTR_SPARSE_MMA_MASK
	.align		4
.L_193:
        /*00f8*/ 	.byte	0x03, 0x50
        /*00fa*/ 	.short	0x0000


	//----- nvinfo : EIATTR_MAXREG_COUNT
	.align		4
        /*00fc*/ 	.byte	0x03, 0x1b
        /*00fe*/ 	.short	0x00ff


	//----- nvinfo : EIATTR_MERCURY_ISA_VERSION
	.align		4
        /*0100*/ 	.byte	0x03, 0x5f
        /*0102*/ 	.short	0x0101


	//----- nvinfo : EIATTR_EXIT_INSTR_OFFSETS
	.align		4
        /*0104*/ 	.byte	0x04, 0x1c
        /*0106*/ 	.short	(.L_195 - .L_194)


	//   ....[0]....
.L_194:
        /*0108*/ 	.word	0x00000080


	//   ....[1]....
        /*010c*/ 	.word	0x00003370


	//----- nvinfo : EIATTR_CRS_STACK_SIZE
	.align		4
.L_195:
        /*0110*/ 	.byte	0x04, 0x1e
        /*0112*/ 	.short	(.L_197 - .L_196)
.L_196:
        /*0114*/ 	.word	0x00000000


	//----- nvinfo : EIATTR_CBANK_PARAM_SIZE
	.align		4
.L_197:
        /*0118*/ 	.byte	0x03, 0x19
        /*011a*/ 	.short	0x0088


	//----- nvinfo : EIATTR_PARAM_CBANK
	.align		4
        /*011c*/ 	.byte	0x04, 0x0a
        /*011e*/ 	.short	(.L_199 - .L_198)
	.align		4
.L_198:
        /*0120*/ 	.word	index@(.nv.constant0._ZN7cutlass9reference6device6kernel11GemmComplexINS_6half_tENS_6layout8RowMajorES4_NS5_11ColumnMajorES4_S7_ffS4_NS_16NumericConverterIS4_fLNS_15FloatRoundStyleE2EEENS_12multiply_addIfffEELi4ELi4EEEvNS_4gemm9GemmCoordET5_NS_9TensorRefIT_T0_EENS_16ComplexTransformENSG_IT1_T2_EESK_SF_NSG_IT3_T4_EENSG_IT7_SP_EET6_illll)
        /*0124*/ 	.short	0x0210
        /*0126*/ 	.short	0x0088


	//----- nvinfo : EIATTR_SW_WAR
	.align		4
.L_199:
        /*0128*/ 	.byte	0x04, 0x36
        /*012a*/ 	.short	(.L_201 - .L_200)
.L_200:
        /*012c*/ 	.word	0x00000008
.L_201:


//--------------------- .nv.info._ZN7cutlass9reference6device6kernel12BlockForEachINS_6half_tENS1_6detail17RandomUniformFuncIS4_EEEEvPT_mNT0_6ParamsE --------------------------
	.section	.nv.info._ZN7cutlass9reference6device6kernel12BlockForEachINS_6half_tENS1_6detail17RandomUniformFuncIS4_EEEEvPT_mNT0_6ParamsE,"",@"SHT_CUDA_INFO"
	.sectionflags	@""
	.align	4


	//----- nvinfo : EIATTR_CUDA_API_VERSION
	.align		4
        /*0000*/ 	.byte	0x04, 0x37
        /*0002*/ 	.short	(.L_203 - .L_202)
.L_202:
        /*0004*/ 	.word	0x00000082


	//----- nvinfo : EIATTR_KPARAM_INFO
	.align		4
.L_203:
        /*0008*/ 	.byte	0x04, 0x17
        /*000a*/ 	.short	(.L_205 - .L_204)
.L_204:
        /*000c*/ 	.word	0x00000000
        /*0010*/ 	.short	0x0002
        /*0012*/ 	.short	0x0010
        /*0014*/ 	.byte	0x00, 0xf0, 0xc1, 0x00


	//----- nvinfo : EIATTR_KPARAM_INFO
	.align		4
.L_205:
        /*0018*/ 	.byte	0x04, 0x17
        /*001a*/ 	.short	(.L_207 - .L_206)
.L_206:
        /*001c*/ 	.word	0x00000000
        /*0020*/ 	.short	0x0001
        /*0022*/ 	.short	0x0008
        /*0024*/ 	.byte	0x00, 0xf0, 0x21, 0x00


	//----- nvinfo : EIATTR_KPARAM_INFO
	.align		4
.L_207:
        /*0028*/ 	.byte	0x04, 0x17
        /*002a*/ 	.short	(.L_209 - .L_208)
.L_208:
        /*002c*/ 	.word	0x00000000
        /*0030*/ 	.short	0x0000
        /*0032*/ 	.short	0x0000
        /*0034*/ 	.byte	0x00, 0xf0, 0x21, 0x00


	//----- nvinfo : EIATTR_SPARSE_MMA_MASK
	.align		4
.L_209:
        /*0038*/ 	.byte	0x03, 0x50
        /*003a*/ 	.short	0x0000


	//----- nvinfo : EIATTR_MAXREG_COUNT
	.align		4
        /*003c*/ 	.byte	0x03, 0x1b
        /*003e*/ 	.short	0x00ff


	//----- nvinfo : EIATTR_MERCURY_ISA_VERSION
	.align		4
        /*0040*/ 	.byte	0x03, 0x5f
        /*0042*/ 	.short	0x0101


	//----- nvinfo : EIATTR_EXIT_INSTR_OFFSETS
	.align		4
        /*0044*/ 	.byte	0x04, 0x1c
        /*0046*/ 	.short	(.L_211 - .L_210)


	//   ....[0]....
.L_210:
        /*0048*/ 	.word	0x00001310


	//   ....[1]....
        /*004c*/ 	.word	0x00001c70


	//----- nvinfo : EIATTR_CRS_STACK_SIZE
	.align		4
.L_211:
        /*0050*/ 	.byte	0x04, 0x1e
        /*0052*/ 	.short	(.L_213 - .L_212)
.L_212:
        /*0054*/ 	.word	0x00000000


	//----- nvinfo : EIATTR_CBANK_PARAM_SIZE
	.align		4
.L_213:
        /*0058*/ 	.byte	0x03, 0x19
        /*005a*/ 	.short	0x0040


	//----- nvinfo : EIATTR_PARAM_CBANK
	.align		4
        /*005c*/ 	.byte	0x04, 0x0a
        /*005e*/ 	.short	(.L_215 - .L_214)
	.align		4
.L_214:
        /*0060*/ 	.word	index@(.nv.constant0._ZN7cutlass9reference6device6kernel12BlockForEachINS_6half_tENS1_6detail17RandomUniformFuncIS4_EEEEvPT_mNT0_6ParamsE)
        /*0064*/ 	.short	0x0210
        /*0066*/ 	.short	0x0040


	//----- nvinfo : EIATTR_SW_WAR
	.align		4
.L_215:
        /*0068*/ 	.byte	0x04, 0x36
        /*006a*/ 	.short	(.L_217 - .L_216)
.L_216:
        /*006c*/ 	.word	0x00000008
.L_217:


//--------------------- .nv.info._ZN7cutlass13device_kernelINS_4gemm6kernel13GemmUniversalIN4cute5tupleIJiiiiEEENS1_10collective13CollectiveMmaINS1_34MainloopSm90TmaGmmaWarpSpecializedILi6ENS5_IJNS4_1CILi2EEENSA_ILi1EEESC_EEENS1_35KernelTmaWarpSpecializedCooperativeEEENS5_IJNSA_ILi128EEESG_NSA_ILi64EEEEEENS_6half_tENS5_IJlSC_lEEESJ_SK_NS4_8TiledMMAINS4_8MMA_AtomIJNS4_4SM904GMMA26MMA_64x128x16_F32F16F16_SSILNSO_5MajorE0ELSQ_0ELNSO_7ScaleInE1ELSR_1EEEEEENS4_6LayoutISD_NS5_IJSC_NSA_ILi0EEESV_EEEEENS5_IJNS4_10UnderscoreESY_SY_EEEEENS4_13SM90_TMA_LOADENS4_14ComposedLayoutINS4_7SwizzleILi3ELi4ELi3EEENS4_18smem_ptr_flag_bitsILi16EEENSU_INS5_IJNSA_ILi8EEESH_EEENS5_IJSH_SC_EEEEEEEvNS4_8identityENS4_23SM90_TMA_LOAD_MULTICASTES1B_vS1C_EENS_8epilogue10collective18CollectiveEpilogueINS1F_22Sm90TmaWarpSpecializedILi4ELi2ELi16ELb1ELb0EEEJSI_NS5_IJSG_NSA_ILi32EEEEEESJ_NS5_IJSC_llEEESJ_S1M_NS1F_6fusion15Sm90TreeVisitorINS1N_11Sm90ComputeINS_24homogeneous_multiply_addESJ_fLNS_15FloatRoundStyleE2EvEEJNS1N_19Sm90ScalarBroadcastIfNS5_IJSV_SV_SV_EEELi1ENS_10multipliesEEENS1N_12Sm90SrcFetchISJ_EENS1O_INS1P_IS1V_ffLS1R_2EvEEJS1W_NS1N_12Sm90AccFetchEEEEEEES11_NS12_IS14_S16_NSU_INS5_IJSH_S17_EEENS5_IJSC_SH_EEEEEEENS4_17SM75_U16x8_LDSM_TENS4_14SM90_TMA_STOREES26_NS4_17SM90_U16x8_STSM_TENS4_9Copy_AtomIJNS4_17SM90_U32x4_STSM_NESJ_EEEvEEENS1_19PersistentSchedulerEvEEEEvNT_6ParamsE --------------------------
	.section	.nv.info._ZN7cutlass13device_kernelINS_4gemm6kernel13GemmUniversalIN4cute5tupleIJiiiiEEENS1_10collective13CollectiveMmaINS1_34MainloopSm90TmaGmmaWarpSpecializedILi6ENS5_IJNS4_1CILi2EEENSA_ILi1EEESC_EEENS1_35KernelTmaWarpSpecializedCooperativeEEENS5_IJNSA_ILi128EEESG_NSA_ILi64EEEEEENS_6half_tENS5_IJlSC_lEEESJ_SK_NS4_8TiledMMAINS4_8MMA_AtomIJNS4_4SM904GMMA26MMA_64x128x16_F32F16F16_SSILNSO_5MajorE0ELSQ_0ELNSO_7ScaleInE1ELSR_1EEEEEENS4_6LayoutISD_NS5_IJSC_NSA_ILi0EEESV_EEEEENS5_IJNS4_10UnderscoreESY_SY_EEEEENS4_13SM90_TMA_LOADENS4_14ComposedLayoutINS4_7SwizzleILi3ELi4ELi3EEENS4_18smem_ptr_flag_bitsILi16EEENSU_INS5_IJNSA_ILi8EEESH_EEENS5_IJSH_SC_EEEEEEEvNS4_8identityENS4_23SM90_TMA_LOAD_MULTICASTES1B_vS1C_EENS_8epilogue10collective18CollectiveEpilogueINS1F_22Sm90TmaWarpSpecializedILi4ELi2ELi16ELb1ELb0EEEJSI_NS5_IJSG_NSA_ILi32EEEEEESJ_NS5_IJSC_llEEESJ_S1M_NS1F_6fusion15Sm90TreeVisitorINS1N_11Sm90ComputeINS_24homogeneous_multiply_addESJ_fLNS_15FloatRoundStyleE2EvEEJNS1N_19Sm90ScalarBroadcastIfNS5_IJSV_SV_SV_EEELi1ENS_10multipliesEEENS1N_12Sm90SrcFetchISJ_EENS1O_INS1P_IS1V_ffLS1R_2EvEEJS1W_NS1N_12Sm90AccFetchEEEEEEES11_NS12_IS14_S16_NSU_INS5_IJSH_S17_EEENS5_IJSC_SH_EEEEEEENS4_17SM75_U16x8_LDSM_TENS4_14SM90_TMA_STOREES26_NS4_17SM90_U16x8_STSM_TENS4_9Copy_AtomIJNS4_17SM90_U32x4_STSM_NESJ_EEEvEEENS1_19PersistentSchedulerEvEEEEvNT_6ParamsE,"",@"SHT_CUDA_INFO"
	.sectionflags	@""
	.align	4


	//----- nvinfo : EIATTR_CUDA_API_VERSION
	.align		4
        /*0000*/ 	.byte	0x04, 0x37
        /*0002*/ 	.short	(.L_219 - .L_218)
.L_218:
        /*0004*/ 	.word	0x00000082


	//----- nvinfo : EIATTR_KPARAM_INFO
	.align		4
.L_219:
        /*0008*/ 	.byte	0x04, 0x17
        /*000a*/ 	.short	(.L_221 - .L_220)
.L_220:
        /*000c*/ 	.word	0x00000000
        /*0010*/ 	.short	0x0000
        /*0012*/ 	.short	0x0070
        /*0014*/ 	.byte	0x00, 0xf0, 0x01, 0x1c


	//----- nvinfo : EIATTR_SPARSE_MMA_MASK
	.align		4
.L_221:
        /*0018*/ 	.byte	0x03, 0x50
        /*001a*/ 	.short	0x0000


	//----- nvinfo : EIATTR_MAXREG_COUNT
	.align		4
        /*001c*/ 	.byte	0x03, 0x1b
        /*001e*/ 	.short	0x00a8


	//----- nvinfo : EIATTR_NUM_BARRIERS
	.align		4
        /*0020*/ 	.byte	0x02, 0x4c
        /*0022*/ 	.byte	0x02
	.zero		1


	//----- nvinfo : EIATTR_EXTERNS
	.align		4
        /*0024*/ 	.byte	0x04, 0x0f
        /*0026*/ 	.short	(.L_223 - .L_222)


	//   ....[0]....
	.align		4
.L_222:
        /*0028*/ 	.word	index@(__assertfail)


	//----- nvinfo : EIATTR_MERCURY_ISA_VERSION
	.align		4
.L_223:
        /*002c*/ 	.byte	0x03, 0x5f
        /*002e*/ 	.short	0x0101


	//----- nvinfo : EIATTR_INT_WARP_WIDE_INSTR_OFFSETS
	.align		4
        /*0030*/ 	.byte	0x04, 0x31
        /*0032*/ 	.short	(.L_225 - .L_224)


	//   ....[0]....
.L_224:
        /*0034*/ 	.word	0x00000820


	//   ....[1]....
        /*0038*/ 	.word	0x00000830


	//   ....[2]....
        /*003c*/ 	.word	0x00000960


	//   ....[3]....
        /*0040*/ 	.word	0x00001f80


	//----- nvinfo : EIATTR_COOP_GROUP_MASK_REGIDS
	.align		4
.L_225:
        /*0044*/ 	.byte	0x04, 0x29
        /*0046*/ 	.short	(.L_227 - .L_226)


	//   ....[0]....
.L_226:
        /*0048*/ 	.word	0xffffffff


	//   ....[1]....
        /*004c*/ 	.word	0xffffffff


	//   ....[2]....
        /*0050*/ 	.word	0xffffffff


	//   ....[3]....
        /*0054*/ 	.word	0xffffffff


	//   ....[4]....
        /*0058*/ 	.word	0xffffffff


	//   ....[5]....
        /*005c*/ 	.word	0xffffffff


	//   ....[6]....
        /*0060*/ 	.word	0xffffffff


	//----- nvinfo : EIATTR_COOP_GROUP_INSTR_OFFSETS
	.align		4
.L_227:
        /*0064*/ 	.byte	0x04, 0x28
        /*0066*/ 	.short	(.L_229 - .L_228)


	//   ....[0]....
.L_228:
        /*0068*/ 	.word	0x00000060


	//   ....[1]....
        /*006c*/ 	.word	0x00000070


	//   ....[2]....
        /*0070*/ 	.word	0x000001f0


	//   ....[3]....
        /*0074*/ 	.word	0x00000410


	//   ....[4]....
        /*0078*/ 	.word	0x00000660


	//   ....[5]....
        /*007c*/ 	.word	0x00000ac0


	//   ....[6]....
        /*0080*/ 	.word	0x000015a0


	//----- nvinfo : EIATTR_REG_RECONFIG
	.align		4
.L_229:
        /*0084*/ 	.byte	0x01, 0x54
	.zero		2


	//----- nvinfo : EIATTR_SYSCALL_OFFSETS
	.align		4
        /*0088*/ 	.byte	0x04, 0x46
        /*008a*/ 	.short	(.L_231 - .L_230)


	//   ....[0]....
.L_230:
        /*008c*/ 	.word	0x00001790


	//   ....[1]....
        /*0090*/ 	.word	0x00002260


	//   ....[2]....
        /*0094*/ 	.word	0x00002350


	//----- nvinfo : EIATTR_MBARRIER_INSTR_OFFSETS
	.align		4
.L_231:
        /*0098*/ 	.byte	0x04, 0x39
        /*009a*/ 	.short	(.L_233 - .L_232)


	//   ....[0]....
.L_232:
        /*009c*/ 	.word	0x000002f0
        /*00a0*/ 	.word	0x000000ff
        /*00a4*/ 	.word	0x00000000
        /*00a8*/ 	.short	0x0100
        /*00aa*/ 	.byte	0x08
	.zero		1


	//   ....[1]....
        /*00ac*/ 	.word	0x00000300
        /*00b0*/ 	.word	0x000000ff
        /*00b4*/ 	.word	0x00000030
        /*00b8*/ 	.short	0x0100
        /*00ba*/ 	.byte	0x08
	.zero		1


	//   ....[2]....
        /*00bc*/ 	.word	0x00000310
        /*00c0*/ 	.word	0x000000ff
        /*00c4*/ 	.word	0x00000008
        /*00c8*/ 	.short	0x0100
        /*00ca*/ 	.byte	0x08
	.zero		1


	//   ....[3]....
        /*00cc*/ 	.word	0x00000320
        /*00d0*/ 	.word	0x000000ff
        /*00d4*/ 	.word	0x00000038
        /*00d8*/ 	.short	0x0100
        /*00da*/ 	.byte	0x08
	.zero		1


	//   ....[4]....
        /*00dc*/ 	.word	0x00000330
        /*00e0*/ 	.word	0x000000ff
        /*00e4*/ 	.word	0x00000010
        /*00e8*/ 	.short	0x0100
        /*00ea*/ 	.byte	0x08
	.zero		1


	//   ....[5]....
        /*00ec*/ 	.word	0x00000340
        /*00f0*/ 	.word	0x000000ff
        /*00f4*/ 	.word	0x00000040
        /*00f8*/ 	.short	0x0100
        /*00fa*/ 	.byte	0x08
	.zero		1


	//   ....[6]....
        /*00fc*/ 	.word	0x00000350
        /*0100*/ 	.word	0x000000ff
        /*0104*/ 	.word	0x00000018
        /*0108*/ 	.short	0x0100
        /*010a*/ 	.byte	0x08
	.zero		1


	//   ....[7]....
        /*010c*/ 	.word	0x00000360
        /*0110*/ 	.word	0x000000ff
        /*0114*/ 	.word	0x00000048
        /*0118*/ 	.short	0x0100
        /*011a*/ 	.byte	0x08
	.zero		1


	//   ....[8]....
        /*011c*/ 	.word	0x00000370
        /*0120*/ 	.word	0x000000ff
        /*0124*/ 	.word	0x00000020
        /*0128*/ 	.short	0x0100
        /*012a*/ 	.byte	0x08
	.zero		1


	//   ....[9]....
        /*012c*/ 	.word	0x00000380
        /*0130*/ 	.word	0x000000ff
        /*0134*/ 	.word	0x00000050
        /*0138*/ 	.short	0x0100
        /*013a*/ 	.byte	0x08
	.zero		1


	//   ....[10]....
        /*013c*/ 	.word	0x00000390
        /*0140*/ 	.word	0x000000ff
        /*0144*/ 	.word	0x00000028
        /*0148*/ 	.short	0x0100
        /*014a*/ 	.byte	0x08
	.zero		1


	//   ....[11]....
        /*014c*/ 	.word	0x000003a0
        /*0150*/ 	.word	0x000000ff
        /*0154*/ 	.word	0x00000058
        /*0158*/ 	.short	0x0100
        /*015a*/ 	.byte	0x08
	.zero		1


	//   ....[12]....
        /*015c*/ 	.word	0x000005c0
        /*0160*/ 	.word	0x000000ff
        /*0164*/ 	.word	0x00000060
        /*0168*/ 	.short	0x0100
        /*016a*/ 	.byte	0x08
	.zero		1


	//   ....[13]....
        /*016c*/ 	.word	0x000005d0
        /*0170*/ 	.word	0x000000ff
        /*0174*/ 	.word	0x00000080
        /*0178*/ 	.short	0x0100
        /*017a*/ 	.byte	0x08
	.zero		1


	//   ....[14]....
        /*017c*/ 	.word	0x000005e0
        /*0180*/ 	.word	0x000000ff
        /*0184*/ 	.word	0x00000068
        /*0188*/ 	.short	0x0100
        /*018a*/ 	.byte	0x08
	.zero		1


	//   ....[15]....
        /*018c*/ 	.word	0x000005f0
        /*0190*/ 	.word	0x000000ff
        /*0194*/ 	.word	0x00000088
        /*0198*/ 	.short	0x0100
        /*019a*/ 	.byte	0x08
	.zero		1


	//   ....[16]....
        /*019c*/ 	.word	0x00000600
        /*01a0*/ 	.word	0x000000ff
        /*01a4*/ 	.word	0x00000070
        /*01a8*/ 	.short	0x0100
        /*01aa*/ 	.byte	0x08
	.zero		1


	//   ....[17]....
        /*01ac*/ 	.word	0x00000610
        /*01b0*/ 	.word	0x000000ff
        /*01b4*/ 	.word	0x00000090
        /*01b8*/ 	.short	0x0100
        /*01ba*/ 	.byte	0x08
	.zero		1


	//   ....[18]....
        /*01bc*/ 	.word	0x00000620
        /*01c0*/ 	.word	0x000000ff
        /*01c4*/ 	.word	0x00000078
        /*01c8*/ 	.short	0x0100
        /*01ca*/ 	.byte	0x08
	.zero		1


	//   ....[19]....
        /*01cc*/ 	.word	0x00000630
        /*01d0*/ 	.word	0x000000ff
        /*01d4*/ 	.word	0x00000098
        /*01d8*/ 	.short	0x0100
        /*01da*/ 	.byte	0x08
	.zero		1


	//   ....[20]....
        /*01dc*/ 	.word	0x000009d0
        /*01e0*/ 	.word	0x000000ff
        /*01e4*/ 	.word	0x000000a0
        /*01e8*/ 	.short	0x0100
        /*01ea*/ 	.byte	0x06
	.zero		1


	//   ....[21]....
        /*01ec*/ 	.word	0x00000a60
        /*01f0*/ 	.word	0x000000ff
        /*01f4*/ 	.word	0x000000a8
        /*01f8*/ 	.short	0x0100
        /*01fa*/ 	.byte	0x06
	.zero		1


	//   ....[22]....
        /*01fc*/ 	.word	0x00001810
        /*0200*/ 	.word	0x00000003
        /*0204*/ 	.word	0x00000000
        /*0208*/ 	.short	0x010a
        /*020a*/ 	.byte	0x3f
	.zero		1


	//   ....[23]....
        /*020c*/ 	.word	0x00001870
        /*0210*/ 	.word	0x00000003
        /*0214*/ 	.word	0x00000000
        /*0218*/ 	.short	0x010a
        /*021a*/ 	.byte	0x3f
	.zero		1


	//   ....[24]....
        /*021c*/ 	.word	0x00001b90
        /*0220*/ 	.word	0x000000ff
        /*0224*/ 	.word	0x00000000
        /*0228*/ 	.short	0x010a
        /*022a*/ 	.byte	0x04
	.zero		1


	//   ....[25]....
        /*022c*/ 	.word	0x00001bd0
        /*0230*/ 	.word	0x000000ff
        /*0234*/ 	.word	0x00000000
        /*0238*/ 	.short	0x010a
        /*023a*/ 	.byte	0x04
	.zero		1


	//   ....[26]....
        /*023c*/ 	.word	0x00001e30
        /*0240*/ 	.word	0x00000005
        /*0244*/ 	.word	0x00000000
        /*0248*/ 	.short	0x0101
        /*024a*/ 	.byte	0x3f
	.zero		1


	//   ....[27]....
        /*024c*/ 	.word	0x00002020
        /*0250*/ 	.word	0x00000003
        /*0254*/ 	.word	0x00000000
        /*0258*/ 	.short	0x0101
        /*025a*/ 	.byte	0x3f
	.zero		1


	//   ....[28]....
        /*025c*/ 	.word	0x000023e0
        /*0260*/ 	.word	0x000000ff
        /*0264*/ 	.word	0x00000060
        /*0268*/ 	.short	0x010a
        /*026a*/ 	.byte	0x34
	.zero		1


	//   ....[29]....
        /*026c*/ 	.word	0x00002a70
        /*0270*/ 	.word	0x000000ff
        /*0274*/ 	.word	0x00000000
        /*0278*/ 	.short	0x0101
        /*027a*/ 	.byte	0x04
	.zero		1


	//   ....[30]....
        /*027c*/ 	.word	0x00002b20
        /*0280*/ 	.word	0x00000004
        /*0284*/ 	.word	0x00000060
        /*0288*/ 	.short	0x010a
        /*028a*/ 	.byte	0x3f
	.zero		1


	//   ....[31]....
        /*028c*/ 	.word	0x00003120
        /*0290*/ 	.word	0x000000ff
        /*0294*/ 	.word	0x00000000
        /*0298*/ 	.short	0x0101
        /*029a*/ 	.byte	0x04
	.zero		1


	//   ....[32]....
        /*029c*/ 	.word	0x000031e0
        /*02a0*/ 	.word	0x00000004
        /*02a4*/ 	.word	0x00000060
        /*02a8*/ 	.short	0x010a
        /*02aa*/ 	.byte	0x3f
	.zero		1


	//   ....[33]....
        /*02ac*/ 	.word	0x00003820
        /*02b0*/ 	.word	0x000000ff
        /*02b4*/ 	.word	0x00000000
        /*02b8*/ 	.short	0x0101
        /*02ba*/ 	.byte	0x04
	.zero		1


	//   ....[34]....
        /*02bc*/ 	.word	0x000038d0
        /*02c0*/ 	.word	0x00000005
        /*02c4*/ 	.word	0x00000060
        /*02c8*/ 	.short	0x010a
        /*02ca*/ 	.byte	0x3f
	.zero		1


	//   ....[35]....
        /*02cc*/ 	.word	0x00003ec0
        /*02d0*/ 	.word	0x000000ff
        /*02d4*/ 	.word	0x00000000
        /*02d8*/ 	.short	0x0101
        /*02da*/ 	.byte	0x34
	.zero		1


	//   ....[36]....
        /*02dc*/ 	.word	0x00004620
        /*02e0*/ 	.word	0x000000ff
        /*02e4*/ 	.word	0x00000000
        /*02e8*/ 	.short	0x0101
        /*02ea*/ 	.byte	0x2a
	.zero		1


	//   ....[37]....
        /*02ec*/ 	.word	0x00004c40
        /*02f0*/ 	.word	0x000000ff
        /*02f4*/ 	.word	0x000000a8
        /*02f8*/ 	.short	0x010a
        /*02fa*/ 	.byte	0x04
	.zero		1


	//   ....[38]....
        /*02fc*/ 	.word	0x00004e80
        /*0300*/ 	.word	0x000000ff
        /*0304*/ 	.word	0x00000080
        /*0308*/ 	.short	0x010a
        /*030a*/ 	.byte	0x0d
	.zero		1


	//   ....[39]....
        /*030c*/ 	.word	0x00004fd0
        /*0310*/ 	.word	0x000000ff
        /*0314*/ 	.word	0x00000060
        /*0318*/ 	.short	0x010b
        /*031a*/ 	.byte	0x0d
	.zero		1


	//   ....[40]....
        /*031c*/ 	.word	0x00005030
        /*0320*/ 	.word	0x000000ff
        /*0324*/ 	.word	0x00000000
        /*0328*/ 	.short	0x0101
        /*032a*/ 	.byte	0x08
	.zero		1


	//   ....[41]....
        /*032c*/ 	.word	0x00005060
        /*0330*/ 	.word	0x000000ff
        /*0334*/ 	.word	0x00000088
        /*0338*/ 	.short	0x010a
        /*033a*/ 	.byte	0x0d
	.zero		1


	//   ....[42]....
        /*033c*/ 	.word	0x000051d0
        /*0340*/ 	.word	0x000000ff
        /*0344*/ 	.word	0x00000068
        /*0348*/ 	.short	0x010b
        /*034a*/ 	.byte	0x0d
	.zero		1


	//   ....[43]....
        /*034c*/ 	.word	0x00005230
        /*0350*/ 	.word	0x000000ff
        /*0354*/ 	.word	0x00000000
        /*0358*/ 	.short	0x0101
        /*035a*/ 	.byte	0x08
	.zero		1


	//   ....[44]....
        /*035c*/ 	.word	0x00005260
        /*0360*/ 	.word	0x000000ff
        /*0364*/ 	.word	0x00000090
        /*0368*/ 	.short	0x010a
        /*036a*/ 	.byte	0x0d
	.zero		1


	//   ....[45]....
        /*036c*/ 	.word	0x000053d0
        /*0370*/ 	.word	0x000000ff
        /*0374*/ 	.word	0x00000070
        /*0378*/ 	.short	0x010b
        /*037a*/ 	.byte	0x0d
	.zero		1


	//   ....[46]....
        /*037c*/ 	.word	0x00005430
        /*0380*/ 	.word	0x000000ff
        /*0384*/ 	.word	0x00000000
        /*0388*/ 	.short	0x0101
        /*038a*/ 	.byte	0x08
	.zero		1


	//   ....[47]....
        /*038c*/ 	.word	0x00005460
        /*0390*/ 	.word	0x000000ff
        /*0394*/ 	.word	0x00000098
        /*0398*/ 	.short	0x010a
        /*039a*/ 	.byte	0x0d
	.zero		1


	//   ....[48]....
        /*039c*/ 	.word	0x000055d0
        /*03a0*/ 	.word	0x000000ff
        /*03a4*/ 	.word	0x00000078
        /*03a8*/ 	.short	0x010b
        /*03aa*/ 	.byte	0x0d
	.zero		1


	//   ....[49]....
        /*03ac*/ 	.word	0x000056c0
        /*03b0*/ 	.word	0x000000ff
        /*03b4*/ 	.word	0x00000000
        /*03b8*/ 	.short	0x0101
        /*03ba*/ 	.byte	0x08
	.zero		1


	//   ....[50]....
        /*03bc*/ 	.word	0x00005cf0
        /*03c0*/ 	.word	0x00000003
        /*03c4*/ 	.word	0x00000080
        /*03c8*/ 	.short	0x010a
        /*03ca*/ 	.byte	0x3f
	.zero		1


	//   ....[51]....
        /*03cc*/ 	.word	0x00005d30
        /*03d0*/ 	.word	0x00000003
        /*03d4*/ 	.word	0x00000088
        /*03d8*/ 	.short	0x010a
        /*03da*/ 	.byte	0x3f
	.zero		1


	//   ....[52]....
        /*03dc*/ 	.word	0x00005d70
        /*03e0*/ 	.word	0x00000003
        /*03e4*/ 	.word	0x00000090
        /*03e8*/ 	.short	0x010a
        /*03ea*/ 	.byte	0x3f
	.zero		1


	//   ....[53]....
        /*03ec*/ 	.word	0x00005dc0
        /*03f0*/ 	.word	0x00000003
        /*03f4*/ 	.word	0x00000098
        /*03f8*/ 	.short	0x010a
        /*03fa*/ 	.byte	0x3f
	.zero		1


	//   ....[54]....
        /*03fc*/ 	.word	0x00006120
        /*0400*/ 	.word	0x00000012
        /*0404*/ 	.word	0x00000030
        /*0408*/ 	.short	0x010a
        /*040a*/ 	.byte	0x3f
	.zero		1


	//   ....[55]....
        /*040c*/ 	.word	0x000064b0
        /*0410*/ 	.word	0x00000006
        /*0414*/ 	.word	0x000000a8
        /*0418*/ 	.short	0x0101
        /*041a*/ 	.byte	0x3f
	.zero		1


	//   ....[56]....
        /*041c*/ 	.word	0x00006be0
        /*0420*/ 	.word	0x00000007
        /*0424*/ 	.word	0x00000000
        /*0428*/ 	.short	0x010a
        /*042a*/ 	.byte	0x3f
	.zero		1


	//   ....[57]....
        /*042c*/ 	.word	0x00006c60
        /*0430*/ 	.word	0x00000008
        /*0434*/ 	.word	0x00000000
        /*0438*/ 	.short	0x010a
        /*043a*/ 	.byte	0x3f
	.zero		1


	//   ....[58]....
        /*043c*/ 	.word	0x00006cf0
        /*0440*/ 	.word	0x00000009
        /*0444*/ 	.word	0x00000000
        /*0448*/ 	.short	0x010a
        /*044a*/ 	.byte	0x3f
	.zero		1


	//   ....[59]....
        /*044c*/ 	.word	0x00006d80
        /*0450*/ 	.word	0x00000008
        /*0454*/ 	.word	0x00000000
        /*0458*/ 	.short	0x010a
        /*045a*/ 	.byte	0x3f
	.zero		1


	//   ....[60]....
        /*045c*/ 	.word	0x00006e10
        /*0460*/ 	.word	0x0000000b
        /*0464*/ 	.word	0x00000000
        /*0468*/ 	.short	0x010a
        /*046a*/ 	.byte	0x3f
	.zero		1


	//   ....[61]....
        /*046c*/ 	.word	0x00006ea0
        /*0470*/ 	.word	0x00000003
        /*0474*/ 	.word	0x00000000
        /*0478*/ 	.short	0x010a
        /*047a*/ 	.byte	0x3f
	.zero		1


	//   ....[62]....
        /*047c*/ 	.word	0x00006f00
        /*0480*/ 	.word	0x00000003
        /*0484*/ 	.word	0x00000000
        /*0488*/ 	.short	0x010a
        /*048a*/ 	.byte	0x3f
	.zero		1


	//   ....[63]....
        /*048c*/ 	.word	0x00006f60
        /*0490*/ 	.word	0x00000005
        /*0494*/ 	.word	0x00000000
        /*0498*/ 	.short	0x010a
        /*049a*/ 	.byte	0x3f
	.zero		1


	//   ....[64]....
        /*049c*/ 	.word	0x00006fc0
        /*04a0*/ 	.word	0x00000005
        /*04a4*/ 	.word	0x00000060
        /*04a8*/ 	.short	0x010a
        /*04aa*/ 	.byte	0x3f
	.zero		1


	//   ....[65]....
        /*04ac*/ 	.word	0x00007010
        /*04b0*/ 	.word	0x00000004
        /*04b4*/ 	.word	0x00000060
        /*04b8*/ 	.short	0x010a
        /*04ba*/ 	.byte	0x3f
	.zero		1


	//   ....[66]....
        /*04bc*/ 	.word	0x00007060
        /*04c0*/ 	.word	0x00000004
        /*04c4*/ 	.word	0x00000060
        /*04c8*/ 	.short	0x010a
        /*04ca*/ 	.byte	0x3f
	.zero		1


	//   ....[67]....
        /*04cc*/ 	.word	0x000070b0
        /*04d0*/ 	.word	0x00000005
        /*04d4*/ 	.word	0x00000060
        /*04d8*/ 	.short	0x010a
        /*04da*/ 	.byte	0x3f
	.zero		1


	//   ....[68]....
        /*04dc*/ 	.word	0x00007110
        /*04e0*/ 	.word	0x00000003
        /*04e4*/ 	.word	0x000000a8
        /*04e8*/ 	.short	0x010a
        /*04ea*/ 	.byte	0x3f
	.zero		1


	//   ....[69]....
        /*04ec*/ 	.word	0x00007170
        /*04f0*/ 	.word	0x00000005
        /*04f4*/ 	.word	0x00000080
        /*04f8*/ 	.short	0x010a
        /*04fa*/ 	.byte	0x3f
	.zero		1


	//   ....[70]....
        /*04fc*/ 	.word	0x000071d0
        /*0500*/ 	.word	0x00000005
        /*0504*/ 	.word	0x00000088
        /*0508*/ 	.short	0x010a
        /*050a*/ 	.byte	0x3f
	.zero		1


	//   ....[71]....
        /*050c*/ 	.word	0x00007230
        /*0510*/ 	.word	0x00000005
        /*0514*/ 	.word	0x00000090
        /*0518*/ 	.short	0x010a
        /*051a*/ 	.byte	0x3f
	.zero		1


	//   ....[72]....
        /*051c*/ 	.word	0x00007290
        /*0520*/ 	.word	0x00000005
        /*0524*/ 	.word	0x00000098
        /*0528*/ 	.short	0x010a
        /*052a*/ 	.byte	0x3f
	.zero		1


	//   ....[73]....
        /*052c*/ 	.word	0x000072e0
        /*0530*/ 	.word	0x00000003
        /*0534*/ 	.word	0x00000080
        /*0538*/ 	.short	0x010a
        /*053a*/ 	.byte	0x3f
	.zero		1


	//   ....[74]....
        /*053c*/ 	.word	0x00007330
        /*0540*/ 	.word	0x00000003
        /*0544*/ 	.word	0x00000088
        /*0548*/ 	.short	0x010a
        /*054a*/ 	.byte	0x3f
	.zero		1


	//   ....[75]....
        /*054c*/ 	.word	0x00007380
        /*0550*/ 	.word	0x00000003
        /*0554*/ 	.word	0x00000090
        /*0558*/ 	.short	0x010a
        /*055a*/ 	.byte	0x3f
	.zero		1


	//   ....[76]....
        /*055c*/ 	.word	0x00007450
        /*0560*/ 	.word	0x00000012
        /*0564*/ 	.word	0x00000030
        /*0568*/ 	.short	0x010a
        /*056a*/ 	.byte	0x3f
	.zero		1


	//   ....[77]....
        /*056c*/ 	.word	0x00007520
        /*0570*/ 	.word	0x00000007
        /*0574*/ 	.word	0x00000000
        /*0578*/ 	.short	0x010a
        /*057a*/ 	.byte	0x3f
	.zero		1


	//   ....[78]....
        /*057c*/ 	.word	0x00007570
        /*0580*/ 	.word	0x00000008
        /*0584*/ 	.word	0x00000000
        /*0588*/ 	.short	0x010a
        /*058a*/ 	.byte	0x3f
	.zero		1


	//   ....[79]....
        /*058c*/ 	.word	0x000075c0
        /*0590*/ 	.word	0x00000009
        /*0594*/ 	.word	0x00000000
        /*0598*/ 	.short	0x010a
        /*059a*/ 	.byte	0x3f
	.zero		1


	//   ....[80]....
        /*059c*/ 	.word	0x00007610
        /*05a0*/ 	.word	0x00000008
        /*05a4*/ 	.word	0x00000000
        /*05a8*/ 	.short	0x010a
        /*05aa*/ 	.byte	0x3f
	.zero		1


	//   ....[81]....
        /*05ac*/ 	.word	0x00007660
        /*05b0*/ 	.word	0x0000000b
        /*05b4*/ 	.word	0x00000000
        /*05b8*/ 	.short	0x010a
        /*05ba*/ 	.byte	0x3f
	.zero		1


	//----- nvinfo : EIATTR_NUM_MBARRIERS
	.align		4
.L_233:
        /*05bc*/ 	.byte	0x03, 0x38
        /*05be*/ 	.short	0x0016


	//----- nvinfo : EIATTR_EXIT_INSTR_OFFSETS
	.align		4
        /*05c0*/ 	.byte	0x04, 0x1c
        /*05c2*/ 	.short	(.L_235 - .L_234)


	//   ....[0]....
.L_234:
        /*05c4*/ 	.word	0x00000ca0


	//   ....[1]....
        /*05c8*/ 	.word	0x00004540


	//   ....[2]....
        /*05cc*/ 	.word	0x00004570


	//   ....[3]....
        /*05d0*/ 	.word	0x00004630


	//   ....[4]....
        /*05d4*/ 	.word	0x00004b90


	//   ....[5]....
        /*05d8*/ 	.word	0x00004bd0


	//   ....[6]....
        /*05dc*/ 	.word	0x00005e10


	//   ....[7]....
        /*05e0*/ 	.word	0x00006ef0


	//----- nvinfo : EIATTR_MAX_THREADS
	.align		4
.L_235:
        /*05e4*/ 	.byte	0x04, 0x05
        /*05e6*/ 	.short	(.L_237 - .L_236)
.L_236:
        /*05e8*/ 	.word	0x00000180
        /*05ec*/ 	.word	0x00000001
        /*05f0*/ 	.word	0x00000001


	//----- nvinfo : EIATTR_CRS_STACK_SIZE
	.align		4
.L_237:
        /*05f4*/ 	.byte	0x04, 0x1e
        /*05f6*/ 	.short	(.L_239 - .L_238)
.L_238:
        /*05f8*/ 	.word	0x00000000


	//----- nvinfo : EIATTR_CBANK_PARAM_SIZE
	.align		4
.L_239:
        /*05fc*/ 	.byte	0x03, 0x19
        /*05fe*/ 	.short	0x0770


	//----- nvinfo : EIATTR_PARAM_CBANK
	.align		4
        /*0600*/ 	.byte	0x04, 0x0a
        /*0602*/ 	.short	(.L_241 - .L_240)
	.align		4
.L_240:
        /*0604*/ 	.word	index@(.nv.constant0._ZN7cutlass13device_kernelINS_4gemm6kernel13GemmUniversalIN4cute5tupleIJiiiiEEENS1_10collective13CollectiveMmaINS1_34MainloopSm90TmaGmmaWarpSpecializedILi6ENS5_IJNS4_1CILi2EEENSA_ILi1EEESC_EEENS1_35KernelTmaWarpSpecializedCooperativeEEENS5_IJNSA_ILi128EEESG_NSA_ILi64EEEEEENS_6half_tENS5_IJlSC_lEEESJ_SK_NS4_8TiledMMAINS4_8MMA_AtomIJNS4_4SM904GMMA26MMA_64x128x16_F32F16F16_SSILNSO_5MajorE0ELSQ_0ELNSO_7ScaleInE1ELSR_1EEEEEENS4_6LayoutISD_NS5_IJSC_NSA_ILi0EEESV_EEEEENS5_IJNS4_10UnderscoreESY_SY_EEEEENS4_13SM90_TMA_LOADENS4_14ComposedLayoutINS4_7SwizzleILi3ELi4ELi3EEENS4_18smem_ptr_flag_bitsILi16EEENSU_INS5_IJNSA_ILi8EEESH_EEENS5_IJSH_SC_EEEEEEEvNS4_8identityENS4_23SM90_TMA_LOAD_MULTICASTES1B_vS1C_EENS_8epilogue10collective18CollectiveEpilogueINS1F_22Sm90TmaWarpSpecializedILi4ELi2ELi16ELb1ELb0EEEJSI_NS5_IJSG_NSA_ILi32EEEEEESJ_NS5_IJSC_llEEESJ_S1M_NS1F_6fusion15Sm90TreeVisitorINS1N_11Sm90ComputeINS_24homogeneous_multiply_addESJ_fLNS_15FloatRoundStyleE2EvEEJNS1N_19Sm90ScalarBroadcastIfNS5_IJSV_SV_SV_EEELi1ENS_10multipliesEEENS1N_12Sm90SrcFetchISJ_EENS1O_INS1P_IS1V_ffLS1R_2EvEEJS1W_NS1N_12Sm90AccFetchEEEEEEES11_NS12_IS14_S16_NSU_INS5_IJSH_S17_EEENS5_IJSC_SH_EEEEEEENS4_17SM75_U16x8_LDSM_TENS4_14SM90_TMA_STOREES26_NS4_17SM90_U16x8_STSM_TENS4_9Copy_AtomIJNS4_17SM90_U32x4_STSM_NESJ_EEEvEEENS1_19PersistentSchedulerEvEEEEvNT_6ParamsE)
        /*0608*/ 	.short	0x0210
        /*060a*/ 	.short	0x0770


	//----- nvinfo : EIATTR_SW_WAR
	.align		4
.L_241:
        /*060c*/ 	.byte	0x04, 0x36
        /*060e*/ 	.short	(.L_243 - .L_242)
.L_242:
        /*0610*/ 	.word	0x00000008
.L_243:


//--------------------- .nv.info._ZN7cutlass13device_kernelINS_4gemm6kernel13GemmUniversalIN4cute5tupleIJiiiiEEENS1_10collective13CollectiveMmaINS1_34MainloopSm90TmaGmmaWarpSpecializedILi6ENS5_IJNS4_1CILi2EEENSA_ILi1EEESC_EEENS1_35KernelTmaWarpSpecializedCooperativeEEENS5_IJNSA_ILi128EEESG_NSA_ILi64EEEEEENS_6half_tENS5_IJlSC_lEEESJ_SK_NS4_8TiledMMAINS4_8MMA_AtomIJNS4_4SM904GMMA26MMA_64x128x16_F32F16F16_SSILNSO_5MajorE0ELSQ_0ELNSO_7ScaleInE1ELSR_1EEEEEENS4_6LayoutISD_NS5_IJSC_NSA_ILi0EEESV_EEEEENS5_IJNS4_10UnderscoreESY_SY_EEEEENS4_13SM90_TMA_LOADENS4_14ComposedLayoutINS4_7SwizzleILi3ELi4ELi3EEENS4_18smem_ptr_flag_bitsILi16EEENSU_INS5_IJNSA_ILi8EEESH_EEENS5_IJSH_SC_EEEEEEEvNS4_8identityENS4_23SM90_TMA_LOAD_MULTICASTES1B_vS1C_EENS_8epilogue10collective18CollectiveEpilogueINS1F_22Sm90TmaWarpSpecializedILi4ELi2ELi16ELb1ELb0EEEJSI_NS5_IJSG_NSA_ILi32EEEEEESJ_NS5_IJSC_llEEESJ_S1M_NS1F_6fusion15FusionCallbacksIS1J_NS1N_17LinearCombinationISJ_fSJ_fLNS_15FloatRoundStyleE2EEESI_S1L_JEEES11_NS12_IS14_S16_NSU_INS5_IJSH_S17_EEENS5_IJSC_SH_EEEEEEENS4_17SM75_U16x8_LDSM_TENS4_14SM90_TMA_STOREES1W_NS4_17SM90_U16x8_STSM_TENS4_9Copy_AtomIJNS4_17SM90_U32x4_STSM_NESJ_EEEvEEENS1_16StreamKSchedulerEvEEEEvNT_6ParamsE --------------------------
	.section	.nv.info._ZN7cutlass13device_kernelINS_4gemm6kernel13GemmUniversalIN4cute5tupleIJiiiiEEENS1_10collective13CollectiveMmaINS1_34MainloopSm90TmaGmmaWarpSpecializedILi6ENS5_IJNS4_1CILi2EEENSA_ILi1EEESC_EEENS1_35KernelTmaWarpSpecializedCooperativeEEENS5_IJNSA_ILi128EEESG_NSA_ILi64EEEEEENS_6half_tENS5_IJlSC_lEEESJ_SK_NS4_8TiledMMAINS4_8MMA_AtomIJNS4_4SM904GMMA26MMA_64x128x16_F32F16F16_SSILNSO_5MajorE0ELSQ_0ELNSO_7ScaleInE1ELSR_1EEEEEENS4_6LayoutISD_NS5_IJSC_NSA_ILi0EEESV_EEEEENS5_IJNS4_10UnderscoreESY_SY_EEEEENS4_13SM90_TMA_LOADENS4_14ComposedLayoutINS4_7SwizzleILi3ELi4ELi3EEENS4_18smem_ptr_flag_bitsILi16EEENSU_INS5_IJNSA_ILi8EEESH_EEENS5_IJSH_SC_EEEEEEEvNS4_8identityENS4_23SM90_TMA_LOAD_MULTICASTES1B_vS1C_EENS_8epilogue10collective18CollectiveEpilogueINS1F_22Sm90TmaWarpSpecializedILi4ELi2ELi16ELb1ELb0EEEJSI_NS5_IJSG_NSA_ILi32EEEEEESJ_NS5_IJSC_llEEESJ_S1M_NS1F_6fusion15FusionCallbacksIS1J_NS1N_17LinearCombinationISJ_fSJ_fLNS_15FloatRoundStyleE2EEESI_S1L_JEEES11_NS12_IS14_S16_NSU_INS5_IJSH_S17_EEENS5_IJSC_SH_EEEEEEENS4_17SM75_U16x8_LDSM_TENS4_14SM90_TMA_STOREES1W_NS4_17SM90_U16x8_STSM_TENS4_9Copy_AtomIJNS4_17SM90_U32x4_STSM_NESJ_EEEvEEENS1_16StreamKSchedulerEvEEEEvNT_6ParamsE,"",@"SHT_CUDA_INFO"
	.sectionflags	@""
	.align	4


	//----- nvinfo : EIATTR_CUDA_API_VERSION
	.align		4
        /*0000*/ 	.byte	0x04, 0x37
        /*0002*/ 	.short	(.L_245 - .L_244)
.L_244:
        /*0004*/ 	.word	0x00000082


	//----- nvinfo : EIATTR_KPARAM_INFO
	.align		4
.L_245:
        /*0008*/ 	.byte	0x04, 0x17
        /*000a*/ 	.short	(.L_247 - .L_246)
.L_246:
        /*000c*/ 	.word	0x00000000
        /*0010*/ 	.short	0x0000
        /*0012*/ 	.short	0x0070
        /*0014*/ 	.byte	0x00, 0xf0, 0x01, 0x1e


	//----- nvinfo : EIATTR_SPARSE_MMA_MASK
	.align		4
.L_247:
        /*0018*/ 	.byte	0x03, 0x50
        /*001a*/ 	.short	0x0000


	//----- nvinfo : EIATTR_MAXREG_COUNT
	.align		4
        /*001c*/ 	.byte	0x03, 0x1b
        /*001e*/ 	.short	0x00a8


	//----- nvinfo : EIATTR_NUM_BARRIERS
	.align		4
        /*0020*/ 	.byte	0x02, 0x4c
        /*0022*/ 	.byte	0x06
	.zero		1


	//----- nvinfo : EIATTR_EXTERNS
	.align		4
        /*0024*/ 	.byte	0x04, 0x0f
        /*0026*/ 	.short	(.L_249 - .L_248)


	//   ....[0]....
	.align		4
.L_248:
        /*0028*/ 	.word	index@(__assertfail)


	//----- nvinfo : EIATTR_MERCURY_ISA_VERSION
	.align		4
.L_249:
        /*002c*/ 	.byte	0x03, 0x5f
        /*002e*/ 	.short	0x0101


	//----- nvinfo : EIATTR_INT_WARP_WIDE_INSTR_OFFSETS
	.align		4
        /*0030*/ 	.byte	0x04, 0x31
        /*0032*/ 	.short	(.L_251 - .L_250)


	//   ....[0]....
.L_250:
        /*0034*/ 	.word	0x000009b0


	//   ....[1]....
        /*0038*/ 	.word	0x000009c0


	//   ....[2]....
        /*003c*/ 	.word	0x00000b30


	//----- nvinfo : EIATTR_COOP_GROUP_MASK_REGIDS
	.align		4
.L_251:
        /*0040*/ 	.byte	0x04, 0x29
        /*0042*/ 	.short	(.L_253 - .L_252)


	//   ....[0]....
.L_252:
        /*0044*/ 	.word	0xffffffff


	//   ....[1]....
        /*0048*/ 	.word	0xffffffff


	//   ....[2]....
        /*004c*/ 	.word	0xffffffff


	//   ....[3]....
        /*0050*/ 	.word	0xffffffff


	//   ....[4]....
        /*0054*/ 	.word	0xffffffff


	//   ....[5]....
        /*0058*/ 	.word	0xffffffff


	//   ....[6]....
        /*005c*/ 	.word	0xffffffff


	//   ....[7]....
        /*0060*/ 	.word	0xffffffff


	//   ....[8]....
        /*0064*/ 	.word	0x0500000f


	//   ....[9]....
        /*0068*/ 	.word	0x0500000f


	//----- nvinfo : EIATTR_COOP_GROUP_INSTR_OFFSETS
	.align		4
.L_253:
        /*006c*/ 	.byte	0x04, 0x28
        /*006e*/ 	.short	(.L_255 - .L_254)


	//   ....[0]....
.L_254:
        /*0070*/ 	.word	0x00000070


	//   ....[1]....
        /*0074*/ 	.word	0x00000080


	//   ....[2]....
        /*0078*/ 	.word	0x00000430


	//   ....[3]....
        /*007c*/ 	.word	0x00000600


	//   ....[4]....
        /*0080*/ 	.word	0x000007d0


	//   ....[5]....
        /*0084*/ 	.word	0x00000cc0


	//   ....[6]....
        /*0088*/ 	.word	0x00002b60


	//   ....[7]....
        /*008c*/ 	.word	0x00003920


	//   ....[8]....
        /*0090*/ 	.word	0x000162e0


	//   ....[9]....
        /*0094*/ 	.word	0x00016420


	//----- nvinfo : EIATTR_REG_RECONFIG
	.align		4
.L_255:
        /*0098*/ 	.byte	0x01, 0x54
	.zero		2


	//----- nvinfo : EIATTR_SYSCALL_OFFSETS
	.align		4
        /*009c*/ 	.byte	0x04, 0x46
        /*009e*/ 	.short	(.L_257 - .L_256)


	//   ....[0]....
.L_256:
        /*00a0*/ 	.word	0x00002d30


	//   ....[1]....
        /*00a4*/ 	.word	0x00004bd0


	//   ....[2]....
        /*00a8*/ 	.word	0x00005860


	//   ....[3]....
        /*00ac*/ 	.word	0x000063b0


	//   ....[4]....
        /*00b0*/ 	.word	0x000066a0


	//   ....[5]....
        /*00b4*/ 	.word	0x000071d0


	//   ....[6]....
        /*00b8*/ 	.word	0x00007680


	//   ....[7]....
        /*00bc*/ 	.word	0x00007770


	//----- nvinfo : EIATTR_MBARRIER_INSTR_OFFSETS
	.align		4
.L_257:
        /*00c0*/ 	.byte	0x04, 0x39
        /*00c2*/ 	.short	(.L_259 - .L_258)


	//   ....[0]....
.L_258:
        /*00c4*/ 	.word	0x00000530
        /*00c8*/ 	.word	0x000000ff
        /*00cc*/ 	.word	0x00000000
        /*00d0*/ 	.short	0x0100
        /*00d2*/ 	.byte	0x08
	.zero		1


	//   ....[1]....
        /*00d4*/ 	.word	0x00000540
        /*00d8*/ 	.word	0x000000ff
        /*00dc*/ 	.word	0x00000030
        /*00e0*/ 	.short	0x0100
        /*00e2*/ 	.byte	0x08
	.zero		1


	//   ....[2]....
        /*00e4*/ 	.word	0x00000550
        /*00e8*/ 	.word	0x000000ff
        /*00ec*/ 	.word	0x00000008
        /*00f0*/ 	.short	0x0100
        /*00f2*/ 	.byte	0x08
	.zero		1


	//   ....[3]....
        /*00f4*/ 	.word	0x00000560
        /*00f8*/ 	.word	0x000000ff
        /*00fc*/ 	.word	0x00000038
        /*0100*/ 	.short	0x0100
        /*0102*/ 	.byte	0x08
	.zero		1


	//   ....[4]....
        /*0104*/ 	.word	0x00000570
        /*0108*/ 	.word	0x000000ff
        /*010c*/ 	.word	0x00000010
        /*0110*/ 	.short	0x0100
        /*0112*/ 	.byte	0x08
	.zero		1


	//   ....[5]....
        /*0114*/ 	.word	0x00000580
        /*0118*/ 	.word	0x000000ff
        /*011c*/ 	.word	0x00000040
        /*0120*/ 	.short	0x0100
        /*0122*/ 	.byte	0x08
	.zero		1


	//   ....[6]....
        /*0124*/ 	.word	0x00000590
        /*0128*/ 	.word	0x000000ff
        /*012c*/ 	.word	0x00000018
        /*0130*/ 	.short	0x0100
        /*0132*/ 	.byte	0x08
	.zero		1


	//   ....[7]....
        /*0134*/ 	.word	0x000005a0
        /*0138*/ 	.word	0x000000ff
        /*013c*/ 	.word	0x00000048
        /*0140*/ 	.short	0x0100
        /*0142*/ 	.byte	0x08
	.zero		1


	//   ....[8]....
        /*0144*/ 	.word	0x000005b0
        /*0148*/ 	.word	0x000000ff
        /*014c*/ 	.word	0x00000020
        /*0150*/ 	.short	0x0100
        /*0152*/ 	.byte	0x08
	.zero		1


	//   ....[9]....
        /*0154*/ 	.word	0x000005c0
        /*0158*/ 	.word	0x000000ff
        /*015c*/ 	.word	0x00000050
        /*0160*/ 	.short	0x0100
        /*0162*/ 	.byte	0x08
	.zero		1


	//   ....[10]....
        /*0164*/ 	.word	0x000005d0
        /*0168*/ 	.word	0x000000ff
        /*016c*/ 	.word	0x00000028
        /*0170*/ 	.short	0x0100
        /*0172*/ 	.byte	0x08
	.zero		1


	//   ....[11]....
        /*0174*/ 	.word	0x000005e0
        /*0178*/ 	.word	0x000000ff
        /*017c*/ 	.word	0x00000058
        /*0180*/ 	.short	0x0100
        /*0182*/ 	.byte	0x08
	.zero		1


	//   ....[12]....
        /*0184*/ 	.word	0x00000730
        /*0188*/ 	.word	0x000000ff
        /*018c*/ 	.word	0x00000060
        /*0190*/ 	.short	0x0100
        /*0192*/ 	.byte	0x08
	.zero		1


	//   ....[13]....
        /*0194*/ 	.word	0x00000740
        /*0198*/ 	.word	0x000000ff
        /*019c*/ 	.word	0x00000080
        /*01a0*/ 	.short	0x0100
        /*01a2*/ 	.byte	0x08
	.zero		1


	//   ....[14]....
        /*01a4*/ 	.word	0x00000750
        /*01a8*/ 	.word	0x000000ff
        /*01ac*/ 	.word	0x00000068
        /*01b0*/ 	.short	0x0100
        /*01b2*/ 	.byte	0x08
	.zero		1


	//   ....[15]....
        /*01b4*/ 	.word	0x00000760
        /*01b8*/ 	.word	0x000000ff
        /*01bc*/ 	.word	0x00000088
        /*01c0*/ 	.short	0x0100
        /*01c2*/ 	.byte	0x08
	.zero		1


	//   ....[16]....
        /*01c4*/ 	.word	0x00000770
        /*01c8*/ 	.word	0x000000ff
        /*01cc*/ 	.word	0x00000070
        /*01d0*/ 	.short	0x0100
        /*01d2*/ 	.byte	0x08
	.zero		1


	//   ....[17]....
        /*01d4*/ 	.word	0x00000780
        /*01d8*/ 	.word	0x000000ff
        /*01dc*/ 	.word	0x00000090
        /*01e0*/ 	.short	0x0100
        /*01e2*/ 	.byte	0x08
	.zero		1


	//   ....[18]....
        /*01e4*/ 	.word	0x00000790
        /*01e8*/ 	.word	0x000000ff
        /*01ec*/ 	.word	0x00000078
        /*01f0*/ 	.short	0x0100
        /*01f2*/ 	.byte	0x08
	.zero		1


	//   ....[19]....
        /*01f4*/ 	.word	0x000007a0
        /*01f8*/ 	.word	0x000000ff
        /*01fc*/ 	.word	0x00000098
        /*0200*/ 	.short	0x0100
        /*0202*/ 	.byte	0x08
	.zero		1


	//   ....[20]....
        /*0204*/ 	.word	0x00000ba0
        /*0208*/ 	.word	0x000000ff
        /*020c*/ 	.word	0x000000a0
        /*0210*/ 	.short	0x0100
        /*0212*/ 	.byte	0x06
	.zero		1


	//   ....[21]....
        /*0214*/ 	.word	0x00000c30
        /*0218*/ 	.word	0x000000ff
        /*021c*/ 	.word	0x000000a8
        /*0220*/ 	.short	0x0100
        /*0222*/ 	.byte	0x06
	.zero		1


	//   ....[22]....
        /*0224*/ 	.word	0x00002da0
        /*0228*/ 	.word	0x00000003
        /*022c*/ 	.word	0x00000000
        /*0230*/ 	.short	0x010a
        /*0232*/ 	.byte	0x3f
	.zero		1


	//   ....[23]....
        /*0234*/ 	.word	0x00002de0
        /*0238*/ 	.word	0x00000003
        /*023c*/ 	.word	0x00000000
        /*0240*/ 	.short	0x010a
        /*0242*/ 	.byte	0x3f
	.zero		1


	//   ....[24]....
        /*0244*/ 	.word	0x00003240
        /*0248*/ 	.word	0x0000000d
        /*024c*/ 	.word	0x00000000
        /*0250*/ 	.short	0x010a
        /*0252*/ 	.byte	0x3f
	.zero		1


	//   ....[25]....
        /*0254*/ 	.word	0x000032c0
        /*0258*/ 	.word	0x0000000d
        /*025c*/ 	.word	0x00000000
        /*0260*/ 	.short	0x010a
        /*0262*/ 	.byte	0x3f
	.zero		1


	//   ....[26]....
        /*0264*/ 	.word	0x000035d0
        /*0268*/ 	.word	0x00000004
        /*026c*/ 	.word	0x00000000
        /*0270*/ 	.short	0x0101
        /*0272*/ 	.byte	0x3f
	.zero		1


	//   ....[27]....
        /*0274*/ 	.word	0x00003810
        /*0278*/ 	.word	0x00000000
        /*027c*/ 	.word	0x00000000
        /*0280*/ 	.short	0x0101
        /*0282*/ 	.byte	0x3f
	.zero		1


	//   ....[28]....
        /*0284*/ 	.word	0x00007cb0
        /*0288*/ 	.word	0x00000005
        /*028c*/ 	.word	0x00000060
        /*0290*/ 	.short	0x010a
        /*0292*/ 	.byte	0x3f
	.zero		1


	//   ....[29]....
        /*0294*/ 	.word	0x00008740
        /*0298*/ 	.word	0x0000000d
        /*029c*/ 	.word	0x00000000
        /*02a0*/ 	.short	0x0101
        /*02a2*/ 	.byte	0x3f
	.zero		1


	//   ....[30]....
        /*02a4*/ 	.word	0x00008870
        /*02a8*/ 	.word	0x0000000c
        /*02ac*/ 	.word	0x00000060
        /*02b0*/ 	.short	0x010a
        /*02b2*/ 	.byte	0x3f
	.zero		1


	//   ....[31]....
        /*02b4*/ 	.word	0x000092e0
        /*02b8*/ 	.word	0x0000000d
        /*02bc*/ 	.word	0x00000000
        /*02c0*/ 	.short	0x0101
        /*02c2*/ 	.byte	0x3f
	.zero		1


	//   ....[32]....
        /*02c4*/ 	.word	0x00009400
        /*02c8*/ 	.word	0x0000000c
        /*02cc*/ 	.word	0x00000060
        /*02d0*/ 	.short	0x010a
        /*02d2*/ 	.byte	0x3f
	.zero		1


	//   ....[33]....
        /*02d4*/ 	.word	0x00009e70
        /*02d8*/ 	.word	0x0000000d
        /*02dc*/ 	.word	0x00000000
        /*02e0*/ 	.short	0x0101
        /*02e2*/ 	.byte	0x3f
	.zero		1


	//   ....[34]....
        /*02e4*/ 	.word	0x00009f90
        /*02e8*/ 	.word	0x00000000
        /*02ec*/ 	.word	0x00000060
        /*02f0*/ 	.short	0x010a
        /*02f2*/ 	.byte	0x3f
	.zero		1


	//   ....[35]....
        /*02f4*/ 	.word	0x0000a9c0
        /*02f8*/ 	.word	0x00000073
        /*02fc*/ 	.word	0x00000000
        /*0300*/ 	.short	0x0101
        /*0302*/ 	.byte	0x3f
	.zero		1


	//   ....[36]....
        /*0304*/ 	.word	0x0000cd80
        /*0308*/ 	.word	0x0000006c
        /*030c*/ 	.word	0x00000000
        /*0310*/ 	.short	0x0101
        /*0312*/ 	.byte	0x3f
	.zero		1


	//   ....[37]....
        /*0314*/ 	.word	0x0000e650
        /*0318*/ 	.word	0x0000000f
        /*031c*/ 	.word	0x000000a8
        /*0320*/ 	.short	0x010a
        /*0322*/ 	.byte	0x3f
	.zero		1


	//   ....[38]....
        /*0324*/ 	.word	0x0000ee10
        /*0328*/ 	.word	0x000000ff
        /*032c*/ 	.word	0x00000080
        /*0330*/ 	.short	0x010a
        /*0332*/ 	.byte	0x3d
	.zero		1


	//   ....[39]....
        /*0334*/ 	.word	0x0000ef70
        /*0338*/ 	.word	0x000000ff
        /*033c*/ 	.word	0x00000060
        /*0340*/ 	.short	0x010b
        /*0342*/ 	.byte	0x3d
	.zero		1


	//   ....[40]....
        /*0344*/ 	.word	0x0000f010
        /*0348*/ 	.word	0x000000ff
        /*034c*/ 	.word	0x00000000
        /*0350*/ 	.short	0x0101
        /*0352*/ 	.byte	0x3b
	.zero		1


	//   ....[41]....
        /*0354*/ 	.word	0x0000f0f0
        /*0358*/ 	.word	0x000000ff
        /*035c*/ 	.word	0x00000080
        /*0360*/ 	.short	0x010a
        /*0362*/ 	.byte	0x37
	.zero		1


	//   ....[42]....
        /*0364*/ 	.word	0x0000f240
        /*0368*/ 	.word	0x000000ff
        /*036c*/ 	.word	0x00000060
        /*0370*/ 	.short	0x010b
        /*0372*/ 	.byte	0x37
	.zero		1


	//   ....[43]....
        /*0374*/ 	.word	0x0000f2e0
        /*0378*/ 	.word	0x000000ff
        /*037c*/ 	.word	0x00000000
        /*0380*/ 	.short	0x0101
        /*0382*/ 	.byte	0x14
	.zero		1


	//   ....[44]....
        /*0384*/ 	.word	0x0000f3b0
        /*0388*/ 	.word	0x000000ff
        /*038c*/ 	.word	0x00000080
        /*0390*/ 	.short	0x010a
        /*0392*/ 	.byte	0x37
	.zero		1


	//   ....[45]....
        /*0394*/ 	.word	0x0000f500
        /*0398*/ 	.word	0x000000ff
        /*039c*/ 	.word	0x00000060
        /*03a0*/ 	.short	0x010b
        /*03a2*/ 	.byte	0x37
	.zero		1


	//   ....[46]....
        /*03a4*/ 	.word	0x0000f5a0
        /*03a8*/ 	.word	0x000000ff
        /*03ac*/ 	.word	0x00000000
        /*03b0*/ 	.short	0x0101
        /*03b2*/ 	.byte	0x14
	.zero		1


	//   ....[47]....
        /*03b4*/ 	.word	0x0000f670
        /*03b8*/ 	.word	0x000000ff
        /*03bc*/ 	.word	0x00000080
        /*03c0*/ 	.short	0x010a
        /*03c2*/ 	.byte	0x37
	.zero		1


	//   ....[48]....
        /*03c4*/ 	.word	0x0000f7c0
        /*03c8*/ 	.word	0x000000ff
        /*03cc*/ 	.word	0x00000060
        /*03d0*/ 	.short	0x010b
        /*03d2*/ 	.byte	0x37
	.zero		1


	//   ....[49]....
        /*03d4*/ 	.word	0x0000f860
        /*03d8*/ 	.word	0x000000ff
        /*03dc*/ 	.word	0x00000000
        /*03e0*/ 	.short	0x0101
        /*03e2*/ 	.byte	0x14
	.zero		1


	//   ....[50]....
        /*03e4*/ 	.word	0x00011670
        /*03e8*/ 	.word	0x00000003
        /*03ec*/ 	.word	0x00000080
        /*03f0*/ 	.short	0x010a
        /*03f2*/ 	.byte	0x3f
	.zero		1


	//   ....[51]....
        /*03f4*/ 	.word	0x00011750
        /*03f8*/ 	.word	0x00000005
        /*03fc*/ 	.word	0x00000080
        /*0400*/ 	.short	0x010a
        /*0402*/ 	.byte	0x3f
	.zero		1


	//   ....[52]....
        /*0404*/ 	.word	0x00011800
        /*0408*/ 	.word	0x00000005
        /*040c*/ 	.word	0x00000080
        /*0410*/ 	.short	0x010a
        /*0412*/ 	.byte	0x3f
	.zero		1


	//   ....[53]....
        /*0414*/ 	.word	0x000118b0
        /*0418*/ 	.word	0x00000003
        /*041c*/ 	.word	0x00000080
        /*0420*/ 	.short	0x010a
        /*0422*/ 	.byte	0x3f
	.zero		1


	//   ....[54]....
        /*0424*/ 	.word	0x00013be0
        /*0428*/ 	.word	0x00000013
        /*042c*/ 	.word	0x00000030
        /*0430*/ 	.short	0x010a
        /*0432*/ 	.byte	0x3f
	.zero		1


	//   ....[55]....
        /*0434*/ 	.word	0x00013f50
        /*0438*/ 	.word	0x00000002
        /*043c*/ 	.word	0x000000a8
        /*0440*/ 	.short	0x0101
        /*0442*/ 	.byte	0x3f
	.zero		1


	//   ....[56]....
        /*0444*/ 	.word	0x00015f70
        /*0448*/ 	.word	0x00000005
        /*044c*/ 	.word	0x00000000
        /*0450*/ 	.short	0x010a
        /*0452*/ 	.byte	0x3f
	.zero		1


	//   ....[57]....
        /*0454*/ 	.word	0x00015ff0
        /*0458*/ 	.word	0x00000007
        /*045c*/ 	.word	0x00000000
        /*0460*/ 	.short	0x010a
        /*0462*/ 	.byte	0x3f
	.zero		1


	//   ....[58]....
        /*0464*/ 	.word	0x00016080
        /*0468*/ 	.word	0x00000006
        /*046c*/ 	.word	0x00000000
        /*0470*/ 	.short	0x010a
        /*0472*/ 	.byte	0x3f
	.zero		1


	//   ....[59]....
        /*0474*/ 	.word	0x00016110
        /*0478*/ 	.word	0x00000007
        /*047c*/ 	.word	0x00000000
        /*0480*/ 	.short	0x010a
        /*0482*/ 	.byte	0x3f
	.zero		1


	//   ....[60]....
        /*0484*/ 	.word	0x000161a0
        /*0488*/ 	.word	0x00000006
        /*048c*/ 	.word	0x00000000
        /*0490*/ 	.short	0x010a
        /*0492*/ 	.byte	0x3f
	.zero		1


	//   ....[61]....
        /*0494*/ 	.word	0x00016230
        /*0498*/ 	.word	0x00000003
        /*049c*/ 	.word	0x00000000
        /*04a0*/ 	.short	0x010a
        /*04a2*/ 	.byte	0x3f
	.zero		1


	//   ....[62]....
        /*04a4*/ 	.word	0x00016320
        /*04a8*/ 	.word	0x00000003
        /*04ac*/ 	.word	0x00000000
        /*04b0*/ 	.short	0x010a
        /*04b2*/ 	.byte	0x3f
	.zero		1


	//   ....[63]....
        /*04b4*/ 	.word	0x00016370
        /*04b8*/ 	.word	0x0000000d
        /*04bc*/ 	.word	0x00000000
        /*04c0*/ 	.short	0x010a
        /*04c2*/ 	.byte	0x3f
	.zero		1


	//   ....[64]....
        /*04c4*/ 	.word	0x00016460
        /*04c8*/ 	.word	0x00000005
        /*04cc*/ 	.word	0x00000060
        /*04d0*/ 	.short	0x010a
        /*04d2*/ 	.byte	0x3f
	.zero		1


	//   ....[65]....
        /*04d4*/ 	.word	0x000164b0
        /*04d8*/ 	.word	0x0000000c
        /*04dc*/ 	.word	0x00000060
        /*04e0*/ 	.short	0x010a
        /*04e2*/ 	.byte	0x3f
	.zero		1


	//   ....[66]....
        /*04e4*/ 	.word	0x00016500
        /*04e8*/ 	.word	0x0000000c
        /*04ec*/ 	.word	0x00000060
        /*04f0*/ 	.short	0x010a
        /*04f2*/ 	.byte	0x3f
	.zero		1


	//   ....[67]....
        /*04f4*/ 	.word	0x00016550
        /*04f8*/ 	.word	0x00000000
        /*04fc*/ 	.word	0x00000060
        /*0500*/ 	.short	0x010a
        /*0502*/ 	.byte	0x3f
	.zero		1


	//   ....[68]....
        /*0504*/ 	.word	0x000165a0
        /*0508*/ 	.word	0x0000000f
        /*050c*/ 	.word	0x000000a8
        /*0510*/ 	.short	0x010a
        /*0512*/ 	.byte	0x3f
	.zero		1


	//   ....[69]....
        /*0514*/ 	.word	0x00016600
        /*0518*/ 	.word	0x00000007
        /*051c*/ 	.word	0x00000080
        /*0520*/ 	.short	0x010a
        /*0522*/ 	.byte	0x3f
	.zero		1


	//   ....[70]....
        /*0524*/ 	.word	0x00016660
        /*0528*/ 	.word	0x00000007
        /*052c*/ 	.word	0x00000080
        /*0530*/ 	.short	0x010a
        /*0532*/ 	.byte	0x3f
	.zero		1


	//   ....[71]....
        /*0534*/ 	.word	0x000166c0
        /*0538*/ 	.word	0x00000007
        /*053c*/ 	.word	0x00000080
        /*0540*/ 	.short	0x010a
        /*0542*/ 	.byte	0x3f
	.zero		1


	//   ....[72]....
        /*0544*/ 	.word	0x00016720
        /*0548*/ 	.word	0x00000007
        /*054c*/ 	.word	0x00000080
        /*0550*/ 	.short	0x010a
        /*0552*/ 	.byte	0x3f
	.zero		1


	//   ....[73]....
        /*0554*/ 	.word	0x00016770
        /*0558*/ 	.word	0x00000003
        /*055c*/ 	.word	0x00000080
        /*0560*/ 	.short	0x010a
        /*0562*/ 	.byte	0x3f
	.zero		1


	//   ....[74]....
        /*0564*/ 	.word	0x000167c0
        /*0568*/ 	.word	0x00000005
        /*056c*/ 	.word	0x00000080
        /*0570*/ 	.short	0x010a
        /*0572*/ 	.byte	0x3f
	.zero		1


	//   ....[75]....
        /*0574*/ 	.word	0x00016810
        /*0578*/ 	.word	0x00000005
        /*057c*/ 	.word	0x00000080
        /*0580*/ 	.short	0x010a
        /*0582*/ 	.byte	0x3f
	.zero		1


	//   ....[76]....
        /*0584*/ 	.word	0x000168e0
        /*0588*/ 	.word	0x00000013
        /*058c*/ 	.word	0x00000030
        /*0590*/ 	.short	0x010a
        /*0592*/ 	.byte	0x3f
	.zero		1


	//   ....[77]....
        /*0594*/ 	.word	0x000169b0
        /*0598*/ 	.word	0x00000005
        /*059c*/ 	.word	0x00000000
        /*05a0*/ 	.short	0x010a
        /*05a2*/ 	.byte	0x3f
	.zero		1


	//   ....[78]....
        /*05a4*/ 	.word	0x00016a00
        /*05a8*/ 	.word	0x00000007
        /*05ac*/ 	.word	0x00000000
        /*05b0*/ 	.short	0x010a
        /*05b2*/ 	.byte	0x3f
	.zero		1


	//   ....[79]....
        /*05b4*/ 	.word	0x00016a50
        /*05b8*/ 	.word	0x00000006
        /*05bc*/ 	.word	0x00000000
        /*05c0*/ 	.short	0x010a
        /*05c2*/ 	.byte	0x3f
	.zero		1


	//   ....[80]....
        /*05c4*/ 	.word	0x00016aa0
        /*05c8*/ 	.word	0x00000007
        /*05cc*/ 	.word	0x00000000
        /*05d0*/ 	.short	0x010a
        /*05d2*/ 	.byte	0x3f
	.zero		1


	//   ....[81]....
        /*05d4*/ 	.word	0x00016af0
        /*05d8*/ 	.word	0x00000006
        /*05dc*/ 	.word	0x00000000
        /*05e0*/ 	.short	0x010a
        /*05e2*/ 	.byte	0x3f
	.zero		1


	//----- nvinfo : EIATTR_NUM_MBARRIERS
	.align		4
.L_259:
        /*05e4*/ 	.byte	0x03, 0x38
        /*05e6*/ 	.short	0x0016


	//----- nvinfo : EIATTR_EXIT_INSTR_OFFSETS
	.align		4
        /*05e8*/ 	.byte	0x04, 0x1c
        /*05ea*/ 	.short	(.L_261 - .L_260)


	//   ....[0]....
.L_260:
        /*05ec*/ 	.word	0x00016280


	//----- nvinfo : EIATTR_MAX_THREADS
	.align		4
.L_261:
        /*05f0*/ 	.byte	0x04, 0x05
        /*05f2*/ 	.short	(.L_263 - .L_262)
.L_262:
        /*05f4*/ 	.word	0x00000180
        /*05f8*/ 	.word	0x00000001
        /*05fc*/ 	.word	0x00000001


	//----- nvinfo : EIATTR_CRS_STACK_SIZE
	.align		4
.L_263:
        /*0600*/ 	.byte	0x04, 0x1e
        /*0602*/ 	.short	(.L_265 - .L_264)
.L_264:
        /*0604*/ 	.word	0x00000000


	//----- nvinfo : EIATTR_CBANK_PARAM_SIZE
	.align		4
.L_265:
        /*0608*/ 	.byte	0x03, 0x19
        /*060a*/ 	.short	0x07f0


	//----- nvinfo : EIATTR_PARAM_CBANK
	.align		4
        /*060c*/ 	.byte	0x04, 0x0a
        /*060e*/ 	.short	(.L_267 - .L_266)
	.align		4
.L_266:
        /*0610*/ 	.word	index@(.nv.constant0._ZN7cutlass13device_kernelINS_4gemm6kernel13GemmUniversalIN4cute5tupleIJiiiiEEENS1_10collective13CollectiveMmaINS1_34MainloopSm90TmaGmmaWarpSpecializedILi6ENS5_IJNS4_1CILi2EEENSA_ILi1EEESC_EEENS1_35KernelTmaWarpSpecializedCooperativeEEENS5_IJNSA_ILi128EEESG_NSA_ILi64EEEEEENS_6half_tENS5_IJlSC_lEEESJ_SK_NS4_8TiledMMAINS4_8MMA_AtomIJNS4_4SM904GMMA26MMA_64x128x16_F32F16F16_SSILNSO_5MajorE0ELSQ_0ELNSO_7ScaleInE1ELSR_1EEEEEENS4_6LayoutISD_NS5_IJSC_NSA_ILi0EEESV_EEEEENS5_IJNS4_10UnderscoreESY_SY_EEEEENS4_13SM90_TMA_LOADENS4_14ComposedLayoutINS4_7SwizzleILi3ELi4ELi3EEENS4_18smem_ptr_flag_bitsILi16EEENSU_INS5_IJNSA_ILi8EEESH_EEENS5_IJSH_SC_EEEEEEEvNS4_8identityENS4_23SM90_TMA_LOAD_MULTICASTES1B_vS1C_EENS_8epilogue10collective18CollectiveEpilogueINS1F_22Sm90TmaWarpSpecializedILi4ELi2ELi16ELb1ELb0EEEJSI_NS5_IJSG_NSA_ILi32EEEEEESJ_NS5_IJSC_llEEESJ_S1M_NS1F_6fusion15FusionCallbacksIS1J_NS1N_17LinearCombinationISJ_fSJ_fLNS_15FloatRoundStyleE2EEESI_S1L_JEEES11_NS12_IS14_S16_NSU_INS5_IJSH_S17_EEENS5_IJSC_SH_EEEEEEENS4_17SM75_U16x8_LDSM_TENS4_14SM90_TMA_STOREES1W_NS4_17SM90_U16x8_STSM_TENS4_9Copy_AtomIJNS4_17SM90_U32x4_STSM_NESJ_EEEvEEENS1_16StreamKSchedulerEvEEEEvNT_6ParamsE)
        /*0614*/ 	.short	0x0210
        /*0616*/ 	.short	0x07f0


	//----- nvinfo : EIATTR_SW_WAR
	.align		4
.L_267:
        /*0618*/ 	.byte	0x04, 0x36
        /*061a*/ 	.short	(.L_269 - .L_268)
.L_268:
        /*061c*/ 	.word	0x00000008
.L_269:


//--------------------- .nv.info._ZN7cutlass13device_kernelINS_4gemm6kernel13GemmUniversalIN4cute5tupleIJiiiiEEENS1_10collective13CollectiveMmaINS1_34MainloopSm90TmaGmmaWarpSpecializedILi6ENS5_IJNS4_1CILi2EEENSA_ILi1EEESC_EEENS1_32KernelTmaWarpSpecializedPingpongEEENS5_IJNSA_ILi128EEESG_NSA_ILi64EEEEEENS_6half_tENS5_IJlSC_lEEESJ_SK_NS4_8TiledMMAINS4_8MMA_AtomIJNS4_4SM904GMMA26MMA_64x128x16_F32F16F16_SSILNSO_5MajorE0ELSQ_0ELNSO_7ScaleInE1ELSR_1EEEEEENS4_6LayoutINS5_IJSC_SC_SC_EEENS5_IJNSA_ILi0EEESW_SW_EEEEENS5_IJNS4_10UnderscoreESZ_SZ_EEEEENS4_13SM90_TMA_LOADENS4_14ComposedLayoutINS4_7SwizzleILi3ELi4ELi3EEENS4_18smem_ptr_flag_bitsILi16EEENSU_INS5_IJNSA_ILi8EEESH_EEENS5_IJSH_SC_EEEEEEEvNS4_8identityENS4_23SM90_TMA_LOAD_MULTICASTES1C_vS1D_EENS_8epilogue10collective18CollectiveEpilogueINS1G_22Sm90TmaWarpSpecializedILi4ELi2ELi16ELb1ELb0EEEJSI_NS5_IJSH_NSA_ILi32EEEEEESJ_NS5_IJSC_llEEESJ_S1N_NS1G_6fusion15FusionCallbacksIS1K_NS1O_17LinearCombinationISJ_fSJ_fLNS_15FloatRoundStyleE2EEESI_S1M_JEEES12_NS13_IS15_S17_NSU_INS5_IJSH_S18_EEENS5_IJSC_SH_EEEEEEENS4_17SM75_U16x8_LDSM_TENS4_14SM90_TMA_STOREES1X_NS4_17SM90_U16x8_STSM_TENS4_9Copy_AtomIJNS4_17SM90_U32x4_STSM_NESJ_EEEvEEENS1_19PersistentSchedulerEvEEEEvNT_6ParamsE --------------------------
	.section	.nv.info._ZN7cutlass13device_kernelINS_4gemm6kernel13GemmUniversalIN4cute5tupleIJiiiiEEENS1_10collective13CollectiveMmaINS1_34MainloopSm90TmaGmmaWarpSpecializedILi6ENS5_IJNS4_1CILi2EEENSA_ILi1EEESC_EEENS1_32KernelTmaWarpSpecializedPingpongEEENS5_IJNSA_ILi128EEESG_NSA_ILi64EEEEEENS_6half_tENS5_IJlSC_lEEESJ_SK_NS4_8TiledMMAINS4_8MMA_AtomIJNS4_4SM904GMMA26MMA_64x128x16_F32F16F16_SSILNSO_5MajorE0ELSQ_0ELNSO_7ScaleInE1ELSR_1EEEEEENS4_6LayoutINS5_IJSC_SC_SC_EEENS5_IJNSA_ILi0EEESW_SW_EEEEENS5_IJNS4_10UnderscoreESZ_SZ_EEEEENS4_13SM90_TMA_LOADENS4_14ComposedLayoutINS4_7SwizzleILi3ELi4ELi3EEENS4_18smem_ptr_flag_bitsILi16EEENSU_INS5_IJNSA_ILi8EEESH_EEENS5_IJSH_SC_EEEEEEEvNS4_8identityENS4_23SM90_TMA_LOAD_MULTICASTES1C_vS1D_EENS_8epilogue10collective18CollectiveEpilogueINS1G_22Sm90TmaWarpSpecializedILi4ELi2ELi16ELb1ELb0EEEJSI_NS5_IJSH_NSA_ILi32EEEEEESJ_NS5_IJSC_llEEESJ_S1N_NS1G_6fusion15FusionCallbacksIS1K_NS1O_17LinearCombinationISJ_fSJ_fLNS_15FloatRoundStyleE2EEESI_S1M_JEEES12_NS13_IS15_S17_NSU_INS5_IJSH_S18_EEENS5_IJSC_SH_EEEEEEENS4_17SM75_U16x8_LDSM_TENS4_14SM90_TMA_STOREES1X_NS4_17SM90_U16x8_STSM_TENS4_9Copy_AtomIJNS4_17SM90_U32x4_STSM_NESJ_EEEvEEENS1_19PersistentSchedulerEvEEEEvNT_6ParamsE,"",@"SHT_CUDA_INFO"
	.sectionflags	@""
	.align	4


	//----- nvinfo : EIATTR_CUDA_API_VERSION
	.align		4
        /*0000*/ 	.byte	0x04, 0x37
        /*0002*/ 	.short	(.L_271 - .L_270)
.L_270:
        /*0004*/ 	.word	0x00000082


	//----- nvinfo : EIATTR_KPARAM_INFO
	.align		4
.L_271:
        /*0008*/ 	.byte	0x04, 0x17
        /*000a*/ 	.short	(.L_273 - .L_272)
.L_272:
        /*000c*/ 	.word	0x00000000
        /*0010*/ 	.short	0x0000
        /*0012*/ 	.short	0x0070
        /*0014*/ 	.byte	0x00, 0xf0, 0x01, 0x1c


	//----- nvinfo : EIATTR_SPARSE_MMA_MASK
	.align		4
.L_273:
        /*0018*/ 	.byte	0x03, 0x50
        /*001a*/ 	.short	0x0000


	//----- nvinfo : EIATTR_MAXREG_COUNT
	.align		4
        /*001c*/ 	.byte	0x03, 0x1b
        /*001e*/ 	.short	0x00a8


	//----- nvinfo : EIATTR_NUM_BARRIERS
	.align		4
        /*0020*/ 	.byte	0x02, 0x4c
        /*0022*/ 	.byte	0x02
	.zero		1


	//----- nvinfo : EIATTR_EXTERNS
	.align		4
        /*0024*/ 	.byte	0x04, 0x0f
        /*0026*/ 	.short	(.L_275 - .L_274)


	//   ....[0]....
	.align		4
.L_274:
        /*0028*/ 	.word	index@(__assertfail)


	//----- nvinfo : EIATTR_ANNOTATIONS
	.align		4
.L_275:
        /*002c*/ 	.byte	0x04, 0x55
        /*002e*/ 	.short	(.L_277 - .L_276)


	//   ....[0]....
.L_276:
        /*0030*/ 	.word	0x00000001
        /*0034*/ 	.byte	0x10, 0x0c, 0x00, 0x00, 0x01, 0x00, 0x00, 0x00, 0xc0, 0x0c, 0x00, 0x00, 0x01, 0x00, 0x00, 0x00
        /* <DEDUP_REMOVED lines=8> */
        /*00c4*/ 	.byte	0xb0, 0x8d, 0x00, 0x00, 0x01, 0x00, 0x00, 0x00, 0xc0, 0x8d, 0x00, 0x00


	//----- nvinfo : EIATTR_MERCURY_ISA_VERSION
	.align		4
.L_277:
        /*00d0*/ 	.byte	0x03, 0x5f
        /*00d2*/ 	.short	0x0101


	//----- nvinfo : EIATTR_INT_WARP_WIDE_INSTR_OFFSETS
	.align		4
        /*00d4*/ 	.byte	0x04, 0x31
        /*00d6*/ 	.short	(.L_279 - .L_278)


	//   ....[0]....
.L_278:
        /*00d8*/ 	.word	0x00000820


	//   ....[1]....
        /*00dc*/ 	.word	0x00000850


	//   ....[2]....
        /*00e0*/ 	.word	0x00000920


	//   ....[3]....
        /*00e4*/ 	.word	0x00000930


	//   ....[4]....
        /*00e8*/ 	.word	0x00000940


	//   ....[5]....
        /*00ec*/ 	.word	0x00000950


	//   ....[6]....
        /*00f0*/ 	.word	0x000009e0


	//   ....[7]....
        /*00f4*/ 	.word	0x00000a20


	//   ....[8]....
        /*00f8*/ 	.word	0x00002560


	//----- nvinfo : EIATTR_COOP_GROUP_MASK_REGIDS
	.align		4
.L_279:
        /*00fc*/ 	.byte	0x04, 0x29
        /*00fe*/ 	.short	(.L_281 - .L_280)


	//   ....[0]....
.L_280:
        /*0100*/ 	.word	0xffffffff


	//   ....[1]....
        /*0104*/ 	.word	0xffffffff


	//   ....[2]....
        /*0108*/ 	.word	0xffffffff


	//   ....[3]....
        /*010c*/ 	.word	0xffffffff


	//   ....[4]....
        /*0110*/ 	.word	0xffffffff


	//   ....[5]....
        /*0114*/ 	.word	0xffffffff


	//   ....[6]....
        /*0118*/ 	.word	0xffffffff


	//   ....[7]....
        /*011c*/ 	.word	0xffffffff


	//----- nvinfo : EIATTR_COOP_GROUP_INSTR_OFFSETS
	.align		4
.L_281:
        /*0120*/ 	.byte	0x04, 0x28
        /*0122*/ 	.short	(.L_283 - .L_282)


	//   ....[0]....
.L_282:
        /*0124*/ 	.word	0x00000070


	//   ....[1]....
        /*0128*/ 	.word	0x00000080


	//   ....[2]....
        /*012c*/ 	.word	0x000001a0


	//   ....[3]....
        /*0130*/ 	.word	0x000003b0


	//   ....[4]....
        /*0134*/ 	.word	0x00000610


	//   ....[5]....
        /*0138*/ 	.word	0x00000650


	//   ....[6]....
        /*013c*/ 	.word	0x000007e0


	//   ....[7]....
        /*0140*/ 	.word	0x00000bc0


	//----- nvinfo : EIATTR_REG_RECONFIG
	.align		4
.L_283:
        /*0144*/ 	.byte	0x01, 0x54
	.zero		2


	//----- nvinfo : EIATTR_SYSCALL_OFFSETS
	.align		4
        /*0148*/ 	.byte	0x04, 0x46
        /*014a*/ 	.short	(.L_285 - .L_284)


	//   ....[0]....
.L_284:
        /*014c*/ 	.word	0x00001a90


	//   ....[1]....
        /*0150*/ 	.word	0x00002870


	//   ....[2]....
        /*0154*/ 	.word	0x00002960


	//----- nvinfo : EIATTR_MBARRIER_INSTR_OFFSETS
	.align		4
.L_285:
        /*0158*/ 	.byte	0x04, 0x39
        /*015a*/ 	.short	(.L_287 - .L_286)


	//   ....[0]....
.L_286:
        /*015c*/ 	.word	0x000002a0
        /*0160*/ 	.word	0x000000ff
        /*0164*/ 	.word	0x00000000
        /*0168*/ 	.short	0x0100
        /*016a*/ 	.byte	0x08
	.zero		1


	//   ....[1]....
        /*016c*/ 	.word	0x000002b0
        /*0170*/ 	.word	0x000000ff
        /*0174*/ 	.word	0x00000030
        /*0178*/ 	.short	0x0100
        /*017a*/ 	.byte	0x08
	.zero		1


	//   ....[2]....
        /*017c*/ 	.word	0x000002c0
        /*0180*/ 	.word	0x000000ff
        /*0184*/ 	.word	0x00000008
        /*0188*/ 	.short	0x0100
        /*018a*/ 	.byte	0x08
	.zero		1


	//   ....[3]....
        /*018c*/ 	.word	0x000002d0
        /*0190*/ 	.word	0x000000ff
        /*0194*/ 	.word	0x00000038
        /*0198*/ 	.short	0x0100
        /*019a*/ 	.byte	0x08
	.zero		1


	//   ....[4]....
        /*019c*/ 	.word	0x000002e0
        /*01a0*/ 	.word	0x000000ff
        /*01a4*/ 	.word	0x00000010
        /*01a8*/ 	.short	0x0100
        /*01aa*/ 	.byte	0x08
	.zero		1


	//   ....[5]....
        /*01ac*/ 	.word	0x000002f0
        /*01b0*/ 	.word	0x000000ff
        /*01b4*/ 	.word	0x00000040
        /*01b8*/ 	.short	0x0100
        /*01ba*/ 	.byte	0x08
	.zero		1


	//   ....[6]....
        /*01bc*/ 	.word	0x00000300
        /*01c0*/ 	.word	0x000000ff
        /*01c4*/ 	.word	0x00000018
        /*01c8*/ 	.short	0x0100
        /*01ca*/ 	.byte	0x08
	.zero		1


	//   ....[7]....
        /*01cc*/ 	.word	0x00000310
        /*01d0*/ 	.word	0x000000ff
        /*01d4*/ 	.word	0x00000048
        /*01d8*/ 	.short	0x0100
        /*01da*/ 	.byte	0x08
	.zero		1


	//   ....[8]....
        /*01dc*/ 	.word	0x00000320
        /*01e0*/ 	.word	0x000000ff
        /*01e4*/ 	.word	0x00000020
        /*01e8*/ 	.short	0x0100
        /*01ea*/ 	.byte	0x08
	.zero		1


	//   ....[9]....
        /*01ec*/ 	.word	0x00000330
        /*01f0*/ 	.word	0x000000ff
        /*01f4*/ 	.word	0x00000050
        /*01f8*/ 	.short	0x0100
        /*01fa*/ 	.byte	0x08
	.zero		1


	//   ....[10]....
        /*01fc*/ 	.word	0x00000340
        /*0200*/ 	.word	0x000000ff
        /*0204*/ 	.word	0x00000028
        /*0208*/ 	.short	0x0100
        /*020a*/ 	.byte	0x08
	.zero		1


	//   ....[11]....
        /*020c*/ 	.word	0x00000350
        /*0210*/ 	.word	0x000000ff
        /*0214*/ 	.word	0x00000058
        /*0218*/ 	.short	0x0100
        /*021a*/ 	.byte	0x08
	.zero		1


	//   ....[12]....
        /*021c*/ 	.word	0x00000580
        /*0220*/ 	.word	0x000000ff
        /*0224*/ 	.word	0x00000060
        /*0228*/ 	.short	0x0100
        /*022a*/ 	.byte	0x08
	.zero		1


	//   ....[13]....
        /*022c*/ 	.word	0x00000590
        /*0230*/ 	.word	0x000000ff
        /*0234*/ 	.word	0x00000080
        /*0238*/ 	.short	0x0100
        /*023a*/ 	.byte	0x08
	.zero		1


	//   ....[14]....
        /*023c*/ 	.word	0x000005a0
        /*0240*/ 	.word	0x000000ff
        /*0244*/ 	.word	0x00000068
        /*0248*/ 	.short	0x0100
        /*024a*/ 	.byte	0x08
	.zero		1


	//   ....[15]....
        /*024c*/ 	.word	0x000005b0
        /*0250*/ 	.word	0x000000ff
        /*0254*/ 	.word	0x00000088
        /*0258*/ 	.short	0x0100
        /*025a*/ 	.byte	0x08
	.zero		1


	//   ....[16]....
        /*025c*/ 	.word	0x000005c0
        /*0260*/ 	.word	0x000000ff
        /*0264*/ 	.word	0x00000070
        /*0268*/ 	.short	0x0100
        /*026a*/ 	.byte	0x08
	.zero		1


	//   ....[17]....
        /*026c*/ 	.word	0x000005d0
        /*0270*/ 	.word	0x000000ff
        /*0274*/ 	.word	0x00000090
        /*0278*/ 	.short	0x0100
        /*027a*/ 	.byte	0x08
	.zero		1


	//   ....[18]....
        /*027c*/ 	.word	0x000005e0
        /*0280*/ 	.word	0x000000ff
        /*0284*/ 	.word	0x00000078
        /*0288*/ 	.short	0x0100
        /*028a*/ 	.byte	0x08
	.zero		1


	//   ....[19]....
        /*028c*/ 	.word	0x000005f0
        /*0290*/ 	.word	0x000000ff
        /*0294*/ 	.word	0x00000098
        /*0298*/ 	.short	0x0100
        /*029a*/ 	.byte	0x08
	.zero		1


	//   ....[20]....
        /*029c*/ 	.word	0x00000a50
        /*02a0*/ 	.word	0x000000ff
        /*02a4*/ 	.word	0x000000c0
        /*02a8*/ 	.short	0x0100
        /*02aa*/ 	.byte	0x08
	.zero		1


	//   ....[21]....
        /*02ac*/ 	.word	0x00000ae0
        /*02b0*/ 	.word	0x000000ff
        /*02b4*/ 	.word	0x000000c8
        /*02b8*/ 	.short	0x0100
        /*02ba*/ 	.byte	0x08
	.zero		1


	//   ....[22]....
        /*02bc*/ 	.word	0x00000b40
        /*02c0*/ 	.word	0x000000ff
        /*02c4*/ 	.word	0x000000a0
        /*02c8*/ 	.short	0x0100
        /*02ca*/ 	.byte	0x09
	.zero		1


	//   ....[23]....
        /*02cc*/ 	.word	0x00000b50
        /*02d0*/ 	.word	0x000000ff
        /*02d4*/ 	.word	0x000000a8
        /*02d8*/ 	.short	0x0100
        /*02da*/ 	.byte	0x09
	.zero		1


	//   ....[24]....
        /*02dc*/ 	.word	0x00000b60
        /*02e0*/ 	.word	0x000000ff
        /*02e4*/ 	.word	0x000000b0
        /*02e8*/ 	.short	0x0100
        /*02ea*/ 	.byte	0x09
	.zero		1


	//   ....[25]....
        /*02ec*/ 	.word	0x00000b70
        /*02f0*/ 	.word	0x000000ff
        /*02f4*/ 	.word	0x000000b8
        /*02f8*/ 	.short	0x0100
        /*02fa*/ 	.byte	0x09
	.zero		1


	//   ....[26]....
        /*02fc*/ 	.word	0x00001950
        /*0300*/ 	.word	0x000000ff
        /*0304*/ 	.word	0xfffffff8
        /*0308*/ 	.short	0x010a
        /*030a*/ 	.byte	0x34
	.zero		1


	//   ....[27]....
        /*030c*/ 	.word	0x00001b10
        /*0310*/ 	.word	0x00000003
        /*0314*/ 	.word	0x00000000
        /*0318*/ 	.short	0x010a
        /*031a*/ 	.byte	0x3f
	.zero		1


	//   ....[28]....
        /*031c*/ 	.word	0x00001b70
        /*0320*/ 	.word	0x00000003
        /*0324*/ 	.word	0x00000000
        /*0328*/ 	.short	0x010a
        /*032a*/ 	.byte	0x3f
	.zero		1


	//   ....[29]....
        /*032c*/ 	.word	0x00002010
        /*0330*/ 	.word	0x000000ff
        /*0334*/ 	.word	0x00000000
        /*0338*/ 	.short	0x010a
        /*033a*/ 	.byte	0x04
	.zero		1


	//   ....[30]....
        /*033c*/ 	.word	0x00002050
        /*0340*/ 	.word	0x000000ff
        /*0344*/ 	.word	0x00000000
        /*0348*/ 	.short	0x010a
        /*034a*/ 	.byte	0x04
	.zero		1


	//   ....[31]....
        /*034c*/ 	.word	0x000023f0
        /*0350*/ 	.word	0x00000005
        /*0354*/ 	.word	0x00000000
        /*0358*/ 	.short	0x0101
        /*035a*/ 	.byte	0x3f
	.zero		1


	//   ....[32]....
        /*035c*/ 	.word	0x00002500
        /*0360*/ 	.word	0x00000003
        /*0364*/ 	.word	0x00000000
        /*0368*/ 	.short	0x0101
        /*036a*/ 	.byte	0x32
	.zero		1


	//   ....[33]....
        /*036c*/ 	.word	0x00002600
        /*0370*/ 	.word	0x00000003
        /*0374*/ 	.word	0x00000000
        /*0378*/ 	.short	0x0101
        /*037a*/ 	.byte	0x3f
	.zero		1


	//   ....[34]....
        /*037c*/ 	.word	0x00002670
        /*0380*/ 	.word	0x000000ff
        /*0384*/ 	.word	0x00000008
        /*0388*/ 	.short	0x010a
        /*038a*/ 	.byte	0x34
	.zero		1


	//   ....[35]....
        /*038c*/ 	.word	0x00002e70
        /*0390*/ 	.word	0x000000ff
        /*0394*/ 	.word	0x00000060
        /*0398*/ 	.short	0x010a
        /*039a*/ 	.byte	0x31
	.zero		1


	//   ....[36]....
        /*039c*/ 	.word	0x000034b0
        /*03a0*/ 	.word	0x0000000d
        /*03a4*/ 	.word	0x00000060
        /*03a8*/ 	.short	0x010a
        /*03aa*/ 	.byte	0x3f
	.zero		1


	//   ....[37]....
        /*03ac*/ 	.word	0x00003ab0
        /*03b0*/ 	.word	0x0000000c
        /*03b4*/ 	.word	0x00000000
        /*03b8*/ 	.short	0x0101
        /*03ba*/ 	.byte	0x3f
	.zero		1


	//   ....[38]....
        /*03bc*/ 	.word	0x00003be0
        /*03c0*/ 	.word	0x0000000c
        /*03c4*/ 	.word	0x00000060
        /*03c8*/ 	.short	0x010a
        /*03ca*/ 	.byte	0x3f
	.zero		1


	//   ....[39]....
        /*03cc*/ 	.word	0x000041d0
        /*03d0*/ 	.word	0x0000000c
        /*03d4*/ 	.word	0x00000000
        /*03d8*/ 	.short	0x0101
        /*03da*/ 	.byte	0x3f
	.zero		1


	//   ....[40]....
        /*03dc*/ 	.word	0x000042f0
        /*03e0*/ 	.word	0x0000000d
        /*03e4*/ 	.word	0x00000060
        /*03e8*/ 	.short	0x010a
        /*03ea*/ 	.byte	0x3f
	.zero		1


	//   ....[41]....
        /*03ec*/ 	.word	0x000048f0
        /*03f0*/ 	.word	0x0000000c
        /*03f4*/ 	.word	0x00000000
        /*03f8*/ 	.short	0x0101
        /*03fa*/ 	.byte	0x3f
	.zero		1


	//   ....[42]....
        /*03fc*/ 	.word	0x00004a10
        /*0400*/ 	.word	0x0000000c
        /*0404*/ 	.word	0x00000060
        /*0408*/ 	.short	0x010a
        /*040a*/ 	.byte	0x3f
	.zero		1


	//   ....[43]....
        /*040c*/ 	.word	0x00005010
        /*0410*/ 	.word	0x0000000c
        /*0414*/ 	.word	0x00000000
        /*0418*/ 	.short	0x0101
        /*041a*/ 	.byte	0x3f
	.zero		1


	//   ....[44]....
        /*041c*/ 	.word	0x00005130
        /*0420*/ 	.word	0x0000000c
        /*0424*/ 	.word	0x00000060
        /*0428*/ 	.short	0x010a
        /*042a*/ 	.byte	0x3f
	.zero		1


	//   ....[45]....
        /*042c*/ 	.word	0x00005730
        /*0430*/ 	.word	0x0000000c
        /*0434*/ 	.word	0x00000000
        /*0438*/ 	.short	0x0101
        /*043a*/ 	.byte	0x3f
	.zero		1


	//   ....[46]....
        /*043c*/ 	.word	0x00005850
        /*0440*/ 	.word	0x0000000c
        /*0444*/ 	.word	0x00000060
        /*0448*/ 	.short	0x010a
        /*044a*/ 	.byte	0x3f
	.zero		1


	//   ....[47]....
        /*044c*/ 	.word	0x00005e50
        /*0450*/ 	.word	0x0000000c
        /*0454*/ 	.word	0x00000000
        /*0458*/ 	.short	0x0101
        /*045a*/ 	.byte	0x3f
	.zero		1


	//   ....[48]....
        /*045c*/ 	.word	0x00005f30
        /*0460*/ 	.word	0x0000000c
        /*0464*/ 	.word	0x00000060
        /*0468*/ 	.short	0x010a
        /*046a*/ 	.byte	0x3f
	.zero		1


	//   ....[49]....
        /*046c*/ 	.word	0x00006520
        /*0470*/ 	.word	0x00000003
        /*0474*/ 	.word	0x00000000
        /*0478*/ 	.short	0x0101
        /*047a*/ 	.byte	0x3f
	.zero		1


	//   ....[50]....
        /*047c*/ 	.word	0x000066f0
        /*0480*/ 	.word	0x00000004
        /*0484*/ 	.word	0x00000000
        /*0488*/ 	.short	0x0101
        /*048a*/ 	.byte	0x3f
	.zero		1


	//   ....[51]....
        /*048c*/ 	.word	0x00006760
        /*0490*/ 	.word	0x00000004
        /*0494*/ 	.word	0x00000000
        /*0498*/ 	.short	0x0101
        /*049a*/ 	.byte	0x32
	.zero		1


	//   ....[52]....
        /*049c*/ 	.word	0x00007130
        /*04a0*/ 	.word	0x00000004
        /*04a4*/ 	.word	0x000000c8
        /*04a8*/ 	.short	0x010a
        /*04aa*/ 	.byte	0x3f
	.zero		1


	//   ....[53]....
        /*04ac*/ 	.word	0x00007400
        /*04b0*/ 	.word	0x000000ff
        /*04b4*/ 	.word	0x00000080
        /*04b8*/ 	.short	0x010a
        /*04ba*/ 	.byte	0x0d
	.zero		1


	//   ....[54]....
        /*04bc*/ 	.word	0x000074f0
        /*04c0*/ 	.word	0x000000ff
        /*04c4*/ 	.word	0x00000060
        /*04c8*/ 	.short	0x010b
        /*04ca*/ 	.byte	0x0d
	.zero		1


	//   ....[55]....
        /*04cc*/ 	.word	0x00007550
        /*04d0*/ 	.word	0x000000ff
        /*04d4*/ 	.word	0x00000000
        /*04d8*/ 	.short	0x0101
        /*04da*/ 	.byte	0x10
	.zero		1


	//   ....[56]....
        /*04dc*/ 	.word	0x00007580
        /*04e0*/ 	.word	0x000000ff
        /*04e4*/ 	.word	0x00000088
        /*04e8*/ 	.short	0x010a
        /*04ea*/ 	.byte	0x0d
	.zero		1


	//   ....[57]....
        /*04ec*/ 	.word	0x00007690
        /*04f0*/ 	.word	0x000000ff
        /*04f4*/ 	.word	0x00000068
        /*04f8*/ 	.short	0x010b
        /*04fa*/ 	.byte	0x0d
	.zero		1


	//   ....[58]....
        /*04fc*/ 	.word	0x00007700
        /*0500*/ 	.word	0x000000ff
        /*0504*/ 	.word	0x00000000
        /*0508*/ 	.short	0x0101
        /*050a*/ 	.byte	0x14
	.zero		1


	//   ....[59]....
        /*050c*/ 	.word	0x00007730
        /*0510*/ 	.word	0x000000ff
        /*0514*/ 	.word	0x00000090
        /*0518*/ 	.short	0x010a
        /*051a*/ 	.byte	0x0d
	.zero		1


	//   ....[60]....
        /*051c*/ 	.word	0x00007830
        /*0520*/ 	.word	0x000000ff
        /*0524*/ 	.word	0x00000070
        /*0528*/ 	.short	0x010b
        /*052a*/ 	.byte	0x0d
	.zero		1


	//   ....[61]....
        /*052c*/ 	.word	0x00007890
        /*0530*/ 	.word	0x000000ff
        /*0534*/ 	.word	0x00000000
        /*0538*/ 	.short	0x0101
        /*053a*/ 	.byte	0x15
	.zero		1


	//   ....[62]....
        /*053c*/ 	.word	0x000078c0
        /*0540*/ 	.word	0x000000ff
        /*0544*/ 	.word	0x00000098
        /*0548*/ 	.short	0x010a
        /*054a*/ 	.byte	0x0d
	.zero		1


	//   ....[63]....
        /*054c*/ 	.word	0x000079c0
        /*0550*/ 	.word	0x000000ff
        /*0554*/ 	.word	0x00000078
        /*0558*/ 	.short	0x010b
        /*055a*/ 	.byte	0x0d
	.zero		1


	//   ....[64]....
        /*055c*/ 	.word	0x00007a30
        /*0560*/ 	.word	0x000000ff
        /*0564*/ 	.word	0x00000000
        /*0568*/ 	.short	0x0101
        /*056a*/ 	.byte	0x1d
	.zero		1


	//   ....[65]....
        /*056c*/ 	.word	0x00007a70
        /*0570*/ 	.word	0x000000ff
        /*0574*/ 	.word	0x00000080
        /*0578*/ 	.short	0x010a
        /*057a*/ 	.byte	0x0d
	.zero		1


	//   ....[66]....
        /*057c*/ 	.word	0x00007b60
        /*0580*/ 	.word	0x000000ff
        /*0584*/ 	.word	0x00000060
        /*0588*/ 	.short	0x010b
        /*058a*/ 	.byte	0x0d
	.zero		1


	//   ....[67]....
        /*058c*/ 	.word	0x00007ba0
        /*0590*/ 	.word	0x000000ff
        /*0594*/ 	.word	0x00000000
        /*0598*/ 	.short	0x0101
        /*059a*/ 	.byte	0x10
	.zero		1


	//   ....[68]....
        /*059c*/ 	.word	0x00007bd0
        /*05a0*/ 	.word	0x000000ff
        /*05a4*/ 	.word	0x00000088
        /*05a8*/ 	.short	0x010a
        /*05aa*/ 	.byte	0x0d
	.zero		1


	//   ....[69]....
        /*05ac*/ 	.word	0x00007cd0
        /*05b0*/ 	.word	0x000000ff
        /*05b4*/ 	.word	0x00000068
        /*05b8*/ 	.short	0x010b
        /*05ba*/ 	.byte	0x0d
	.zero		1


	//   ....[70]....
        /*05bc*/ 	.word	0x00007d10
        /*05c0*/ 	.word	0x000000ff
        /*05c4*/ 	.word	0x00000000
        /*05c8*/ 	.short	0x0101
        /*05ca*/ 	.byte	0x14
	.zero		1


	//   ....[71]....
        /*05cc*/ 	.word	0x00007d50
        /*05d0*/ 	.word	0x000000ff
        /*05d4*/ 	.word	0x00000090
        /*05d8*/ 	.short	0x010a
        /*05da*/ 	.byte	0x0d
	.zero		1


	//   ....[72]....
        /*05dc*/ 	.word	0x00007e30
        /*05e0*/ 	.word	0x000000ff
        /*05e4*/ 	.word	0x00000070
        /*05e8*/ 	.short	0x010b
        /*05ea*/ 	.byte	0x0d
	.zero		1


	//   ....[73]....
        /*05ec*/ 	.word	0x00007e70
        /*05f0*/ 	.word	0x000000ff
        /*05f4*/ 	.word	0x00000000
        /*05f8*/ 	.short	0x0101
        /*05fa*/ 	.byte	0x15
	.zero		1


	//   ....[74]....
        /*05fc*/ 	.word	0x00007ea0
        /*0600*/ 	.word	0x000000ff
        /*0604*/ 	.word	0x00000098
        /*0608*/ 	.short	0x010a
        /*060a*/ 	.byte	0x0d
	.zero		1


	//   ....[75]....
        /*060c*/ 	.word	0x00007fa0
        /*0610*/ 	.word	0x000000ff
        /*0614*/ 	.word	0x00000078
        /*0618*/ 	.short	0x010b
        /*061a*/ 	.byte	0x0d
	.zero		1


	//   ....[76]....
        /*061c*/ 	.word	0x00007ff0
        /*0620*/ 	.word	0x000000ff
        /*0624*/ 	.word	0x00000000
        /*0628*/ 	.short	0x0101
        /*062a*/ 	.byte	0x1d
	.zero		1


	//   ....[77]....
        /*062c*/ 	.word	0x000086f0
        /*0630*/ 	.word	0x00000000
        /*0634*/ 	.word	0x00000080
        /*0638*/ 	.short	0x010a
        /*063a*/ 	.byte	0x3f
	.zero		1


	//   ....[78]....
        /*063c*/ 	.word	0x00008730
        /*0640*/ 	.word	0x00000000
        /*0644*/ 	.word	0x00000088
        /*0648*/ 	.short	0x010a
        /*064a*/ 	.byte	0x3f
	.zero		1


	//   ....[79]....
        /*064c*/ 	.word	0x00008770
        /*0650*/ 	.word	0x00000000
        /*0654*/ 	.word	0x00000090
        /*0658*/ 	.short	0x010a
        /*065a*/ 	.byte	0x3f
	.zero		1


	//   ....[80]....
        /*065c*/ 	.word	0x000087d0
        /*0660*/ 	.word	0x00000000
        /*0664*/ 	.word	0x00000098
        /*0668*/ 	.short	0x010a
        /*066a*/ 	.byte	0x3f
	.zero		1


	//   ....[81]....
        /*066c*/ 	.word	0x00008b00
        /*0670*/ 	.word	0x00000009
        /*0674*/ 	.word	0x00000030
        /*0678*/ 	.short	0x010a
        /*067a*/ 	.byte	0x3f
	.zero		1


	//   ....[82]....
        /*067c*/ 	.word	0x00008ee0
        /*0680*/ 	.word	0x00000005
        /*0684*/ 	.word	0x000000c8
        /*0688*/ 	.short	0x0101
        /*068a*/ 	.byte	0x3f
	.zero		1


	//   ....[83]....
        /*068c*/ 	.word	0x00009640
        /*0690*/ 	.word	0x00000009
        /*0694*/ 	.word	0x00000000
        /*0698*/ 	.short	0x010a
        /*069a*/ 	.byte	0x3f
	.zero		1


	//   ....[84]....
        /*069c*/ 	.word	0x000096c0
        /*06a0*/ 	.word	0x00000008
        /*06a4*/ 	.word	0x00000000
        /*06a8*/ 	.short	0x010a
        /*06aa*/ 	.byte	0x3f
	.zero		1


	//   ....[85]....
        /*06ac*/ 	.word	0x00009750
        /*06b0*/ 	.word	0x00000009
        /*06b4*/ 	.word	0x00000000
        /*06b8*/ 	.short	0x010a
        /*06ba*/ 	.byte	0x3f
	.zero		1


	//   ....[86]....
        /*06bc*/ 	.word	0x000097e0
        /*06c0*/ 	.word	0x00000008
        /*06c4*/ 	.word	0x00000000
        /*06c8*/ 	.short	0x010a
        /*06ca*/ 	.byte	0x3f
	.zero		1


	//   ....[87]....
        /*06cc*/ 	.word	0x00009870
        /*06d0*/ 	.word	0x0000000b
        /*06d4*/ 	.word	0x00000000
        /*06d8*/ 	.short	0x010a
        /*06da*/ 	.byte	0x3f
	.zero		1


	//   ....[88]....
        /*06dc*/ 	.word	0x00009900
        /*06e0*/ 	.word	0x00000003
        /*06e4*/ 	.word	0x00000000
        /*06e8*/ 	.short	0x010a
        /*06ea*/ 	.byte	0x3f
	.zero		1


	//   ....[89]....
        /*06ec*/ 	.word	0x00009970
        /*06f0*/ 	.word	0x00000003
        /*06f4*/ 	.word	0xfffffff8
        /*06f8*/ 	.short	0x010a
        /*06fa*/ 	.byte	0x3f
	.zero		1


	//   ....[90]....
        /*06fc*/ 	.word	0x000099c0
        /*0700*/ 	.word	0x00000003
        /*0704*/ 	.word	0x00000000
        /*0708*/ 	.short	0x010a
        /*070a*/ 	.byte	0x3f
	.zero		1


	//   ....[91]....
        /*070c*/ 	.word	0x00009a20
        /*0710*/ 	.word	0x00000005
        /*0714*/ 	.word	0x00000000
        /*0718*/ 	.short	0x010a
        /*071a*/ 	.byte	0x3f
	.zero		1


	//   ....[92]....
        /*071c*/ 	.word	0x00009a80
        /*0720*/ 	.word	0x00000003
        /*0724*/ 	.word	0x00000008
        /*0728*/ 	.short	0x010a
        /*072a*/ 	.byte	0x3f
	.zero		1


	//   ....[93]....
        /*072c*/ 	.word	0x00009ae0
        /*0730*/ 	.word	0x00000004
        /*0734*/ 	.word	0x00000060
        /*0738*/ 	.short	0x010a
        /*073a*/ 	.byte	0x3f
	.zero		1


	//   ....[94]....
        /*073c*/ 	.word	0x00009b30
        /*0740*/ 	.word	0x0000000d
        /*0744*/ 	.word	0x00000060
        /*0748*/ 	.short	0x010a
        /*074a*/ 	.byte	0x3f
	.zero		1


	//   ....[95]....
        /*074c*/ 	.word	0x00009b80
        /*0750*/ 	.word	0x0000000c
        /*0754*/ 	.word	0x00000060
        /*0758*/ 	.short	0x010a
        /*075a*/ 	.byte	0x3f
	.zero		1


	//   ....[96]....
        /*075c*/ 	.word	0x00009bd0
        /*0760*/ 	.word	0x0000000d
        /*0764*/ 	.word	0x00000060
        /*0768*/ 	.short	0x010a
        /*076a*/ 	.byte	0x3f
	.zero		1


	//   ....[97]....
        /*076c*/ 	.word	0x00009c20
        /*0770*/ 	.word	0x0000000c
        /*0774*/ 	.word	0x00000060
        /*0778*/ 	.short	0x010a
        /*077a*/ 	.byte	0x3f
	.zero		1


	//   ....[98]....
        /*077c*/ 	.word	0x00009c70
        /*0780*/ 	.word	0x0000000c
        /*0784*/ 	.word	0x00000060
        /*0788*/ 	.short	0x010a
        /*078a*/ 	.byte	0x3f
	.zero		1


	//   ....[99]....
        /*078c*/ 	.word	0x00009cc0
        /*0790*/ 	.word	0x0000000c
        /*0794*/ 	.word	0x00000060
        /*0798*/ 	.short	0x010a
        /*079a*/ 	.byte	0x3f
	.zero		1


	//   ....[100]....
        /*079c*/ 	.word	0x00009d10
        /*07a0*/ 	.word	0x0000000c
        /*07a4*/ 	.word	0x00000060
        /*07a8*/ 	.short	0x010a
        /*07aa*/ 	.byte	0x3f
	.zero		1


	//   ....[101]....
        /*07ac*/ 	.word	0x00009d60
        /*07b0*/ 	.word	0x00000004
        /*07b4*/ 	.word	0x000000c8
        /*07b8*/ 	.short	0x010a
        /*07ba*/ 	.byte	0x3f
	.zero		1


	//   ....[102]....
        /*07bc*/ 	.word	0x00009dc0
        /*07c0*/ 	.word	0x00000004
        /*07c4*/ 	.word	0x00000080
        /*07c8*/ 	.short	0x010a
        /*07ca*/ 	.byte	0x3f
	.zero		1


	//   ....[103]....
        /*07cc*/ 	.word	0x00009e20
        /*07d0*/ 	.word	0x00000004
        /*07d4*/ 	.word	0x00000088
        /*07d8*/ 	.short	0x010a
        /*07da*/ 	.byte	0x3f
	.zero		1


	//   ....[104]....
        /*07dc*/ 	.word	0x00009e80
        /*07e0*/ 	.word	0x00000004
        /*07e4*/ 	.word	0x00000090
        /*07e8*/ 	.short	0x010a
        /*07ea*/ 	.byte	0x3f
	.zero		1


	//   ....[105]....
        /*07ec*/ 	.word	0x00009ee0
        /*07f0*/ 	.word	0x00000004
        /*07f4*/ 	.word	0x00000098
        /*07f8*/ 	.short	0x010a
        /*07fa*/ 	.byte	0x3f
	.zero		1


	//   ....[106]....
        /*07fc*/ 	.word	0x00009f40
        /*0800*/ 	.word	0x00000004
        /*0804*/ 	.word	0x00000080
        /*0808*/ 	.short	0x010a
        /*080a*/ 	.byte	0x3f
	.zero		1


	//   ....[107]....
        /*080c*/ 	.word	0x00009fa0
        /*0810*/ 	.word	0x00000004
        /*0814*/ 	.word	0x00000088
        /*0818*/ 	.short	0x010a
        /*081a*/ 	.byte	0x3f
	.zero		1


	//   ....[108]....
        /*081c*/ 	.word	0x0000a000
        /*0820*/ 	.word	0x00000004
        /*0824*/ 	.word	0x00000090
        /*0828*/ 	.short	0x010a
        /*082a*/ 	.byte	0x3f
	.zero		1


	//   ....[109]....
        /*082c*/ 	.word	0x0000a060
        /*0830*/ 	.word	0x00000004
        /*0834*/ 	.word	0x00000098
        /*0838*/ 	.short	0x010a
        /*083a*/ 	.byte	0x3f
	.zero		1


	//   ....[110]....
        /*083c*/ 	.word	0x0000a0b0
        /*0840*/ 	.word	0x00000000
        /*0844*/ 	.word	0x00000080
        /*0848*/ 	.short	0x010a
        /*084a*/ 	.byte	0x3f
	.zero		1


	//   ....[111]....
        /*084c*/ 	.word	0x0000a100
        /*0850*/ 	.word	0x00000000
        /*0854*/ 	.word	0x00000088
        /*0858*/ 	.short	0x010a
        /*085a*/ 	.byte	0x3f
	.zero		1


	//   ....[112]....
        /*085c*/ 	.word	0x0000a150
        /*0860*/ 	.word	0x00000000
        /*0864*/ 	.word	0x00000090
        /*0868*/ 	.short	0x010a
        /*086a*/ 	.byte	0x3f
	.zero		1


	//   ....[113]....
        /*086c*/ 	.word	0x0000a220
        /*0870*/ 	.word	0x00000009
        /*0874*/ 	.word	0x00000030
        /*0878*/ 	.short	0x010a
        /*087a*/ 	.byte	0x3f
	.zero		1


	//   ....[114]....
        /*087c*/ 	.word	0x0000a2f0
        /*0880*/ 	.word	0x00000009
        /*0884*/ 	.word	0x00000000
        /*0888*/ 	.short	0x010a
        /*088a*/ 	.byte	0x3f
	.zero		1


	//   ....[115]....
        /*088c*/ 	.word	0x0000a340
        /*0890*/ 	.word	0x00000008
        /*0894*/ 	.word	0x00000000
        /*0898*/ 	.short	0x010a
        /*089a*/ 	.byte	0x3f
	.zero		1


	//   ....[116]....
        /*089c*/ 	.word	0x0000a390
        /*08a0*/ 	.word	0x00000009
        /*08a4*/ 	.word	0x00000000
        /*08a8*/ 	.short	0x010a
        /*08aa*/ 	.byte	0x3f
	.zero		1


	//   ....[117]....
        /*08ac*/ 	.word	0x0000a3e0
        /*08b0*/ 	.word	0x00000008
        /*08b4*/ 	.word	0x00000000
        /*08b8*/ 	.short	0x010a
        /*08ba*/ 	.byte	0x3f
	.zero		1


	//   ....[118]....
        /*08bc*/ 	.word	0x0000a430
        /*08c0*/ 	.word	0x0000000b
        /*08c4*/ 	.word	0x00000000
        /*08c8*/ 	.short	0x010a
        /*08ca*/ 	.byte	0x3f
	.zero		1


	//----- nvinfo : EIATTR_NUM_MBARRIERS
	.align		4
.L_287:
        /*08cc*/ 	.byte	0x03, 0x38
        /*08ce*/ 	.short	0x001a


	//----- nvinfo : EIATTR_EXIT_INSTR_OFFSETS
	.align		4
        /*08d0*/ 	.byte	0x04, 0x1c
        /*08d2*/ 	.short	(.L_289 - .L_288)


	//   ....[0]....
.L_288:
        /*08d4*/ 	.word	0x00001630


	//   ....[1]....
        /*08d8*/ 	.word	0x00001690


	//   ....[2]....
        /*08dc*/ 	.word	0x00006e00


	//   ....[3]....
        /*08e0*/ 	.word	0x00006e40


	//   ....[4]....
        /*08e4*/ 	.word	0x00006e70


	//   ....[5]....
        /*08e8*/ 	.word	0x00006f50


	//   ....[6]....
        /*08ec*/ 	.word	0x00006f90


	//   ....[7]....
        /*08f0*/ 	.word	0x00006fc0


	//   ....[8]....
        /*08f4*/ 	.word	0x00008820


	//   ....[9]....
        /*08f8*/ 	.word	0x00009950


	//----- nvinfo : EIATTR_MAX_THREADS
	.align		4
.L_289:
        /*08fc*/ 	.byte	0x04, 0x05
        /*08fe*/ 	.short	(.L_291 - .L_290)
.L_290:
        /*0900*/ 	.word	0x00000180
        /*0904*/ 	.word	0x00000001
        /*0908*/ 	.word	0x00000001


	//----- nvinfo : EIATTR_CRS_STACK_SIZE
	.align		4
.L_291:
        /*090c*/ 	.byte	0x04, 0x1e
        /*090e*/ 	.short	(.L_293 - .L_292)
.L_292:
        /*0910*/ 	.word	0x00000000


	//----- nvinfo : EIATTR_CBANK_PARAM_SIZE
	.align		4
.L_293:
        /*0914*/ 	.byte	0x03, 0x19
        /*0916*/ 	.short	0x0770


	//----- nvinfo : EIATTR_PARAM_CBANK
	.align		4
        /*0918*/ 	.byte	0x04, 0x0a
        /*091a*/ 	.short	(.L_295 - .L_294)
	.align		4
.L_294:
        /*091c*/ 	.word	index@(.nv.constant0._ZN7cutlass13device_kernelINS_4gemm6kernel13GemmUniversalIN4cute5tupleIJiiiiEEENS1_10collective13CollectiveMmaINS1_34MainloopSm90TmaGmmaWarpSpecializedILi6ENS5_IJNS4_1CILi2EEENSA_ILi1EEESC_EEENS1_32KernelTmaWarpSpecializedPingpongEEENS5_IJNSA_ILi128EEESG_NSA_ILi64EEEEEENS_6half_tENS5_IJlSC_lEEESJ_SK_NS4_8TiledMMAINS4_8MMA_AtomIJNS4_4SM904GMMA26MMA_64x128x16_F32F16F16_SSILNSO_5MajorE0ELSQ_0ELNSO_7ScaleInE1ELSR_1EEEEEENS4_6LayoutINS5_IJSC_SC_SC_EEENS5_IJNSA_ILi0EEESW_SW_EEEEENS5_IJNS4_10UnderscoreESZ_SZ_EEEEENS4_13SM90_TMA_LOADENS4_14ComposedLayoutINS4_7SwizzleILi3ELi4ELi3EEENS4_18smem_ptr_flag_bitsILi16EEENSU_INS5_IJNSA_ILi8EEESH_EEENS5_IJSH_SC_EEEEEEEvNS4_8identityENS4_23SM90_TMA_LOAD_MULTICASTES1C_vS1D_EENS_8epilogue10collective18CollectiveEpilogueINS1G_22Sm90TmaWarpSpecializedILi4ELi2ELi16ELb1ELb0EEEJSI_NS5_IJSH_NSA_ILi32EEEEEESJ_NS5_IJSC_llEEESJ_S1N_NS1G_6fusion15FusionCallbacksIS1K_NS1O_17LinearCombinationISJ_fSJ_fLNS_15FloatRoundStyleE2EEESI_S1M_JEEES12_NS13_IS15_S17_NSU_INS5_IJSH_S18_EEENS5_IJSC_SH_EEEEEEENS4_17SM75_U16x8_LDSM_TENS4_14SM90_TMA_STOREES1X_NS4_17SM90_U16x8_STSM_TENS4_9Copy_AtomIJNS4_17SM90_U32x4_STSM_NESJ_EEEvEEENS1_19PersistentSchedulerEvEEEEvNT_6ParamsE)
        /*0920*/ 	.short	0x0210
        /*0922*/ 	.short	0x0770


	//----- nvinfo : EIATTR_SW_WAR
	.align		4
.L_295:
        /*0924*/ 	.byte	0x04, 0x36
        /*0926*/ 	.short	(.L_297 - .L_296)
.L_296:
        /*0928*/ 	.word	0x00000008
.L_297:


//--------------------- .nv.info._ZN7cutlass13device_kernelINS_4gemm6kernel13GemmUniversalIN4cute5tupleIJiiiiEEENS1_10collective13CollectiveMmaINS1_34MainloopSm90TmaGmmaWarpSpecializedILi7ENS5_IJNS4_1CILi2EEENSA_ILi1EEESC_EEENS1_24KernelTmaWarpSpecializedEEENS5_IJNSA_ILi128EEESG_NSA_ILi64EEEEEENS_6half_tENS5_IJlSC_lEEESJ_SK_NS4_8TiledMMAINS4_8MMA_AtomIJNS4_4SM904GMMA26MMA_64x128x16_F32F16F16_SSILNSO_5MajorE0ELSQ_0ELNSO_7ScaleInE1ELSR_1EEEEEENS4_6LayoutINS5_IJSC_SC_SC_EEENS5_IJNSA_ILi0EEESW_SW_EEEEENS5_IJNS4_10UnderscoreESZ_SZ_EEEEENS4_13SM90_TMA_LOADENS4_14ComposedLayoutINS4_7SwizzleILi3ELi4ELi3EEENS4_18smem_ptr_flag_bitsILi16EEENSU_INS5_IJNSA_ILi8EEESH_EEENS5_IJSH_SC_EEEEEEEvNS4_8identityENS4_23SM90_TMA_LOAD_MULTICASTES1C_vS1D_EENS_8epilogue10collective6detail29Sm90TmaWarpSpecializedAdapterINS1H_15DefaultEpilogueISJ_NS5_IJSC_llEEES1L_NS1G_6thread17LinearCombinationISJ_Li1EffLNS1M_9ScaleType4KindE0ELNS_15FloatRoundStyleE2ESJ_EENS1_15EpilogueDefaultEEEEENS1_19PersistentSchedulerEvEEEEvNT_6ParamsE --------------------------
	.section	.nv.info._ZN7cutlass13device_kernelINS_4gemm6kernel13GemmUniversalIN4cute5tupleIJiiiiEEENS1_10collective13CollectiveMmaINS1_34MainloopSm90TmaGmmaWarpSpecializedILi7ENS5_IJNS4_1CILi2EEENSA_ILi1EEESC_EEENS1_24KernelTmaWarpSpecializedEEENS5_IJNSA_ILi128EEESG_NSA_ILi64EEEEEENS_6half_tENS5_IJlSC_lEEESJ_SK_NS4_8TiledMMAINS4_8MMA_AtomIJNS4_4SM904GMMA26MMA_64x128x16_F32F16F16_SSILNSO_5MajorE0ELSQ_0ELNSO_7ScaleInE1ELSR_1EEEEEENS4_6LayoutINS5_IJSC_SC_SC_EEENS5_IJNSA_ILi0EEESW_SW_EEEEENS5_IJNS4_10UnderscoreESZ_SZ_EEEEENS4_13SM90_TMA_LOADENS4_14ComposedLayoutINS4_7SwizzleILi3ELi4ELi3EEENS4_18smem_ptr_flag_bitsILi16EEENSU_INS5_IJNSA_ILi8EEESH_EEENS5_IJSH_SC_EEEEEEEvNS4_8identityENS4_23SM90_TMA_LOAD_MULTICASTES1C_vS1D_EENS_8epilogue10collective6detail29Sm90TmaWarpSpecializedAdapterINS1H_15DefaultEpilogueISJ_NS5_IJSC_llEEES1L_NS1G_6thread17LinearCombinationISJ_Li1EffLNS1M_9ScaleType4KindE0ELNS_15FloatRoundStyleE2ESJ_EENS1_15EpilogueDefaultEEEEENS1_19PersistentSchedulerEvEEEEvNT_6ParamsE,"",@"SHT_CUDA_INFO"
	.sectionflags	@""
	.align	4


	//----- nvinfo : EIATTR_CUDA_API_VERSION
	.align		4
        /*0000*/ 	.byte	0x04, 0x37
        /*0002*/ 	.short	(.L_299 - .L_298)
.L_298:
        /*0004*/ 	.word	0x00000082


	//----- nvinfo : EIATTR_KPARAM_INFO
	.align		4
.L_299:
        /*0008*/ 	.byte	0x04, 0x17
        /*000a*/ 	.short	(.L_301 - .L_300)
.L_300:
        /*000c*/ 	.word	0x00000000
        /*0010*/ 	.short	0x0000
        /*0012*/ 	.short	0x0070
        /*0014*/ 	.byte	0x00, 0xf0, 0x01, 0x0e


	//----- nvinfo : EIATTR_SPARSE_MMA_MASK
	.align		4
.L_301:
        /*0018*/ 	.byte	0x03, 0x50
        /*001a*/ 	.short	0x0000


	//----- nvinfo : EIATTR_MAXREG_COUNT
	.align		4
        /*001c*/ 	.byte	0x03, 0x1b
        /*001e*/ 	.short	0x00ff


	//----- nvinfo : EIATTR_NUM_BARRIERS
	.align		4
        /*0020*/ 	.byte	0x02, 0x4c
        /*0022*/ 	.byte	0x01
	.zero		1


	//----- nvinfo : EIATTR_EXTERNS
	.align		4
        /*0024*/ 	.byte	0x04, 0x0f
        /*0026*/ 	.short	(.L_303 - .L_302)


	//   ....[0]....
	.align		4
.L_302:
        /*0028*/ 	.word	index@(__assertfail)


	//----- nvinfo : EIATTR_MERCURY_ISA_VERSION
	.align		4
.L_303:
        /*002c*/ 	.byte	0x03, 0x5f
        /*002e*/ 	.short	0x0101


	//----- nvinfo : EIATTR_COOP_GROUP_MASK_REGIDS
	.align		4
        /*0030*/ 	.byte	0x04, 0x29
        /*0032*/ 	.short	(.L_305 - .L_304)


	//   ....[0]....
.L_304:
        /*0034*/ 	.word	0xffffffff


	//   ....[1]....
        /*0038*/ 	.word	0xffffffff


	//   ....[2]....
        /*003c*/ 	.word	0xffffffff


	//   ....[3]....
        /*0040*/ 	.word	0xffffffff


	//----- nvinfo : EIATTR_COOP_GROUP_INSTR_OFFSETS
	.align		4
.L_305:
        /*0044*/ 	.byte	0x04, 0x28
        /*0046*/ 	.short	(.L_307 - .L_306)


	//   ....[0]....
.L_306:
        /*0048*/ 	.word	0x00000070


	//   ....[1]....
        /*004c*/ 	.word	0x00000080


	//   ....[2]....
        /*0050*/ 	.word	0x00000140


	//   ....[3]....
        /*0054*/ 	.word	0x00000700


	//----- nvinfo : EIATTR_SYSCALL_OFFSETS
	.align		4
.L_307:
        /*0058*/ 	.byte	0x04, 0x46
        /*005a*/ 	.short	(.L_309 - .L_308)


	//   ....[0]....
.L_308:
        /*005c*/ 	.word	0x00000b90


	//----- nvinfo : EIATTR_MBARRIER_INSTR_OFFSETS
	.align		4
.L_309:
        /*0060*/ 	.byte	0x04, 0x39
        /*0062*/ 	.short	(.L_311 - .L_310)


	//   ....[0]....
.L_310:
        /*0064*/ 	.word	0x000002f0
        /*0068*/ 	.word	0x000000ff
        /*006c*/ 	.word	0x00038000
        /*0070*/ 	.short	0x0100
        /*0072*/ 	.byte	0x08
	.zero		1


	//   ....[1]....
        /*0074*/ 	.word	0x00000300
        /*0078*/ 	.word	0x000000ff
        /*007c*/ 	.word	0x00038038
        /*0080*/ 	.short	0x0100
        /*0082*/ 	.byte	0x08
	.zero		1


	//   ....[2]....
        /*0084*/ 	.word	0x00000310
        /*0088*/ 	.word	0x000000ff
        /*008c*/ 	.word	0x00038008
        /*0090*/ 	.short	0x0100
        /*0092*/ 	.byte	0x08
	.zero		1


	//   ....[3]....
        /*0094*/ 	.word	0x00000320
        /*0098*/ 	.word	0x000000ff
        /*009c*/ 	.word	0x00038040
        /*00a0*/ 	.short	0x0100
        /*00a2*/ 	.byte	0x08
	.zero		1


	//   ....[4]....
        /*00a4*/ 	.word	0x00000330
        /*00a8*/ 	.word	0x000000ff
        /*00ac*/ 	.word	0x00038010
        /*00b0*/ 	.short	0x0100
        /*00b2*/ 	.byte	0x08
	.zero		1


	//   ....[5]....
        /*00b4*/ 	.word	0x00000340
        /*00b8*/ 	.word	0x000000ff
        /*00bc*/ 	.word	0x00038048
        /*00c0*/ 	.short	0x0100
        /*00c2*/ 	.byte	0x08
	.zero		1


	//   ....[6]....
        /*00c4*/ 	.word	0x00000350
        /*00c8*/ 	.word	0x000000ff
        /*00cc*/ 	.word	0x00038018
        /*00d0*/ 	.short	0x0100
        /*00d2*/ 	.byte	0x08
	.zero		1


	//   ....[7]....
        /*00d4*/ 	.word	0x00000360
        /*00d8*/ 	.word	0x000000ff
        /*00dc*/ 	.word	0x00038050
        /*00e0*/ 	.short	0x0100
        /*00e2*/ 	.byte	0x08
	.zero		1


	//   ....[8]....
        /*00e4*/ 	.word	0x00000370
        /*00e8*/ 	.word	0x000000ff
        /*00ec*/ 	.word	0x00038020
        /*00f0*/ 	.short	0x0100
        /*00f2*/ 	.byte	0x08
	.zero		1


	//   ....[9]....
        /*00f4*/ 	.word	0x00000380
        /*00f8*/ 	.word	0x000000ff
        /*00fc*/ 	.word	0x00038058
        /*0100*/ 	.short	0x0100
        /*0102*/ 	.byte	0x08
	.zero		1


	//   ....[10]....
        /*0104*/ 	.word	0x00000390
        /*0108*/ 	.word	0x000000ff
        /*010c*/ 	.word	0x00038028
        /*0110*/ 	.short	0x0100
        /*0112*/ 	.byte	0x08
	.zero		1


	//   ....[11]....
        /*0114*/ 	.word	0x000003a0
        /*0118*/ 	.word	0x000000ff
        /*011c*/ 	.word	0x00038060
        /*0120*/ 	.short	0x0100
        /*0122*/ 	.byte	0x08
	.zero		1


	//   ....[12]....
        /*0124*/ 	.word	0x000003b0
        /*0128*/ 	.word	0x000000ff
        /*012c*/ 	.word	0x00038030
        /*0130*/ 	.short	0x0100
        /*0132*/ 	.byte	0x08
	.zero		1


	//   ....[13]....
        /*0134*/ 	.word	0x000003c0
        /*0138*/ 	.word	0x000000ff
        /*013c*/ 	.word	0x00038068
        /*0140*/ 	.short	0x0100
        /*0142*/ 	.byte	0x08
	.zero		1


	//   ....[14]....
        /*0144*/ 	.word	0x00000c20
        /*0148*/ 	.word	0x00000005
        /*014c*/ 	.word	0x00038000
        /*0150*/ 	.short	0x010a
        /*0152*/ 	.byte	0x3f
	.zero		1


	//   ....[15]....
        /*0154*/ 	.word	0x00000c60
        /*0158*/ 	.word	0x00000005
        /*015c*/ 	.word	0x00038000
        /*0160*/ 	.short	0x010a
        /*0162*/ 	.byte	0x3f
	.zero		1


	//   ....[16]....
        /*0164*/ 	.word	0x000010e0
        /*0168*/ 	.word	0x00000004
        /*016c*/ 	.word	0x00038000
        /*0170*/ 	.short	0x010a
        /*0172*/ 	.byte	0x3f
	.zero		1


	//   ....[17]....
        /*0174*/ 	.word	0x00001120
        /*0178*/ 	.word	0x00000004
        /*017c*/ 	.word	0x00038000
        /*0180*/ 	.short	0x010a
        /*0182*/ 	.byte	0x3f
	.zero		1


	//   ....[18]....
        /*0184*/ 	.word	0x000014c0
        /*0188*/ 	.word	0x00000004
        /*018c*/ 	.word	0x00000000
        /*0190*/ 	.short	0x0101
        /*0192*/ 	.byte	0x3f
	.zero		1


	//   ....[19]....
        /*0194*/ 	.word	0x00001720
        /*0198*/ 	.word	0x00000002
        /*019c*/ 	.word	0x00000000
        /*01a0*/ 	.short	0x0101
        /*01a2*/ 	.byte	0x3f
	.zero		1


	//   ....[20]....
        /*01a4*/ 	.word	0x0000b460
        /*01a8*/ 	.word	0x00000007
        /*01ac*/ 	.word	0x00038038
        /*01b0*/ 	.short	0x010a
        /*01b2*/ 	.byte	0x3f
	.zero		1


	//   ....[21]....
        /*01b4*/ 	.word	0x0000b910
        /*01b8*/ 	.word	0x00000003
        /*01bc*/ 	.word	0x00000000
        /*01c0*/ 	.short	0x010a
        /*01c2*/ 	.byte	0x3f
	.zero		1


	//   ....[22]....
        /*01c4*/ 	.word	0x0000b990
        /*01c8*/ 	.word	0x00000000
        /*01cc*/ 	.word	0x00000000
        /*01d0*/ 	.short	0x010a
        /*01d2*/ 	.byte	0x3f
	.zero		1


	//   ....[23]....
        /*01d4*/ 	.word	0x0000ba20
        /*01d8*/ 	.word	0x00000003
        /*01dc*/ 	.word	0x00000000
        /*01e0*/ 	.short	0x010a
        /*01e2*/ 	.byte	0x3f
	.zero		1


	//   ....[24]....
        /*01e4*/ 	.word	0x0000bab0
        /*01e8*/ 	.word	0x00000000
        /*01ec*/ 	.word	0x00000000
        /*01f0*/ 	.short	0x010a
        /*01f2*/ 	.byte	0x3f
	.zero		1


	//   ....[25]....
        /*01f4*/ 	.word	0x0000bb40
        /*01f8*/ 	.word	0x00000003
        /*01fc*/ 	.word	0x00000000
        /*0200*/ 	.short	0x010a
        /*0202*/ 	.byte	0x3f
	.zero		1


	//   ....[26]....
        /*0204*/ 	.word	0x0000bbd0
        /*0208*/ 	.word	0x00000000
        /*020c*/ 	.word	0x00000000
        /*0210*/ 	.short	0x010a
        /*0212*/ 	.byte	0x3f
	.zero		1


	//   ....[27]....
        /*0214*/ 	.word	0x0000bc60
        /*0218*/ 	.word	0x00000017
        /*021c*/ 	.word	0x00000000
        /*0220*/ 	.short	0x010a
        /*0222*/ 	.byte	0x3f
	.zero		1


	//   ....[28]....
        /*0224*/ 	.word	0x0000bcb0
        /*0228*/ 	.word	0x00000005
        /*022c*/ 	.word	0x00038000
        /*0230*/ 	.short	0x010a
        /*0232*/ 	.byte	0x3f
	.zero		1


	//   ....[29]....
        /*0234*/ 	.word	0x0000bd00
        /*0238*/ 	.word	0x00000004
        /*023c*/ 	.word	0x00038000
        /*0240*/ 	.short	0x010a
        /*0242*/ 	.byte	0x3f
	.zero		1


	//   ....[30]....
        /*0244*/ 	.word	0x0000bd50
        /*0248*/ 	.word	0x00000007
        /*024c*/ 	.word	0x00038038
        /*0250*/ 	.short	0x010a
        /*0252*/ 	.byte	0x3f
	.zero		1


	//   ....[31]....
        /*0254*/ 	.word	0x0000be20
        /*0258*/ 	.word	0x00000003
        /*025c*/ 	.word	0x00000000
        /*0260*/ 	.short	0x010a
        /*0262*/ 	.byte	0x3f
	.zero		1


	//   ....[32]....
        /*0264*/ 	.word	0x0000be70
        /*0268*/ 	.word	0x00000000
        /*026c*/ 	.word	0x00000000
        /*0270*/ 	.short	0x010a
        /*0272*/ 	.byte	0x3f
	.zero		1


	//   ....[33]....
        /*0274*/ 	.word	0x0000bec0
        /*0278*/ 	.word	0x00000003
        /*027c*/ 	.word	0x00000000
        /*0280*/ 	.short	0x010a
        /*0282*/ 	.byte	0x3f
	.zero		1


	//   ....[34]....
        /*0284*/ 	.word	0x0000bf10
        /*0288*/ 	.word	0x00000000
        /*028c*/ 	.word	0x00000000
        /*0290*/ 	.short	0x010a
        /*0292*/ 	.byte	0x3f
	.zero		1


	//   ....[35]....
        /*0294*/ 	.word	0x0000bf60
        /*0298*/ 	.word	0x00000003
        /*029c*/ 	.word	0x00000000
        /*02a0*/ 	.short	0x010a
        /*02a2*/ 	.byte	0x3f
	.zero		1


	//   ....[36]....
        /*02a4*/ 	.word	0x0000bfb0
        /*02a8*/ 	.word	0x00000000
        /*02ac*/ 	.word	0x00000000
        /*02b0*/ 	.short	0x010a
        /*02b2*/ 	.byte	0x3f
	.zero		1


	//----- nvinfo : EIATTR_NUM_MBARRIERS
	.align		4
.L_311:
        /*02b4*/ 	.byte	0x03, 0x38
        /*02b6*/ 	.short	0x000e


	//----- nvinfo : EIATTR_EXIT_INSTR_OFFSETS
	.align		4
        /*02b8*/ 	.byte	0x04, 0x1c
        /*02ba*/ 	.short	(.L_313 - .L_312)


	//   ....[0]....
.L_312:
        /*02bc*/ 	.word	0x00000a70


	//   ....[1]....
        /*02c0*/ 	.word	0x00001900


	//   ....[2]....
        /*02c4*/ 	.word	0x00008d70


	//   ....[3]....
        /*02c8*/ 	.word	0x00008da0


	//   ....[4]....
        /*02cc*/ 	.word	0x0000b260


	//   ....[5]....
        /*02d0*/ 	.word	0x0000b290


	//   ....[6]....
        /*02d4*/ 	.word	0x0000b2b0


	//   ....[7]....
        /*02d8*/ 	.word	0x0000b800


	//   ....[8]....
        /*02dc*/ 	.word	0x0000bc90


	//----- nvinfo : EIATTR_MAX_THREADS
	.align		4
.L_313:
        /*02e0*/ 	.byte	0x04, 0x05
        /*02e2*/ 	.short	(.L_315 - .L_314)
.L_314:
        /*02e4*/ 	.word	0x00000100
        /*02e8*/ 	.word	0x00000001
        /*02ec*/ 	.word	0x00000001


	//----- nvinfo : EIATTR_CRS_STACK_SIZE
	.align		4
.L_315:
        /*02f0*/ 	.byte	0x04, 0x1e
        /*02f2*/ 	.short	(.L_317 - .L_316)
.L_316:
        /*02f4*/ 	.word	0x00000000


	//----- nvinfo : EIATTR_CBANK_PARAM_SIZE
	.align		4
.L_317:
        /*02f8*/ 	.byte	0x03, 0x19
        /*02fa*/ 	.short	0x03f0


	//----- nvinfo : EIATTR_PARAM_CBANK
	.align		4
        /*02fc*/ 	.byte	0x04, 0x0a
        /*02fe*/ 	.short	(.L_319 - .L_318)
	.align		4
.L_318:
        /*0300*/ 	.word	index@(.nv.constant0._ZN7cutlass13device_kernelINS_4gemm6kernel13GemmUniversalIN4cute5tupleIJiiiiEEENS1_10collective13CollectiveMmaINS1_34MainloopSm90TmaGmmaWarpSpecializedILi7ENS5_IJNS4_1CILi2EEENSA_ILi1EEESC_EEENS1_24KernelTmaWarpSpecializedEEENS5_IJNSA_ILi128EEESG_NSA_ILi64EEEEEENS_6half_tENS5_IJlSC_lEEESJ_SK_NS4_8TiledMMAINS4_8MMA_AtomIJNS4_4SM904GMMA26MMA_64x128x16_F32F16F16_SSILNSO_5MajorE0ELSQ_0ELNSO_7ScaleInE1ELSR_1EEEEEENS4_6LayoutINS5_IJSC_SC_SC_EEENS5_IJNSA_ILi0EEESW_SW_EEEEENS5_IJNS4_10UnderscoreESZ_SZ_EEEEENS4_13SM90_TMA_LOADENS4_14ComposedLayoutINS4_7SwizzleILi3ELi4ELi3EEENS4_18smem_ptr_flag_bitsILi16EEENSU_INS5_IJNSA_ILi8EEESH_EEENS5_IJSH_SC_EEEEEEEvNS4_8identityENS4_23SM90_TMA_LOAD_MULTICASTES1C_vS1D_EENS_8epilogue10collective6detail29Sm90TmaWarpSpecializedAdapterINS1H_15DefaultEpilogueISJ_NS5_IJSC_llEEES1L_NS1G_6thread17LinearCombinationISJ_Li1EffLNS1M_9ScaleType4KindE0ELNS_15FloatRoundStyleE2ESJ_EENS1_15EpilogueDefaultEEEEENS1_19PersistentSchedulerEvEEEEvNT_6ParamsE)
        /*0304*/ 	.short	0x0210
        /*0306*/ 	.short	0x03f0


	//----- nvinfo : EIATTR_SW_WAR
	.align		4
.L_319:
        /*0308*/ 	.byte	0x04, 0x36
        /*030a*/ 	.short	(.L_321 - .L_320)
.L_320:
        /*030c*/ 	.word	0x00000008
.L_321:


//--------------------- .nv.info._ZN7cutlass13device_kernelINS_4gemm6kernel13GemmUniversalIN4cute5tupleIJiiiiEEENS1_10collective13CollectiveMmaINS1_19MainloopSm90TmaGmmaILi7ENS5_IJNS4_1CILi2EEENSA_ILi1EEESC_EEELi1EEENS5_IJNSA_ILi128EEESF_NSA_ILi64EEEEEENS_6half_tENS5_IJlSC_lEEESI_SJ_NS4_8TiledMMAINS4_8MMA_AtomIJNS4_4SM904GMMA26MMA_64x128x16_F32F16F16_SSILNSN_5MajorE0ELSP_0ELNSN_7ScaleInE1ELSQ_1EEEEEENS4_6LayoutINS5_IJSC_SC_SC_EEENS5_IJNSA_ILi0EEESV_SV_EEEEENS5_IJNS4_10UnderscoreESY_SY_EEEEENS4_13SM90_TMA_LOADENS4_14ComposedLayoutINS4_7SwizzleILi3ELi4ELi3EEENS4_18smem_ptr_flag_bitsILi16EEENST_INS5_IJNSA_ILi8EEESG_EEENS5_IJSG_SC_EEEEEEEvNS4_8identityENS4_23SM90_TMA_LOAD_MULTICASTES1B_vS1C_EENS_8epilogue10collective6detail29Sm90TmaWarpSpecializedAdapterINS1G_15DefaultEpilogueISI_NS5_IJSC_llEEES1K_NS1F_6thread17LinearCombinationISI_Li1EffLNS1L_9ScaleType4KindE0ELNS_15FloatRoundStyleE2ESI_EENS1_15EpilogueDefaultEEEEENS1_19PersistentSchedulerEvEEEEvNT_6ParamsE --------------------------
	.section	.nv.info._ZN7cutlass13device_kernelINS_4gemm6kernel13GemmUniversalIN4cute5tupleIJiiiiEEENS1_10collective13CollectiveMmaINS1_19MainloopSm90TmaGmmaILi7ENS5_IJNS4_1CILi2EEENSA_ILi1EEESC_EEELi1EEENS5_IJNSA_ILi128EEESF_NSA_ILi64EEEEEENS_6half_tENS5_IJlSC_lEEESI_SJ_NS4_8TiledMMAINS4_8MMA_AtomIJNS4_4SM904GMMA26MMA_64x128x16_F32F16F16_SSILNSN_5MajorE0ELSP_0ELNSN_7ScaleInE1ELSQ_1EEEEEENS4_6LayoutINS5_IJSC_SC_SC_EEENS5_IJNSA_ILi0EEESV_SV_EEEEENS5_IJNS4_10UnderscoreESY_SY_EEEEENS4_13SM90_TMA_LOADENS4_14ComposedLayoutINS4_7SwizzleILi3ELi4ELi3EEENS4_18smem_ptr_flag_bitsILi16EEENST_INS5_IJNSA_ILi8EEESG_EEENS5_IJSG_SC_EEEEEEEvNS4_8identityENS4_23SM90_TMA_LOAD_MULTICASTES1B_vS1C_EENS_8epilogue10collective6detail29Sm90TmaWarpSpecializedAdapterINS1G_15DefaultEpilogueISI_NS5_IJSC_llEEES1K_NS1F_6thread17LinearCombinationISI_Li1EffLNS1L_9ScaleType4KindE0ELNS_15FloatRoundStyleE2ESI_EENS1_15EpilogueDefaultEEEEENS1_19PersistentSchedulerEvEEEEvNT_6ParamsE,"",@"SHT_CUDA_INFO"
	.sectionflags	@""
	.align	4


	//----- nvinfo : EIATTR_CUDA_API_VERSION
	.align		4
        /*0000*/ 	.byte	0x04, 0x37
        /*0002*/ 	.short	(.L_323 - .L_322)
.L_322:
        /*0004*/ 	.word	0x00000082


	//----- nvinfo : EIATTR_KPARAM_INFO
	.align		4
.L_323:
        /*0008*/ 	.byte	0x04, 0x17
        /*000a*/ 	.short	(.L_325 - .L_324)
.L_324:
        /*000c*/ 	.word	0x00000000
        /*0010*/ 	.short	0x0000
        /*0012*/ 	.short	0x0070
        /*0014*/ 	.byte	0x00, 0xf0, 0x01, 0x0c


	//----- nvinfo : EIATTR_SPARSE_MMA_MASK
	.align		4
.L_325:
        /*0018*/ 	.byte	0x03, 0x50
        /*001a*/ 	.short	0x0000


	//----- nvinfo : EIATTR_MAXREG_COUNT
	.align		4
        /*001c*/ 	.byte	0x03, 0x1b
        /*001e*/ 	.short	0x00ff


	//----- nvinfo : EIATTR_NUM_BARRIERS
	.align		4
        /*0020*/ 	.byte	0x02, 0x4c
        /*0022*/ 	.byte	0x01
	.zero		1


	//----- nvinfo : EIATTR_EXTERNS
	.align		4
        /*0024*/ 	.byte	0x04, 0x0f
        /*0026*/ 	.short	(.L_327 - .L_326)


	//   ....[0]....
	.align		4
.L_326:
        /*0028*/ 	.word	index@(__assertfail)


	//----- nvinfo : EIATTR_MERCURY_ISA_VERSION
	.align		4
.L_327:
        /*002c*/ 	.byte	0x03, 0x5f
        /*002e*/ 	.short	0x0101


	//----- nvinfo : EIATTR_COOP_GROUP_MASK_REGIDS
	.align		4
        /*0030*/ 	.byte	0x04, 0x29
        /*0032*/ 	.short	(.L_329 - .L_328)


	//   ....[0]....
.L_328:
        /*0034*/ 	.word	0xffffffff


	//   ....[1]....
        /*0038*/ 	.word	0xffffffff


	//   ....[2]....
        /*003c*/ 	.word	0xffffffff


	//   ....[3]....
        /*0040*/ 	.word	0xffffffff


	//   ....[4]....
        /*0044*/ 	.word	0x0500000f


	//----- nvinfo : EIATTR_COOP_GROUP_INSTR_OFFSETS
	.align		4
.L_329:
        /*0048*/ 	.byte	0x04, 0x28
        /*004a*/ 	.short	(.L_331 - .L_330)


	//   ....[0]....
.L_330:
        /*004c*/ 	.word	0x00000060


	//   ....[1]....
        /*0050*/ 	.word	0x00000120


	//   ....[2]....
        /*0054*/ 	.word	0x000006e0


	//   ....[3]....
        /*0058*/ 	.word	0x000027f0


	//   ....[4]....
        /*005c*/ 	.word	0x0000c890


	//----- nvinfo : EIATTR_SYSCALL_OFFSETS
	.align		4
.L_331:
        /*0060*/ 	.byte	0x04, 0x46
        /*0062*/ 	.short	(.L_333 - .L_332)


	//   ....[0]....
.L_332:
        /*0064*/ 	.word	0x00001880


	//----- nvinfo : EIATTR_MBARRIER_INSTR_OFFSETS
	.align		4
.L_333:
        /*0068*/ 	.byte	0x04, 0x39
        /*006a*/ 	.short	(.L_335 - .L_334)


	//   ....[0]....
.L_334:
        /*006c*/ 	.word	0x00000310
        /*0070*/ 	.word	0x000000ff
        /*0074*/ 	.word	0x00038000
        /*0078*/ 	.short	0x0100
        /*007a*/ 	.byte	0x08
	.zero		1


	//   ....[1]....
        /*007c*/ 	.word	0x00000320
        /*0080*/ 	.word	0x000000ff
        /*0084*/ 	.word	0x00038038
        /*0088*/ 	.short	0x0100
        /*008a*/ 	.byte	0x08
	.zero		1


	//   ....[2]....
        /*008c*/ 	.word	0x00000330
        /*0090*/ 	.word	0x000000ff
        /*0094*/ 	.word	0x00038008
        /*0098*/ 	.short	0x0100
        /*009a*/ 	.byte	0x08
	.zero		1


	//   ....[3]....
        /*009c*/ 	.word	0x00000340
        /*00a0*/ 	.word	0x000000ff
        /*00a4*/ 	.word	0x00038040
        /*00a8*/ 	.short	0x0100
        /*00aa*/ 	.byte	0x08
	.zero		1


	//   ....[4]....
        /*00ac*/ 	.word	0x00000350
        /*00b0*/ 	.word	0x000000ff
        /*00b4*/ 	.word	0x00038010
        /*00b8*/ 	.short	0x0100
        /*00ba*/ 	.byte	0x08
	.zero		1


	//   ....[5]....
        /*00bc*/ 	.word	0x00000360
        /*00c0*/ 	.word	0x000000ff
        /*00c4*/ 	.word	0x00038048
        /*00c8*/ 	.short	0x0100
        /*00ca*/ 	.byte	0x08
	.zero		1


	//   ....[6]....
        /*00cc*/ 	.word	0x00000370
        /*00d0*/ 	.word	0x000000ff
        /*00d4*/ 	.word	0x00038018
        /*00d8*/ 	.short	0x0100
        /*00da*/ 	.byte	0x08
	.zero		1


	//   ....[7]....
        /*00dc*/ 	.word	0x00000380
        /*00e0*/ 	.word	0x000000ff
        /*00e4*/ 	.word	0x00038050
        /*00e8*/ 	.short	0x0100
        /*00ea*/ 	.byte	0x08
	.zero		1


	//   ....[8]....
        /*00ec*/ 	.word	0x00000390
        /*00f0*/ 	.word	0x000000ff
        /*00f4*/ 	.word	0x00038020
        /*00f8*/ 	.short	0x0100
        /*00fa*/ 	.byte	0x08
	.zero		1


	//   ....[9]....
        /*00fc*/ 	.word	0x000003a0
        /*0100*/ 	.word	0x000000ff
        /*0104*/ 	.word	0x00038058
        /*0108*/ 	.short	0x0100
        /*010a*/ 	.byte	0x08
	.zero		1


	//   ....[10]....
        /*010c*/ 	.word	0x000003b0
        /*0110*/ 	.word	0x000000ff
        /*0114*/ 	.word	0x00038028
        /*0118*/ 	.short	0x0100
        /*011a*/ 	.byte	0x08
	.zero		1


	//   ....[11]....
        /*011c*/ 	.word	0x000003c0
        /*0120*/ 	.word	0x000000ff
        /*0124*/ 	.word	0x00038060
        /*0128*/ 	.short	0x0100
        /*012a*/ 	.byte	0x08
	.zero		1


	//   ....[12]....
        /*012c*/ 	.word	0x000003d0
        /*0130*/ 	.word	0x000000ff
        /*0134*/ 	.word	0x00038030
        /*0138*/ 	.short	0x0100
        /*013a*/ 	.byte	0x08
	.zero		1


	//   ....[13]....
        /*013c*/ 	.word	0x000003e0
        /*0140*/ 	.word	0x000000ff
        /*0144*/ 	.word	0x00038068
        /*0148*/ 	.short	0x0100
        /*014a*/ 	.byte	0x08
	.zero		1


	//   ....[14]....
        /*014c*/ 	.word	0x000008b0
        /*0150*/ 	.word	0x00000005
        /*0154*/ 	.word	0x00038038
        /*0158*/ 	.short	0x010a
        /*015a*/ 	.byte	0x3f
	.zero		1


	//   ....[15]....
        /*015c*/ 	.word	0x00000b00
        /*0160*/ 	.word	0x00000005
        /*0164*/ 	.word	0x00038040
        /*0168*/ 	.short	0x010a
        /*016a*/ 	.byte	0x3f
	.zero		1


	//   ....[16]....
        /*016c*/ 	.word	0x00000d00
        /*0170*/ 	.word	0x00000005
        /*0174*/ 	.word	0x00038048
        /*0178*/ 	.short	0x010a
        /*017a*/ 	.byte	0x3f
	.zero		1


	//   ....[17]....
        /*017c*/ 	.word	0x00000f00
        /*0180*/ 	.word	0x00000005
        /*0184*/ 	.word	0x00038050
        /*0188*/ 	.short	0x010a
        /*018a*/ 	.byte	0x3f
	.zero		1


	//   ....[18]....
        /*018c*/ 	.word	0x00001100
        /*0190*/ 	.word	0x00000005
        /*0194*/ 	.word	0x00038058
        /*0198*/ 	.short	0x010a
        /*019a*/ 	.byte	0x3f
	.zero		1


	//   ....[19]....
        /*019c*/ 	.word	0x00001300
        /*01a0*/ 	.word	0x00000005
        /*01a4*/ 	.word	0x00038060
        /*01a8*/ 	.short	0x010a
        /*01aa*/ 	.byte	0x3f
	.zero		1


	//   ....[20]....
        /*01ac*/ 	.word	0x00001500
        /*01b0*/ 	.word	0x00000005
        /*01b4*/ 	.word	0x00038068
        /*01b8*/ 	.short	0x010a
        /*01ba*/ 	.byte	0x3f
	.zero		1


	//   ....[21]....
        /*01bc*/ 	.word	0x000018e0
        /*01c0*/ 	.word	0x0000000d
        /*01c4*/ 	.word	0x00038000
        /*01c8*/ 	.short	0x010a
        /*01ca*/ 	.byte	0x3f
	.zero		1


	//   ....[22]....
        /*01cc*/ 	.word	0x00001da0
        /*01d0*/ 	.word	0x00000004
        /*01d4*/ 	.word	0x00038000
        /*01d8*/ 	.short	0x010a
        /*01da*/ 	.byte	0x3f
	.zero		1


	//   ....[23]....
        /*01dc*/ 	.word	0x00002330
        /*01e0*/ 	.word	0x00000003
        /*01e4*/ 	.word	0x00000000
        /*01e8*/ 	.short	0x0101
        /*01ea*/ 	.byte	0x3f
	.zero		1


	//   ....[24]....
        /*01ec*/ 	.word	0x000023a0
        /*01f0*/ 	.word	0x00000003
        /*01f4*/ 	.word	0x00038038
        /*01f8*/ 	.short	0x010a
        /*01fa*/ 	.byte	0x3f
	.zero		1


	//   ....[25]....
        /*01fc*/ 	.word	0x0000c610
        /*0200*/ 	.word	0x00000005
        /*0204*/ 	.word	0x00038038
        /*0208*/ 	.short	0x010a
        /*020a*/ 	.byte	0x3f
	.zero		1


	//   ....[26]....
        /*020c*/ 	.word	0x0000c660
        /*0210*/ 	.word	0x00000005
        /*0214*/ 	.word	0x00038040
        /*0218*/ 	.short	0x010a
        /*021a*/ 	.byte	0x3f
	.zero		1


	//   ....[27]....
        /*021c*/ 	.word	0x0000c6b0
        /*0220*/ 	.word	0x00000005
        /*0224*/ 	.word	0x00038048
        /*0228*/ 	.short	0x010a
        /*022a*/ 	.byte	0x3f
	.zero		1


	//   ....[28]....
        /*022c*/ 	.word	0x0000c700
        /*0230*/ 	.word	0x00000005
        /*0234*/ 	.word	0x00038050
        /*0238*/ 	.short	0x010a
        /*023a*/ 	.byte	0x3f
	.zero		1


	//   ....[29]....
        /*023c*/ 	.word	0x0000c750
        /*0240*/ 	.word	0x00000005
        /*0244*/ 	.word	0x00038058
        /*0248*/ 	.short	0x010a
        /*024a*/ 	.byte	0x3f
	.zero		1


	//   ....[30]....
        /*024c*/ 	.word	0x0000c7a0
        /*0250*/ 	.word	0x00000005
        /*0254*/ 	.word	0x00038060
        /*0258*/ 	.short	0x010a
        /*025a*/ 	.byte	0x3f
	.zero		1


	//   ....[31]....
        /*025c*/ 	.word	0x0000c7f0
        /*0260*/ 	.word	0x00000005
        /*0264*/ 	.word	0x00038068
        /*0268*/ 	.short	0x010a
        /*026a*/ 	.byte	0x3f
	.zero		1


	//   ....[32]....
        /*026c*/ 	.word	0x0000c8d0
        /*0270*/ 	.word	0x0000000d
        /*0274*/ 	.word	0x00038000
        /*0278*/ 	.short	0x010a
        /*027a*/ 	.byte	0x3f
	.zero		1


	//   ....[33]....
        /*027c*/ 	.word	0x0000c920
        /*0280*/ 	.word	0x00000004
        /*0284*/ 	.word	0x00038000
        /*0288*/ 	.short	0x010a
        /*028a*/ 	.byte	0x3f
	.zero		1


	//   ....[34]....
        /*028c*/ 	.word	0x0000c970
        /*0290*/ 	.word	0x00000003
        /*0294*/ 	.word	0x00038038
        /*0298*/ 	.short	0x010a
        /*029a*/ 	.byte	0x3f
	.zero		1


	//----- nvinfo : EIATTR_NUM_MBARRIERS
	.align		4
.L_335:
        /*029c*/ 	.byte	0x03, 0x38
        /*029e*/ 	.short	0x000e


	//----- nvinfo : EIATTR_EXIT_INSTR_OFFSETS
	.align		4
        /*02a0*/ 	.byte	0x04, 0x1c
        /*02a2*/ 	.short	(.L_337 - .L_336)


	//   ....[0]....
.L_336:
        /*02a4*/ 	.word	0x00002c70


	//   ....[1]....
        /*02a8*/ 	.word	0x0000a0e0


	//   ....[2]....
        /*02ac*/ 	.word	0x0000a110


	//   ....[3]....
        /*02b0*/ 	.word	0x0000c5d0


	//   ....[4]....
        /*02b4*/ 	.word	0x0000c600


	//----- nvinfo : EIATTR_MAX_THREADS
	.align		4
.L_337:
        /*02b8*/ 	.byte	0x04, 0x05
        /*02ba*/ 	.short	(.L_339 - .L_338)
.L_338:
        /*02bc*/ 	.word	0x00000080
        /*02c0*/ 	.word	0x00000001
        /*02c4*/ 	.word	0x00000001


	//----- nvinfo : EIATTR_CRS_STACK_SIZE
	.align		4
.L_339:
        /*02c8*/ 	.byte	0x04, 0x1e
        /*02ca*/ 	.short	(.L_341 - .L_340)
.L_340:
        /*02cc*/ 	.word	0x00000000


	//----- nvinfo : EIATTR_CBANK_PARAM_SIZE
	.align		4
.L_341:
        /*02d0*/ 	.byte	0x03, 0x19
        /*02d2*/ 	.short	0x0370


	//----- nvinfo : EIATTR_PARAM_CBANK
	.align		4
        /*02d4*/ 	.byte	0x04, 0x0a
        /*02d6*/ 	.short	(.L_343 - .L_342)
	.align		4
.L_342:
        /*02d8*/ 	.word	index@(.nv.constant0._ZN7cutlass13device_kernelINS_4gemm6kernel13GemmUniversalIN4cute5tupleIJiiiiEEENS1_10collective13CollectiveMmaINS1_19MainloopSm90TmaGmmaILi7ENS5_IJNS4_1CILi2EEENSA_ILi1EEESC_EEELi1EEENS5_IJNSA_ILi128EEESF_NSA_ILi64EEEEEENS_6half_tENS5_IJlSC_lEEESI_SJ_NS4_8TiledMMAINS4_8MMA_AtomIJNS4_4SM904GMMA26MMA_64x128x16_F32F16F16_SSILNSN_5MajorE0ELSP_0ELNSN_7ScaleInE1ELSQ_1EEEEEENS4_6LayoutINS5_IJSC_SC_SC_EEENS5_IJNSA_ILi0EEESV_SV_EEEEENS5_IJNS4_10UnderscoreESY_SY_EEEEENS4_13SM90_TMA_LOADENS4_14ComposedLayoutINS4_7SwizzleILi3ELi4ELi3EEENS4_18smem_ptr_flag_bitsILi16EEENST_INS5_IJNSA_ILi8EEESG_EEENS5_IJSG_SC_EEEEEEEvNS4_8identityENS4_23SM90_TMA_LOAD_MULTICASTES1B_vS1C_EENS_8epilogue10collective6detail29Sm90TmaWarpSpecializedAdapterINS1G_15DefaultEpilogueISI_NS5_IJSC_llEEES1K_NS1F_6thread17LinearCombinationISI_Li1EffLNS1L_9ScaleType4KindE0ELNS_15FloatRoundStyleE2ESI_EENS1_15EpilogueDefaultEEEEENS1_19PersistentSchedulerEvEEEEvNT_6ParamsE)
        /*02dc*/ 	.short	0x0210
        /*02de*/ 	.short	0x0370


	//----- nvinfo : EIATTR_SW_WAR
	.align		4
.L_343:
        /*02e0*/ 	.byte	0x04, 0x36
        /*02e2*/ 	.short	(.L_345 - .L_344)
.L_344:
        /*02e4*/ 	.word	0x00000008
.L_345:


//--------------------- .nv.info._ZN7cutlass13device_kernelINS_4gemm6kernel13GemmUniversalIN4cute5tupleIJiiiiEEENS1_10collective13CollectiveMmaINS1_34MainloopSm90TmaGmmaWarpSpecializedILi5ENS5_IJNS4_1CILi2EEENSA_ILi1EEESC_EEENS1_35KernelTmaWarpSpecializedCooperativeEEENS5_IJNSA_ILi128EEESG_NSA_ILi64EEEEEENS_6half_tENS5_IJlSC_lEEESJ_SK_NS4_8TiledMMAINS4_8MMA_AtomIJNS4_4SM904GMMA26MMA_64x128x16_F32F16F16_SSILNSO_5MajorE0ELSQ_0ELNSO_7ScaleInE1ELSR_1EEEEEENS4_6LayoutISD_NS5_IJSC_NSA_ILi0EEESV_EEEEENS5_IJNS4_10UnderscoreESY_SY_EEEEENS4_13SM90_TMA_LOADENS4_14ComposedLayoutINS4_7SwizzleILi3ELi4ELi3EEENS4_18smem_ptr_flag_bitsILi16EEENSU_INS5_IJNSA_ILi8EEESH_EEENS5_IJSH_SC_EEEEEEEvNS4_8identityENS4_23SM90_TMA_LOAD_MULTICASTES1B_vS1C_EENS_8epilogue10collective6detail29Sm90TmaWarpSpecializedAdapterINS1G_15DefaultEpilogueISJ_NS5_IJSC_llEEES1K_NS1F_6thread17LinearCombinationISJ_Li1EffLNS1L_9ScaleType4KindE0ELNS_15FloatRoundStyleE2ESJ_EENS1_15EpilogueDefaultEEEEENS1_19PersistentSchedulerEvEEEEvNT_6ParamsE --------------------------
	.section	.nv.info._ZN7cutlass13device_kernelINS_4gemm6kernel13GemmUniversalIN4cute5tupleIJiiiiEEENS1_10collective13CollectiveMmaINS1_34MainloopSm90TmaGmmaWarpSpecializedILi5ENS5_IJNS4_1CILi2EEENSA_ILi1EEESC_EEENS1_35KernelTmaWarpSpecializedCooperativeEEENS5_IJNSA_ILi128EEESG_NSA_ILi64EEEEEENS_6half_tENS5_IJlSC_lEEESJ_SK_NS4_8TiledMMAINS4_8MMA_AtomIJNS4_4SM904GMMA26MMA_64x128x16_F32F16F16_SSILNSO_5MajorE0ELSQ_0ELNSO_7ScaleInE1ELSR_1EEEEEENS4_6LayoutISD_NS5_IJSC_NSA_ILi0EEESV_EEEEENS5_IJNS4_10UnderscoreESY_SY_EEEEENS4_13SM90_TMA_LOADENS4_14ComposedLayoutINS4_7SwizzleILi3ELi4ELi3EEENS4_18smem_ptr_flag_bitsILi16EEENSU_INS5_IJNSA_ILi8EEESH_EEENS5_IJSH_SC_EEEEEEEvNS4_8identityENS4_23SM90_TMA_LOAD_MULTICASTES1B_vS1C_EENS_8epilogue10collective6detail29Sm90TmaWarpSpecializedAdapterINS1G_15DefaultEpilogueISJ_NS5_IJSC_llEEES1K_NS1F_6thread17LinearCombinationISJ_Li1EffLNS1L_9ScaleType4KindE0ELNS_15FloatRoundStyleE2ESJ_EENS1_15EpilogueDefaultEEEEENS1_19PersistentSchedulerEvEEEEvNT_6ParamsE,"",@"SHT_CUDA_INFO"
	.sectionflags	@""
	.align	4


	//----- nvinfo : EIATTR_CUDA_API_VERSION
	.align		4
        /*0000*/ 	.byte	0x04, 0x37
        /*0002*/ 	.short	(.L_347 - .L_346)
.L_346:
        /*0004*/ 	.word	0x00000082


	//----- nvinfo : EIATTR_KPARAM_INFO
	.align		4
.L_347:
        /*0008*/ 	.byte	0x04, 0x17
        /*000a*/ 	.short	(.L_349 - .L_348)
.L_348:
        /*000c*/ 	.word	0x00000000
        /*0010*/ 	.short	0x0000
        /*0012*/ 	.short	0x0070
        /*0014*/ 	.byte	0x00, 0xf0, 0x01, 0x10


	//----- nvinfo : EIATTR_SPARSE_MMA_MASK
	.align		4
.L_349:
        /*0018*/ 	.byte	0x03, 0x50
        /*001a*/ 	.short	0x0000


	//----- nvinfo : EIATTR_MAXREG_COUNT
	.align		4
        /*001c*/ 	.byte	0x03, 0x1b
        /*001e*/ 	.short	0x00a8


	//----- nvinfo : EIATTR_NUM_BARRIERS
	.align		4
        /*0020*/ 	.byte	0x02, 0x4c
        /*0022*/ 	.byte	0x01
	.zero		1


	//----- nvinfo : EIATTR_EXTERNS
	.align		4
        /*0024*/ 	.byte	0x04, 0x0f
        /*0026*/ 	.short	(.L_351 - .L_350)


	//   ....[0]....
	.align		4
.L_350:
        /*0028*/ 	.word	index@(__assertfail)


	//----- nvinfo : EIATTR_MERCURY_ISA_VERSION
	.align		4
.L_351:
        /*002c*/ 	.byte	0x03, 0x5f
        /*002e*/ 	.short	0x0101


	//----- nvinfo : EIATTR_INT_WARP_WIDE_INSTR_OFFSETS
	.align		4
        /*0030*/ 	.byte	0x04, 0x31
        /*0032*/ 	.short	(.L_353 - .L_352)


	//   ....[0]....
.L_352:
        /*0034*/ 	.word	0x000004b0


	//   ....[1]....
        /*0038*/ 	.word	0x000004e0


	//   ....[2]....
        /*003c*/ 	.word	0x000006a0


	//   ....[3]....
        /*0040*/ 	.word	0x00001f80


	//----- nvinfo : EIATTR_COOP_GROUP_MASK_REGIDS
	.align		4
.L_353:
        /*0044*/ 	.byte	0x04, 0x29
        /*0046*/ 	.short	(.L_355 - .L_354)


	//   ....[0]....
.L_354:
        /*0048*/ 	.word	0xffffffff


	//   ....[1]....
        /*004c*/ 	.word	0xffffffff


	//   ....[2]....
        /*0050*/ 	.word	0xffffffff


	//   ....[3]....
        /*0054*/ 	.word	0xffffffff


	//   ....[4]....
        /*0058*/ 	.word	0xffffffff


	//   ....[5]....
        /*005c*/ 	.word	0xffffffff


	//----- nvinfo : EIATTR_COOP_GROUP_INSTR_OFFSETS
	.align		4
.L_355:
        /*0060*/ 	.byte	0x04, 0x28
        /*0062*/ 	.short	(.L_357 - .L_356)


	//   ....[0]....
.L_356:
        /*0064*/ 	.word	0x00000060


	//   ....[1]....
        /*0068*/ 	.word	0x00000070


	//   ....[2]....
        /*006c*/ 	.word	0x00000130


	//   ....[3]....
        /*0070*/ 	.word	0x000002f0


	//   ....[4]....
        /*0074*/ 	.word	0x00000820


	//   ....[5]....
        /*0078*/ 	.word	0x00001500


	//----- nvinfo : EIATTR_REG_RECONFIG
	.align		4
.L_357:
        /*007c*/ 	.byte	0x01, 0x54
	.zero		2


	//----- nvinfo : EIATTR_SYSCALL_OFFSETS
	.align		4
        /*0080*/ 	.byte	0x04, 0x46
        /*0082*/ 	.short	(.L_359 - .L_358)


	//   ....[0]....
.L_358:
        /*0084*/ 	.word	0x000016f0


	//----- nvinfo : EIATTR_MBARRIER_INSTR_OFFSETS
	.align		4
.L_359:
        /*0088*/ 	.byte	0x04, 0x39
        /*008a*/ 	.short	(.L_361 - .L_360)


	//   ....[0]....
.L_360:
        /*008c*/ 	.word	0x00000230
        /*0090*/ 	.word	0x000000ff
        /*0094*/ 	.word	0x00000000
        /*0098*/ 	.short	0x0100
        /*009a*/ 	.byte	0x08
	.zero		1


	//   ....[1]....
        /*009c*/ 	.word	0x00000240
        /*00a0*/ 	.word	0x000000ff
        /*00a4*/ 	.word	0x00000028
        /*00a8*/ 	.short	0x0100
        /*00aa*/ 	.byte	0x08
	.zero		1


	//   ....[2]....
        /*00ac*/ 	.word	0x00000250
        /*00b0*/ 	.word	0x000000ff
        /*00b4*/ 	.word	0x00000008
        /*00b8*/ 	.short	0x0100
        /*00ba*/ 	.byte	0x08
	.zero		1


	//   ....[3]....
        /*00bc*/ 	.word	0x00000260
        /*00c0*/ 	.word	0x000000ff
        /*00c4*/ 	.word	0x00000030
        /*00c8*/ 	.short	0x0100
        /*00ca*/ 	.byte	0x08
	.zero		1


	//   ....[4]....
        /*00cc*/ 	.word	0x00000270
        /*00d0*/ 	.word	0x000000ff
        /*00d4*/ 	.word	0x00000010
        /*00d8*/ 	.short	0x0100
        /*00da*/ 	.byte	0x08
	.zero		1


	//   ....[5]....
        /*00dc*/ 	.word	0x00000280
        /*00e0*/ 	.word	0x000000ff
        /*00e4*/ 	.word	0x00000038
        /*00e8*/ 	.short	0x0100
        /*00ea*/ 	.byte	0x08
	.zero		1


	//   ....[6]....
        /*00ec*/ 	.word	0x00000290
        /*00f0*/ 	.word	0x000000ff
        /*00f4*/ 	.word	0x00000018
        /*00f8*/ 	.short	0x0100
        /*00fa*/ 	.byte	0x08
	.zero		1


	//   ....[7]....
        /*00fc*/ 	.word	0x000002a0
        /*0100*/ 	.word	0x000000ff
        /*0104*/ 	.word	0x00000040
        /*0108*/ 	.short	0x0100
        /*010a*/ 	.byte	0x08
	.zero		1


	//   ....[8]....
        /*010c*/ 	.word	0x000002b0
        /*0110*/ 	.word	0x000000ff
        /*0114*/ 	.word	0x00000020
        /*0118*/ 	.short	0x0100
        /*011a*/ 	.byte	0x08
	.zero		1


	//   ....[9]....
        /*011c*/ 	.word	0x000002c0
        /*0120*/ 	.word	0x000000ff
        /*0124*/ 	.word	0x00000048
        /*0128*/ 	.short	0x0100
        /*012a*/ 	.byte	0x08
	.zero		1


	//   ....[10]....
        /*012c*/ 	.word	0x00000740
        /*0130*/ 	.word	0x000000ff
        /*0134*/ 	.word	0x00000060
        /*0138*/ 	.short	0x0100
        /*013a*/ 	.byte	0x06
	.zero		1


	//   ....[11]....
        /*013c*/ 	.word	0x000007c0
        /*0140*/ 	.word	0x000000ff
        /*0144*/ 	.word	0x00000068
        /*0148*/ 	.short	0x0100
        /*014a*/ 	.byte	0x06
	.zero		1


	//   ....[12]....
        /*014c*/ 	.word	0x000017b0
        /*0150*/ 	.word	0x00000003
        /*0154*/ 	.word	0x00000000
        /*0158*/ 	.short	0x010a
        /*015a*/ 	.byte	0x3f
	.zero		1


	//   ....[13]....
        /*015c*/ 	.word	0x00001810
        /*0160*/ 	.word	0x00000003
        /*0164*/ 	.word	0x00000000
        /*0168*/ 	.short	0x010a
        /*016a*/ 	.byte	0x3f
	.zero		1


	//   ....[14]....
        /*016c*/ 	.word	0x00001b90
        /*0170*/ 	.word	0x00000005
        /*0174*/ 	.word	0x00000000
        /*0178*/ 	.short	0x010a
        /*017a*/ 	.byte	0x3f
	.zero		1


	//   ....[15]....
        /*017c*/ 	.word	0x00001bd0
        /*0180*/ 	.word	0x00000005
        /*0184*/ 	.word	0x00000000
        /*0188*/ 	.short	0x010a
        /*018a*/ 	.byte	0x3f
	.zero		1


	//   ....[16]....
        /*018c*/ 	.word	0x00001e30
        /*0190*/ 	.word	0x00000004
        /*0194*/ 	.word	0x00000000
        /*0198*/ 	.short	0x0101
        /*019a*/ 	.byte	0x3f
	.zero		1


	//   ....[17]....
        /*019c*/ 	.word	0x00002020
        /*01a0*/ 	.word	0x00000000
        /*01a4*/ 	.word	0x00000000
        /*01a8*/ 	.short	0x0101
        /*01aa*/ 	.byte	0x3f
	.zero		1


	//   ....[18]....
        /*01ac*/ 	.word	0x00008760
        /*01b0*/ 	.word	0x00000014
        /*01b4*/ 	.word	0x00000028
        /*01b8*/ 	.short	0x010a
        /*01ba*/ 	.byte	0x3f
	.zero		1


	//   ....[19]....
        /*01bc*/ 	.word	0x00008ae0
        /*01c0*/ 	.word	0x00000006
        /*01c4*/ 	.word	0x00000068
        /*01c8*/ 	.short	0x0101
        /*01ca*/ 	.byte	0x3f
	.zero		1


	//   ....[20]....
        /*01cc*/ 	.word	0x00009230
        /*01d0*/ 	.word	0x00000007
        /*01d4*/ 	.word	0x00000000
        /*01d8*/ 	.short	0x010a
        /*01da*/ 	.byte	0x3f
	.zero		1


	//   ....[21]....
        /*01dc*/ 	.word	0x000092b0
        /*01e0*/ 	.word	0x00000006
        /*01e4*/ 	.word	0x00000000
        /*01e8*/ 	.short	0x010a
        /*01ea*/ 	.byte	0x3f
	.zero		1


	//   ....[22]....
        /*01ec*/ 	.word	0x00009340
        /*01f0*/ 	.word	0x00000007
        /*01f4*/ 	.word	0x00000000
        /*01f8*/ 	.short	0x010a
        /*01fa*/ 	.byte	0x3f
	.zero		1


	//   ....[23]....
        /*01fc*/ 	.word	0x000093d0
        /*0200*/ 	.word	0x00000006
        /*0204*/ 	.word	0x00000000
        /*0208*/ 	.short	0x010a
        /*020a*/ 	.byte	0x3f
	.zero		1


	//   ....[24]....
        /*020c*/ 	.word	0x00009460
        /*0210*/ 	.word	0x00000005
        /*0214*/ 	.word	0x00000000
        /*0218*/ 	.short	0x010a
        /*021a*/ 	.byte	0x3f
	.zero		1


	//   ....[25]....
        /*021c*/ 	.word	0x000094c0
        /*0220*/ 	.word	0x00000003
        /*0224*/ 	.word	0x00000000
        /*0228*/ 	.short	0x010a
        /*022a*/ 	.byte	0x3f
	.zero		1


	//   ....[26]....
        /*022c*/ 	.word	0x00009510
        /*0230*/ 	.word	0x00000005
        /*0234*/ 	.word	0x00000000
        /*0238*/ 	.short	0x010a
        /*023a*/ 	.byte	0x3f
	.zero		1


	//   ....[27]....
        /*023c*/ 	.word	0x000095e0
        /*0240*/ 	.word	0x00000014
        /*0244*/ 	.word	0x00000028
        /*0248*/ 	.short	0x010a
        /*024a*/ 	.byte	0x3f
	.zero		1


	//   ....[28]....
        /*024c*/ 	.word	0x000096b0
        /*0250*/ 	.word	0x00000007
        /*0254*/ 	.word	0x00000000
        /*0258*/ 	.short	0x010a
        /*025a*/ 	.byte	0x3f
	.zero		1


	//   ....[29]....
        /*025c*/ 	.word	0x00009700
        /*0260*/ 	.word	0x00000006
        /*0264*/ 	.word	0x00000000
        /*0268*/ 	.short	0x010a
        /*026a*/ 	.byte	0x3f
	.zero		1


	//   ....[30]....
        /*026c*/ 	.word	0x00009750
        /*0270*/ 	.word	0x00000007
        /*0274*/ 	.word	0x00000000
        /*0278*/ 	.short	0x010a
        /*027a*/ 	.byte	0x3f
	.zero		1


	//   ....[31]....
        /*027c*/ 	.word	0x000097a0
        /*0280*/ 	.word	0x00000006
        /*0284*/ 	.word	0x00000000
        /*0288*/ 	.short	0x010a
        /*028a*/ 	.byte	0x3f
	.zero		1


	//----- nvinfo : EIATTR_NUM_MBARRIERS
	.align		4
.L_361:
        /*028c*/ 	.byte	0x03, 0x38
        /*028e*/ 	.short	0x000c


	//----- nvinfo : EIATTR_EXIT_INSTR_OFFSETS
	.align		4
        /*0290*/ 	.byte	0x04, 0x1c
        /*0292*/ 	.short	(.L_363 - .L_362)


	//   ....[0]....
.L_362:
        /*0294*/ 	.word	0x000009f0


	//   ....[1]....
        /*0298*/ 	.word	0x00001200


	//   ....[2]....
        /*029c*/ 	.word	0x00007ee0


	//   ....[3]....
        /*02a0*/ 	.word	0x00008440


	//   ....[4]....
        /*02a4*/ 	.word	0x000094b0


	//----- nvinfo : EIATTR_MAX_THREADS
	.align		4
.L_363:
        /*02a8*/ 	.byte	0x04, 0x05
        /*02aa*/ 	.short	(.L_365 - .L_364)
.L_364:
        /*02ac*/ 	.word	0x00000180
        /*02b0*/ 	.word	0x00000001
        /*02b4*/ 	.word	0x00000001


	//----- nvinfo : EIATTR_CRS_STACK_SIZE
	.align		4
.L_365:
        /*02b8*/ 	.byte	0x04, 0x1e
        /*02ba*/ 	.short	(.L_367 - .L_366)
.L_366:
        /*02bc*/ 	.word	0x00000000


	//----- nvinfo : EIATTR_CBANK_PARAM_SIZE
	.align		4
.L_367:
        /*02c0*/ 	.byte	0x03, 0x19
        /*02c2*/ 	.short	0x0470


	//----- nvinfo : EIATTR_PARAM_CBANK
	.align		4
        /*02c4*/ 	.byte	0x04, 0x0a
        /*02c6*/ 	.short	(.L_369 - .L_368)
	.align		4
.L_368:
        /*02c8*/ 	.word	index@(.nv.constant0._ZN7cutlass13device_kernelINS_4gemm6kernel13GemmUniversalIN4cute5tupleIJiiiiEEENS1_10collective13CollectiveMmaINS1_34MainloopSm90TmaGmmaWarpSpecializedILi5ENS5_IJNS4_1CILi2EEENSA_ILi1EEESC_EEENS1_35KernelTmaWarpSpecializedCooperativeEEENS5_IJNSA_ILi128EEESG_NSA_ILi64EEEEEENS_6half_tENS5_IJlSC_lEEESJ_SK_NS4_8TiledMMAINS4_8MMA_AtomIJNS4_4SM904GMMA26MMA_64x128x16_F32F16F16_SSILNSO_5MajorE0ELSQ_0ELNSO_7ScaleInE1ELSR_1EEEEEENS4_6LayoutISD_NS5_IJSC_NSA_ILi0EEESV_EEEEENS5_IJNS4_10UnderscoreESY_SY_EEEEENS4_13SM90_TMA_LOADENS4_14ComposedLayoutINS4_7SwizzleILi3ELi4ELi3EEENS4_18smem_ptr_flag_bitsILi16EEENSU_INS5_IJNSA_ILi8EEESH_EEENS5_IJSH_SC_EEEEEEEvNS4_8identityENS4_23SM90_TMA_LOAD_MULTICASTES1B_vS1C_EENS_8epilogue10collective6detail29Sm90TmaWarpSpecializedAdapterINS1G_15DefaultEpilogueISJ_NS5_IJSC_llEEES1K_NS1F_6thread17LinearCombinationISJ_Li1EffLNS1L_9ScaleType4KindE0ELNS_15FloatRoundStyleE2ESJ_EENS1_15EpilogueDefaultEEEEENS1_19PersistentSchedulerEvEEEEvNT_6ParamsE)
        /*02cc*/ 	.short	0x0210
        /*02ce*/ 	.short	0x0470


	//----- nvinfo : EIATTR_SW_WAR
	.align		4
.L_369:
        /*02d0*/ 	.byte	0x04, 0x36
        /*02d2*/ 	.short	(.L_371 - .L_370)
.L_370:
        /*02d4*/ 	.word	0x00000008
.L_371:


//--------------------- .nv.info._ZN7cutlass13device_kernelINS_4gemm6kernel13GemmUniversalIN4cute5tupleIJiiiiEEENS1_10collective13CollectiveMmaINS1_34MainloopSm90TmaGmmaWarpSpecializedILi7ENS5_IJNS4_1CILi2EEENSA_ILi1EEESC_EEENS1_35KernelTmaWarpSpecializedCooperativeEEENS5_IJNSA_ILi128EEESG_NSA_ILi64EEEEEENS_6half_tENS5_IJlSC_lEEESJ_SK_NS4_8TiledMMAINS4_8MMA_AtomIJNS4_4SM904GMMA26MMA_64x128x16_F32F16F16_SSILNSO_5MajorE0ELSQ_0ELNSO_7ScaleInE1ELSR_1EEEEEENS4_6LayoutISD_NS5_IJSC_NSA_ILi0EEESV_EEEEENS5_IJNS4_10UnderscoreESY_SY_EEEEENS4_13SM90_TMA_LOADENS4_14ComposedLayoutINS4_7SwizzleILi3ELi4ELi3EEENS4_18smem_ptr_flag_bitsILi16EEENSU_INS5_IJNSA_ILi8EEESH_EEENS5_IJSH_SC_EEEEEEEvNS4_8identityENS4_23SM90_TMA_LOAD_MULTICASTES1B_vS1C_EENS_8epilogue10collective6detail29Sm90TmaWarpSpecializedAdapterINS1G_15DefaultEpilogueISJ_NS5_IJSC_llEEES1K_NS1F_6thread17LinearCombinationISJ_Li1EffLNS1L_9ScaleType4KindE0ELNS_15FloatRoundStyleE2ESJ_EENS1_15EpilogueDefaultEEEEENS1_19PersistentSchedulerEvEEEEvNT_6ParamsE --------------------------
	.section	.nv.info._ZN7cutlass13device_kernelINS_4gemm6kernel13GemmUniversalIN4cute5tupleIJiiiiEEENS1_10collective13CollectiveMmaINS1_34MainloopSm90TmaGmmaWarpSpecializedILi7ENS5_IJNS4_1CILi2EEENSA_ILi1EEESC_EEENS1_35KernelTmaWarpSpecializedCooperativeEEENS5_IJNSA_ILi128EEESG_NSA_ILi64EEEEEENS_6half_tENS5_IJlSC_lEEESJ_SK_NS4_8TiledMMAINS4_8MMA_AtomIJNS4_4SM904GMMA26MMA_64x128x16_F32F16F16_SSILNSO_5MajorE0ELSQ_0ELNSO_7ScaleInE1ELSR_1EEEEEENS4_6LayoutISD_NS5_IJSC_NSA_ILi0EEESV_EEEEENS5_IJNS4_10UnderscoreESY_SY_EEEEENS4_13SM90_TMA_LOADENS4_14ComposedLayoutINS4_7SwizzleILi3ELi4ELi3EEENS4_18smem_ptr_flag_bitsILi16EEENSU_INS5_IJNSA_ILi8EEESH_EEENS5_IJSH_SC_EEEEEEEvNS4_8identityENS4_23SM90_TMA_LOAD_MULTICASTES1B_vS1C_EENS_8epilogue10collective6detail29Sm90TmaWarpSpecializedAdapterINS1G_15DefaultEpilogueISJ_NS5_IJSC_llEEES1K_NS1F_6thread17LinearCombinationISJ_Li1EffLNS1L_9ScaleType4KindE0ELNS_15FloatRoundStyleE2ESJ_EENS1_15EpilogueDefaultEEEEENS1_19PersistentSchedulerEvEEEEvNT_6ParamsE,"",@"SHT_CUDA_INFO"
	.sectionflags	@""
	.align	4


	//----- nvinfo : EIATTR_CUDA_API_VERSION
	.align		4
        /*0000*/ 	.byte	0x04, 0x37
        /*0002*/ 	.short	(.L_373 - .L_372)
.L_372:
        /*0004*/ 	.word	0x00000082


	//----- nvinfo : EIATTR_KPARAM_INFO
	.align		4
.L_373:
        /*0008*/ 	.byte	0x04, 0x17
        /*000a*/ 	.short	(.L_375 - .L_374)
.L_374:
        /*000c*/ 	.word	0x00000000
        /*0010*/ 	.short	0x0000
        /*0012*/ 	.short	0x0070
        /*0014*/ 	.byte	0x00, 0xf0, 0x01, 0x10


	//----- nvinfo : EIATTR_SPARSE_MMA_MASK
	.align		4
.L_375:
        /*0018*/ 	.byte	0x03, 0x50
        /*001a*/ 	.short	0x0000


	//----- nvinfo : EIATTR_MAXREG_COUNT
	.align		4
        /*001c*/ 	.byte	0x03, 0x1b
        /*001e*/ 	.short	0x00a8


	//----- nvinfo : EIATTR_NUM_BARRIERS
	.align		4
        /*0020*/ 	.byte	0x02, 0x4c
        /*0022*/ 	.byte	0x01
	.zero		1


	//----- nvinfo : EIATTR_EXTERNS
	.align		4
        /*0024*/ 	.byte	0x04, 0x0f
        /*0026*/ 	.short	(.L_377 - .L_376)


	//   ....[0]....
	.align		4
.L_376:
        /*0028*/ 	.word	index@(__assertfail)


	//----- nvinfo : EIATTR_MERCURY_ISA_VERSION
	.align		4
.L_377:
        /*002c*/ 	.byte	0x03, 0x5f
        /*002e*/ 	.short	0x0101


	//----- nvinfo : EIATTR_INT_WARP_WIDE_INSTR_OFFSETS
	.align		4
        /*0030*/ 	.byte	0x04, 0x31
        /*0032*/ 	.short	(.L_379 - .L_378)


	//   ....[0]....
.L_378:
        /*0034*/ 	.word	0x000004f0


	//   ....[1]....
        /*0038*/ 	.word	0x000005f0


	//   ....[2]....
        /*003c*/ 	.word	0x00000700


	//----- nvinfo : EIATTR_COOP_GROUP_MASK_REGIDS
	.align		4
.L_379:
        /*0040*/ 	.byte	0x04, 0x29
        /*0042*/ 	.short	(.L_381 - .L_380)


	//   ....[0]....
.L_380:
        /*0044*/ 	.word	0xffffffff


	//   ....[1]....
        /*0048*/ 	.word	0xffffffff


	//   ....[2]....
        /*004c*/ 	.word	0xffffffff


	//   ....[3]....
        /*0050*/ 	.word	0xffffffff


	//   ....[4]....
        /*0054*/ 	.word	0xffffffff


	//   ....[5]....
        /*0058*/ 	.word	0xffffffff


	//----- nvinfo : EIATTR_COOP_GROUP_INSTR_OFFSETS
	.align		4
.L_381:
        /*005c*/ 	.byte	0x04, 0x28
        /*005e*/ 	.short	(.L_383 - .L_382)


	//   ....[0]....
.L_382:
        /*0060*/ 	.word	0x00000060


	//   ....[1]....
        /*0064*/ 	.word	0x00000070


	//   ....[2]....
        /*0068*/ 	.word	0x00000130


	//   ....[3]....
        /*006c*/ 	.word	0x00000330


	//   ....[4]....
        /*0070*/ 	.word	0x00000860


	//   ....[5]....
        /*0074*/ 	.word	0x00001540


	//----- nvinfo : EIATTR_REG_RECONFIG
	.align		4
.L_383:
        /*0078*/ 	.byte	0x01, 0x54
	.zero		2


	//----- nvinfo : EIATTR_SYSCALL_OFFSETS
	.align		4
        /*007c*/ 	.byte	0x04, 0x46
        /*007e*/ 	.short	(.L_385 - .L_384)


	//   ....[0]....
.L_384:
        /*0080*/ 	.word	0x00001730


	//----- nvinfo : EIATTR_MBARRIER_INSTR_OFFSETS
	.align		4
.L_385:
        /*0084*/ 	.byte	0x04, 0x39
        /*0086*/ 	.short	(.L_387 - .L_386)


	//   ....[0]....
.L_386:
        /*0088*/ 	.word	0x00000230
        /*008c*/ 	.word	0x000000ff
        /*0090*/ 	.word	0x00000000
        /*0094*/ 	.short	0x0100
        /*0096*/ 	.byte	0x08
	.zero		1


	//   ....[1]....
        /*0098*/ 	.word	0x00000240
        /*009c*/ 	.word	0x000000ff
        /*00a0*/ 	.word	0x00000038
        /*00a4*/ 	.short	0x0100
        /*00a6*/ 	.byte	0x08
	.zero		1


	//   ....[2]....
        /*00a8*/ 	.word	0x00000250
        /*00ac*/ 	.word	0x000000ff
        /*00b0*/ 	.word	0x00000008
        /*00b4*/ 	.short	0x0100
        /*00b6*/ 	.byte	0x08
	.zero		1


	//   ....[3]....
        /*00b8*/ 	.word	0x00000260
        /*00bc*/ 	.word	0x000000ff
        /*00c0*/ 	.word	0x00000040
        /*00c4*/ 	.short	0x0100
        /*00c6*/ 	.byte	0x08
	.zero		1


	//   ....[4]....
        /*00c8*/ 	.word	0x00000270
        /*00cc*/ 	.word	0x000000ff
        /*00d0*/ 	.word	0x00000010
        /*00d4*/ 	.short	0x0100
        /*00d6*/ 	.byte	0x08
	.zero		1


	//   ....[5]....
        /*00d8*/ 	.word	0x00000280
        /*00dc*/ 	.word	0x000000ff
        /*00e0*/ 	.word	0x00000048
        /*00e4*/ 	.short	0x0100
        /*00e6*/ 	.byte	0x08
	.zero		1


	//   ....[6]....
        /*00e8*/ 	.word	0x00000290
        /*00ec*/ 	.word	0x000000ff
        /*00f0*/ 	.word	0x00000018
        /*00f4*/ 	.short	0x0100
        /*00f6*/ 	.byte	0x08
	.zero		1


	//   ....[7]....
        /*00f8*/ 	.word	0x000002a0
        /*00fc*/ 	.word	0x000000ff
        /*0100*/ 	.word	0x00000050
        /*0104*/ 	.short	0x0100
        /*0106*/ 	.byte	0x08
	.zero		1


	//   ....[8]....
        /*0108*/ 	.word	0x000002b0
        /*010c*/ 	.word	0x000000ff
        /*0110*/ 	.word	0x00000020
        /*0114*/ 	.short	0x0100
        /*0116*/ 	.byte	0x08
	.zero		1


	//   ....[9]....
        /*0118*/ 	.word	0x000002c0
        /*011c*/ 	.word	0x000000ff
        /*0120*/ 	.word	0x00000058
        /*0124*/ 	.short	0x0100
        /*0126*/ 	.byte	0x08
	.zero		1


	//   ....[10]....
        /*0128*/ 	.word	0x000002d0
        /*012c*/ 	.word	0x000000ff
        /*0130*/ 	.word	0x00000028
        /*0134*/ 	.short	0x0100
        /*0136*/ 	.byte	0x08
	.zero		1


	//   ....[11]....
        /*0138*/ 	.word	0x000002e0
        /*013c*/ 	.word	0x000000ff
        /*0140*/ 	.word	0x00000060
        /*0144*/ 	.short	0x0100
        /*0146*/ 	.byte	0x08
	.zero		1


	//   ....[12]....
        /*0148*/ 	.word	0x000002f0
        /*014c*/ 	.word	0x000000ff
        /*0150*/ 	.word	0x00000030
        /*0154*/ 	.short	0x0100
        /*0156*/ 	.byte	0x08
	.zero		1


	//   ....[13]....
        /*0158*/ 	.word	0x00000300
        /*015c*/ 	.word	0x000000ff
        /*0160*/ 	.word	0x00000068
        /*0164*/ 	.short	0x0100
        /*0166*/ 	.byte	0x08
	.zero		1


	//   ....[14]....
        /*0168*/ 	.word	0x00000780
        /*016c*/ 	.word	0x000000ff
        /*0170*/ 	.word	0x00000080
        /*0174*/ 	.short	0x0100
        /*0176*/ 	.byte	0x06
	.zero		1


	//   ....[15]....
        /*0178*/ 	.word	0x00000810
        /*017c*/ 	.word	0x000000ff
        /*0180*/ 	.word	0x00000088
        /*0184*/ 	.short	0x0100
        /*0186*/ 	.byte	0x06
	.zero		1


	//   ....[16]....
        /*0188*/ 	.word	0x000017f0
        /*018c*/ 	.word	0x00000003
        /*0190*/ 	.word	0x00000000
        /*0194*/ 	.short	0x010a
        /*0196*/ 	.byte	0x3f
	.zero		1


	//   ....[17]....
        /*0198*/ 	.word	0x00001850
        /*019c*/ 	.word	0x00000003
        /*01a0*/ 	.word	0x00000000
        /*01a4*/ 	.short	0x010a
        /*01a6*/ 	.byte	0x3f
	.zero		1


	//   ....[18]....
        /*01a8*/ 	.word	0x00001bd0
        /*01ac*/ 	.word	0x00000005
        /*01b0*/ 	.word	0x00000000
        /*01b4*/ 	.short	0x010a
        /*01b6*/ 	.byte	0x3f
	.zero		1


	//   ....[19]....
        /*01b8*/ 	.word	0x00001c10
        /*01bc*/ 	.word	0x00000005
        /*01c0*/ 	.word	0x00000000
        /*01c4*/ 	.short	0x010a
        /*01c6*/ 	.byte	0x3f
	.zero		1


	//   ....[20]....
        /*01c8*/ 	.word	0x00001e70
        /*01cc*/ 	.word	0x00000005
        /*01d0*/ 	.word	0x00000000
        /*01d4*/ 	.short	0x0101
        /*01d6*/ 	.byte	0x3f
	.zero		1


	//   ....[21]....
        /*01d8*/ 	.word	0x00002090
        /*01dc*/ 	.word	0x00000003
        /*01e0*/ 	.word	0x00000000
        /*01e4*/ 	.short	0x0101
        /*01e6*/ 	.byte	0x3f
	.zero		1


	//   ....[22]....
        /*01e8*/ 	.word	0x00008810
        /*01ec*/ 	.word	0x00000014
        /*01f0*/ 	.word	0x00000038
        /*01f4*/ 	.short	0x010a
        /*01f6*/ 	.byte	0x3f
	.zero		1


	//   ....[23]....
        /*01f8*/ 	.word	0x00008c00
        /*01fc*/ 	.word	0x00000006
        /*0200*/ 	.word	0x00000088
        /*0204*/ 	.short	0x0101
        /*0206*/ 	.byte	0x3f
	.zero		1


	//   ....[24]....
        /*0208*/ 	.word	0x00009300
        /*020c*/ 	.word	0x00000007
        /*0210*/ 	.word	0x00000000
        /*0214*/ 	.short	0x010a
        /*0216*/ 	.byte	0x3f
	.zero		1


	//   ....[25]....
        /*0218*/ 	.word	0x00009380
        /*021c*/ 	.word	0x00000006
        /*0220*/ 	.word	0x00000000
        /*0224*/ 	.short	0x010a
        /*0226*/ 	.byte	0x3f
	.zero		1


	//   ....[26]....
        /*0228*/ 	.word	0x00009410
        /*022c*/ 	.word	0x00000007
        /*0230*/ 	.word	0x00000000
        /*0234*/ 	.short	0x010a
        /*0236*/ 	.byte	0x3f
	.zero		1


	//   ....[27]....
        /*0238*/ 	.word	0x000094a0
        /*023c*/ 	.word	0x00000006
        /*0240*/ 	.word	0x00000000
        /*0244*/ 	.short	0x010a
        /*0246*/ 	.byte	0x3f
	.zero		1


	//   ....[28]....
        /*0248*/ 	.word	0x00009530
        /*024c*/ 	.word	0x00000007
        /*0250*/ 	.word	0x00000000
        /*0254*/ 	.short	0x010a
        /*0256*/ 	.byte	0x3f
	.zero		1


	//   ....[29]....
        /*0258*/ 	.word	0x000095c0
        /*025c*/ 	.word	0x00000006
        /*0260*/ 	.word	0x00000000
        /*0264*/ 	.short	0x010a
        /*0266*/ 	.byte	0x3f
	.zero		1


	//   ....[30]....
        /*0268*/ 	.word	0x00009650
        /*026c*/ 	.word	0x00000005
        /*0270*/ 	.word	0x00000000
        /*0274*/ 	.short	0x010a
        /*0276*/ 	.byte	0x3f
	.zero		1


	//   ....[31]....
        /*0278*/ 	.word	0x000096b0
        /*027c*/ 	.word	0x00000003
        /*0280*/ 	.word	0x00000000
        /*0284*/ 	.short	0x010a
        /*0286*/ 	.byte	0x3f
	.zero		1


	//   ....[32]....
        /*0288*/ 	.word	0x00009700
        /*028c*/ 	.word	0x00000005
        /*0290*/ 	.word	0x00000000
        /*0294*/ 	.short	0x010a
        /*0296*/ 	.byte	0x3f
	.zero		1


	//   ....[33]....
        /*0298*/ 	.word	0x000097d0
        /*029c*/ 	.word	0x00000014
        /*02a0*/ 	.word	0x00000038
        /*02a4*/ 	.short	0x010a
        /*02a6*/ 	.byte	0x3f
	.zero		1


	//   ....[34]....
        /*02a8*/ 	.word	0x000098a0
        /*02ac*/ 	.word	0x00000007
        /*02b0*/ 	.word	0x00000000
        /*02b4*/ 	.short	0x010a
        /*02b6*/ 	.byte	0x3f
	.zero		1


	//   ....[35]....
        /*02b8*/ 	.word	0x000098f0
        /*02bc*/ 	.word	0x00000006
        /*02c0*/ 	.word	0x00000000
        /*02c4*/ 	.short	0x010a
        /*02c6*/ 	.byte	0x3f
	.zero		1


	//   ....[36]....
        /*02c8*/ 	.word	0x00009940
        /*02cc*/ 	.word	0x00000007
        /*02d0*/ 	.word	0x00000000
        /*02d4*/ 	.short	0x010a
        /*02d6*/ 	.byte	0x3f
	.zero		1


	//   ....[37]....
        /*02d8*/ 	.word	0x00009990
        /*02dc*/ 	.word	0x00000006
        /*02e0*/ 	.word	0x00000000
        /*02e4*/ 	.short	0x010a
        /*02e6*/ 	.byte	0x3f
	.zero		1


	//   ....[38]....
        /*02e8*/ 	.word	0x000099e0
        /*02ec*/ 	.word	0x00000007
        /*02f0*/ 	.word	0x00000000
        /*02f4*/ 	.short	0x010a
        /*02f6*/ 	.byte	0x3f
	.zero		1


	//   ....[39]....
        /*02f8*/ 	.word	0x00009a30
        /*02fc*/ 	.word	0x00000006
        /*0300*/ 	.word	0x00000000
        /*0304*/ 	.short	0x010a
        /*0306*/ 	.byte	0x3f
	.zero		1


	//----- nvinfo : EIATTR_NUM_MBARRIERS
	.align		4
.L_387:
        /*0308*/ 	.byte	0x03, 0x38
        /*030a*/ 	.short	0x0010


	//----- nvinfo : EIATTR_EXIT_INSTR_OFFSETS
	.align		4
        /*030c*/ 	.byte	0x04, 0x1c
        /*030e*/ 	.short	(.L_389 - .L_388)


	//   ....[0]....
.L_388:
        /*0310*/ 	.word	0x00000a30


	//   ....[1]....
        /*0314*/ 	.word	0x00001240


	//   ....[2]....
        /*0318*/ 	.word	0x00007f90


	//   ....[3]....
        /*031c*/ 	.word	0x000084f0


	//   ....[4]....
        /*0320*/ 	.word	0x000096a0


	//----- nvinfo : EIATTR_MAX_THREADS
	.align		4
.L_389:
        /*0324*/ 	.byte	0x04, 0x05
        /*0326*/ 	.short	(.L_391 - .L_390)
.L_390:
        /*0328*/ 	.word	0x00000180
        /*032c*/ 	.word	0x00000001
        /*0330*/ 	.word	0x00000001


	//----- nvinfo : EIATTR_CRS_STACK_SIZE
	.align		4
.L_391:
        /*0334*/ 	.byte	0x04, 0x1e
        /*0336*/ 	.short	(.L_393 - .L_392)
.L_392:
        /*0338*/ 	.word	0x00000000


	//----- nvinfo : EIATTR_CBANK_PARAM_SIZE
	.align		4
.L_393:
        /*033c*/ 	.byte	0x03, 0x19
        /*033e*/ 	.short	0x0470


	//----- nvinfo : EIATTR_PARAM_CBANK
	.align		4
        /*0340*/ 	.byte	0x04, 0x0a
        /*0342*/ 	.short	(.L_395 - .L_394)
	.align		4
.L_394:
        /*0344*/ 	.word	index@(.nv.constant0._ZN7cutlass13device_kernelINS_4gemm6kernel13GemmUniversalIN4cute5tupleIJiiiiEEENS1_10collective13CollectiveMmaINS1_34MainloopSm90TmaGmmaWarpSpecializedILi7ENS5_IJNS4_1CILi2EEENSA_ILi1EEESC_EEENS1_35KernelTmaWarpSpecializedCooperativeEEENS5_IJNSA_ILi128EEESG_NSA_ILi64EEEEEENS_6half_tENS5_IJlSC_lEEESJ_SK_NS4_8TiledMMAINS4_8MMA_AtomIJNS4_4SM904GMMA26MMA_64x128x16_F32F16F16_SSILNSO_5MajorE0ELSQ_0ELNSO_7ScaleInE1ELSR_1EEEEEENS4_6LayoutISD_NS5_IJSC_NSA_ILi0EEESV_EEEEENS5_IJNS4_10UnderscoreESY_SY_EEEEENS4_13SM90_TMA_LOADENS4_14ComposedLayoutINS4_7SwizzleILi3ELi4ELi3EEENS4_18smem_ptr_flag_bitsILi16EEENSU_INS5_IJNSA_ILi8EEESH_EEENS5_IJSH_SC_EEEEEEEvNS4_8identityENS4_23SM90_TMA_LOAD_MULTICASTES1B_vS1C_EENS_8epilogue10collective6detail29Sm90TmaWarpSpecializedAdapterINS1G_15DefaultEpilogueISJ_NS5_IJSC_llEEES1K_NS1F_6thread17LinearCombinationISJ_Li1EffLNS1L_9ScaleType4KindE0ELNS_15FloatRoundStyleE2ESJ_EENS1_15EpilogueDefaultEEEEENS1_19PersistentSchedulerEvEEEEvNT_6ParamsE)
        /*0348*/ 	.short	0x0210
        /*034a*/ 	.short	0x0470


	//----- nvinfo : EIATTR_SW_WAR
	.align		4
.L_395:
        /*034c*/ 	.byte	0x04, 0x36
        /*034e*/ 	.short	(.L_397 - .L_396)
.L_396:
        /*0350*/ 	.word	0x00000008
.L_397:


//--------------------- .nv.callgraph             --------------------------
	.section	.nv.callgraph,"",@"SHT_CUDA_CALLGRAPH"
	.align	4
	.sectionentsize	8
	.align		4
        /*0000*/ 	.word	0x00000000
	.align		4
        /*0004*/ 	.word	0xffffffff
	.align		4
        /*0008*/ 	.word	index@(_ZN7cutlass13device_kernelINS_4gemm6kernel13GemmUniversalIN4cute5tupleIJiiiiEEENS1_10collective13CollectiveMmaINS1_34MainloopSm90TmaGmmaWarpSpecializedILi6ENS5_IJNS4_1CILi2EEENSA_ILi1EEESC_EEENS1_35KernelTmaWarpSpecializedCooperativeEEENS5_IJNSA_ILi128EEESG_NSA_ILi64EEEEEENS_6half_tENS5_IJlSC_lEEESJ_SK_NS4_8TiledMMAINS4_8MMA_AtomIJNS4_4SM904GMMA26MMA_64x128x16_F32F16F16_SSILNSO_5MajorE0ELSQ_0ELNSO_7ScaleInE1ELSR_1EEEEEENS4_6LayoutISD_NS5_IJSC_NSA_ILi0EEESV_EEEEENS5_IJNS4_10UnderscoreESY_SY_EEEEENS4_13SM90_TMA_LOADENS4_14ComposedLayoutINS4_7SwizzleILi3ELi4ELi3EEENS4_18smem_ptr_flag_bitsILi16EEENSU_INS5_IJNSA_ILi8EEESH_EEENS5_IJSH_SC_EEEEEEEvNS4_8identityENS4_23SM90_TMA_LOAD_MULTICASTES1B_vS1C_EENS_8epilogue10collective18CollectiveEpilogueINS1F_22Sm90TmaWarpSpecializedILi4ELi2ELi16ELb1ELb0EEEJSI_NS5_IJSG_NSA_ILi32EEEEEESJ_NS5_IJSC_llEEESJ_S1M_NS1F_6fusion15Sm90TreeVisitorINS1N_11Sm90ComputeINS_24homogeneous_multiply_addESJ_fLNS_15FloatRoundStyleE2EvEEJNS1N_19Sm90ScalarBroadcastIfNS5_IJSV_SV_SV_EEELi1ENS_10multipliesEEENS1N_12Sm90SrcFetchISJ_EENS1O_INS1P_IS1V_ffLS1R_2EvEEJS1W_NS1N_12Sm90AccFetchEEEEEEES11_NS12_IS14_S16_NSU_INS5_IJSH_S17_EEENS5_IJSC_SH_EEEEEEENS4_17SM75_U16x8_LDSM_TENS4_14SM90_TMA_STOREES26_NS4_17SM90_U16x8_STSM_TENS4_9Copy_AtomIJNS4_17SM90_U32x4_STSM_NESJ_EEEvEEENS1_19PersistentSchedulerEvEEEEvNT_6ParamsE)
	.align		4
        /*000c*/ 	.word	index@(__assertfail)
	.align		4
        /*0010*/ 	.word	index@(_ZN7cutlass13device_kernelINS_4gemm6kernel13GemmUniversalIN4cute5tupleIJiiiiEEENS1_10collective13CollectiveMmaINS1_34MainloopSm90TmaGmmaWarpSpecializedILi6ENS5_IJNS4_1CILi2EEENSA_ILi1EEESC_EEENS1_35KernelTmaWarpSpecializedCooperativeEEENS5_IJNSA_ILi128EEESG_NSA_ILi64EEEEEENS_6half_tENS5_IJlSC_lEEESJ_SK_NS4_8TiledMMAINS4_8MMA_AtomIJNS4_4SM904GMMA26MMA_64x128x16_F32F16F16_SSILNSO_5MajorE0ELSQ_0ELNSO_7ScaleInE1ELSR_1EEEEEENS4_6LayoutISD_NS5_IJSC_NSA_ILi0EEESV_EEEEENS5_IJNS4_10UnderscoreESY_SY_EEEEENS4_13SM90_TMA_LOADENS4_14ComposedLayoutINS4_7SwizzleILi3ELi4ELi3EEENS4_18smem_ptr_flag_bitsILi16EEENSU_INS5_IJNSA_ILi8EEESH_EEENS5_IJSH_SC_EEEEEEEvNS4_8identityENS4_23SM90_TMA_LOAD_MULTICASTES1B_vS1C_EENS_8epilogue10collective18CollectiveEpilogueINS1F_22Sm90TmaWarpSpecializedILi4ELi2ELi16ELb1ELb0EEEJSI_NS5_IJSG_NSA_ILi32EEEEEESJ_NS5_IJSC_llEEESJ_S1M_NS1F_6fusion15FusionCallbacksIS1J_NS1N_17LinearCombinationISJ_fSJ_fLNS_15FloatRoundStyleE2EEESI_S1L_JEEES11_NS12_IS14_S16_NSU_INS5_IJSH_S17_EEENS5_IJSC_SH_EEEEEEENS4_17SM75_U16x8_LDSM_TENS4_14SM90_TMA_STOREES1W_NS4_17SM90_U16x8_STSM_TENS4_9Copy_AtomIJNS4_17SM90_U32x4_STSM_NESJ_EEEvEEENS1_16StreamKSchedulerEvEEEEvNT_6ParamsE)
	.align		4
        /*0014*/ 	.word	index@(__assertfail)
	.align		4
        /*0018*/ 	.word	index@(_ZN7cutlass13device_kernelINS_4gemm6kernel13GemmUniversalIN4cute5tupleIJiiiiEEENS1_10collective13CollectiveMmaINS1_34MainloopSm90TmaGmmaWarpSpecializedILi6ENS5_IJNS4_1CILi2EEENSA_ILi1EEESC_EEENS1_32KernelTmaWarpSpecializedPingpongEEENS5_IJNSA_ILi128EEESG_NSA_ILi64EEEEEENS_6half_tENS5_IJlSC_lEEESJ_SK_NS4_8TiledMMAINS4_8MMA_AtomIJNS4_4SM904GMMA26MMA_64x128x16_F32F16F16_SSILNSO_5MajorE0ELSQ_0ELNSO_7ScaleInE1ELSR_1EEEEEENS4_6LayoutINS5_IJSC_SC_SC_EEENS5_IJNSA_ILi0EEESW_SW_EEEEENS5_IJNS4_10UnderscoreESZ_SZ_EEEEENS4_13SM90_TMA_LOADENS4_14ComposedLayoutINS4_7SwizzleILi3ELi4ELi3EEENS4_18smem_ptr_flag_bitsILi16EEENSU_INS5_IJNSA_ILi8EEESH_EEENS5_IJSH_SC_EEEEEEEvNS4_8identityENS4_23SM90_TMA_LOAD_MULTICASTES1C_vS1D_EENS_8epilogue10collective18CollectiveEpilogueINS1G_22Sm90TmaWarpSpecializedILi4ELi2ELi16ELb1ELb0EEEJSI_NS5_IJSH_NSA_ILi32EEEEEESJ_NS5_IJSC_llEEESJ_S1N_NS1G_6fusion15FusionCallbacksIS1K_NS1O_17LinearCombinationISJ_fSJ_fLNS_15FloatRoundStyleE2EEESI_S1M_JEEES12_NS13_IS15_S17_NSU_INS5_IJSH_S18_EEENS5_IJSC_SH_EEEEEEENS4_17SM75_U16x8_LDSM_TENS4_14SM90_TMA_STOREES1X_NS4_17SM90_U16x8_STSM_TENS4_9Copy_AtomIJNS4_17SM90_U32x4_STSM_NESJ_EEEvEEENS1_19PersistentSchedulerEvEEEEvNT_6ParamsE)
	.align		4
        /*001c*/ 	.word	index@(__assertfail)
	.align		4
        /*0020*/ 	.word	index@(_ZN7cutlass13device_kernelINS_4gemm6kernel13GemmUniversalIN4cute5tupleIJiiiiEEENS1_10collective13CollectiveMmaINS1_34MainloopSm90TmaGmmaWarpSpecializedILi7ENS5_IJNS4_1CILi2EEENSA_ILi1EEESC_EEENS1_24KernelTmaWarpSpecializedEEENS5_IJNSA_ILi128EEESG_NSA_ILi64EEEEEENS_6half_tENS5_IJlSC_lEEESJ_SK_NS4_8TiledMMAINS4_8MMA_AtomIJNS4_4SM904GMMA26MMA_64x128x16_F32F16F16_SSILNSO_5MajorE0ELSQ_0ELNSO_7ScaleInE1ELSR_1EEEEEENS4_6LayoutINS5_IJSC_SC_SC_EEENS5_IJNSA_ILi0EEESW_SW_EEEEENS5_IJNS4_10UnderscoreESZ_SZ_EEEEENS4_13SM90_TMA_LOADENS4_14ComposedLayoutINS4_7SwizzleILi3ELi4ELi3EEENS4_18smem_ptr_flag_bitsILi16EEENSU_INS5_IJNSA_ILi8EEESH_EEENS5_IJSH_SC_EEEEEEEvNS4_8identityENS4_23SM90_TMA_LOAD_MULTICASTES1C_vS1D_EENS_8epilogue10collective6detail29Sm90TmaWarpSpecializedAdapterINS1H_15DefaultEpilogueISJ_NS5_IJSC_llEEES1L_NS1G_6thread17LinearCombinationISJ_Li1EffLNS1M_9ScaleType4KindE0ELNS_15FloatRoundStyleE2ESJ_EENS1_15EpilogueDefaultEEEEENS1_19PersistentSchedulerEvEEEEvNT_6ParamsE)
	.align		4
        /*0024*/ 	.word	index@(__assertfail)
	.align		4
        /*0028*/ 	.word	index@(_ZN7cutlass13device_kernelINS_4gemm6kernel13GemmUniversalIN4cute5tupleIJiiiiEEENS1_10collective13CollectiveMmaINS1_19MainloopSm90TmaGmmaILi7ENS5_IJNS4_1CILi2EEENSA_ILi1EEESC_EEELi1EEENS5_IJNSA_ILi128EEESF_NSA_ILi64EEEEEENS_6half_tENS5_IJlSC_lEEESI_SJ_NS4_8TiledMMAINS4_8MMA_AtomIJNS4_4SM904GMMA26MMA_64x128x16_F32F16F16_SSILNSN_5MajorE0ELSP_0ELNSN_7ScaleInE1ELSQ_1EEEEEENS4_6LayoutINS5_IJSC_SC_SC_EEENS5_IJNSA_ILi0EEESV_SV_EEEEENS5_IJNS4_10UnderscoreESY_SY_EEEEENS4_13SM90_TMA_LOADENS4_14ComposedLayoutINS4_7SwizzleILi3ELi4ELi3EEENS4_18smem_ptr_flag_bitsILi16EEENST_INS5_IJNSA_ILi8EEESG_EEENS5_IJSG_SC_EEEEEEEvNS4_8identityENS4_23SM90_TMA_LOAD_MULTICASTES1B_vS1C_EENS_8epilogue10collective6detail29Sm90TmaWarpSpecializedAdapterINS1G_15DefaultEpilogueISI_NS5_IJSC_llEEES1K_NS1F_6thread17LinearCombinationISI_Li1EffLNS1L_9ScaleType4KindE0ELNS_15FloatRoundStyleE2ESI_EENS1_15EpilogueDefaultEEEEENS1_19PersistentSchedulerEvEEEEvNT_6ParamsE)
	.align		4
        /*002c*/ 	.word	index@(__assertfail)
	.align		4
        /*0030*/ 	.word	index@(_ZN7cutlass13device_kernelINS_4gemm6kernel13GemmUniversalIN4cute5tupleIJiiiiEEENS1_10collective13CollectiveMmaINS1_34MainloopSm90TmaGmmaWarpSpecializedILi5ENS5_IJNS4_1CILi2EEENSA_ILi1EEESC_EEENS1_35KernelTmaWarpSpecializedCooperativeEEENS5_IJNSA_ILi128EEESG_NSA_ILi64EEEEEENS_6half_tENS5_IJlSC_lEEESJ_SK_NS4_8TiledMMAINS4_8MMA_AtomIJNS4_4SM904GMMA26MMA_64x128x16_F32F16F16_SSILNSO_5MajorE0ELSQ_0ELNSO_7ScaleInE1ELSR_1EEEEEENS4_6LayoutISD_NS5_IJSC_NSA_ILi0EEESV_EEEEENS5_IJNS4_10UnderscoreESY_SY_EEEEENS4_13SM90_TMA_LOADENS4_14ComposedLayoutINS4_7SwizzleILi3ELi4ELi3EEENS4_18smem_ptr_flag_bitsILi16EEENSU_INS5_IJNSA_ILi8EEESH_EEENS5_IJSH_SC_EEEEEEEvNS4_8identityENS4_23SM90_TMA_LOAD_MULTICASTES1B_vS1C_EENS_8epilogue10collective6detail29Sm90TmaWarpSpecializedAdapterINS1G_15DefaultEpilogueISJ_NS5_IJSC_llEEES1K_NS1F_6thread17LinearCombinationISJ_Li1EffLNS1L_9ScaleType4KindE0ELNS_15FloatRoundStyleE2ESJ_EENS1_15EpilogueDefaultEEEEENS1_19PersistentSchedulerEvEEEEvNT_6ParamsE)
	.align		4
        /*0034*/ 	.word	index@(__assertfail)
	.align		4
        /*0038*/ 	.word	index@(_ZN7cutlass13device_kernelINS_4gemm6kernel13GemmUniversalIN4cute5tupleIJiiiiEEENS1_10collective13CollectiveMmaINS1_34MainloopSm90TmaGmmaWarpSpecializedILi7ENS5_IJNS4_1CILi2EEENSA_ILi1EEESC_EEENS1_35KernelTmaWarpSpecializedCooperativeEEENS5_IJNSA_ILi128EEESG_NSA_ILi64EEEEEENS_6half_tENS5_IJlSC_lEEESJ_SK_NS4_8TiledMMAINS4_8MMA_AtomIJNS4_4SM904GMMA26MMA_64x128x16_F32F16F16_SSILNSO_5MajorE0ELSQ_0ELNSO_7ScaleInE1ELSR_1EEEEEENS4_6LayoutISD_NS5_IJSC_NSA_ILi0EEESV_EEEEENS5_IJNS4_10UnderscoreESY_SY_EEEEENS4_13SM90_TMA_LOADENS4_14ComposedLayoutINS4_7SwizzleILi3ELi4ELi3EEENS4_18smem_ptr_flag_bitsILi16EEENSU_INS5_IJNSA_ILi8EEESH_EEENS5_IJSH_SC_EEEEEEEvNS4_8identityENS4_23SM90_TMA_LOAD_MULTICASTES1B_vS1C_EENS_8epilogue10collective6detail29Sm90TmaWarpSpecializedAdapterINS1G_15DefaultEpilogueISJ_NS5_IJSC_llEEES1K_NS1F_6thread17LinearCombinationISJ_Li1EffLNS1L_9ScaleType4KindE0ELNS_15FloatRoundStyleE2ESJ_EENS1_15EpilogueDefaultEEEEENS1_19PersistentSchedulerEvEEEEvNT_6ParamsE)
	.align		4
        /*003c*/ 	.word	index@(__assertfail)
	.align		4
        /*0040*/ 	.word	0x00000000
	.align		4
        /*0044*/ 	.word	0xfffffffe
	.align		4
        /*0048*/ 	.word	0x00000000
	.align		4
        /*004c*/ 	.word	0xfffffffd
	.align		4
        /*0050*/ 	.word	0x00000000
	.align		4
        /*0054*/ 	.word	0xfffffffc


//--------------------- .nv.constant4             --------------------------
	.section	.nv.constant4,"a",@progbits
	.align	8
	.align		8
.nv.constant4:
        /*0000*/ 	.dword	precalc_xorwow_matrix
	.align		8
        /*0008*/ 	.dword	precalc_xorwow_offset_matrix
	.align		8
        /*0010*/ 	.dword	mrg32k3aM1
	.align		8
        /*0018*/ 	.dword	mrg32k3aM2
	.align		8
        /*0020*/ 	.dword	mrg32k3aM1SubSeq
	.align		8
        /*0028*/ 	.dword	mrg32k3aM2SubSeq
	.align		8
        /*0030*/ 	.dword	mrg32k3aM1Seq
	.align		8
        /*0038*/ 	.dword	mrg32k3aM2Seq
	.align		8
        /*0040*/ 	.dword	__unnamed_1
	.align		8
        /*0048*/ 	.dword	__unnamed_2
	.align		8
        /*0050*/ 	.dword	__unnamed_3
	.align		8
        /*0058*/ 	.dword	__unnamed_4
	.align		8
        /*0060*/ 	.dword	__unnamed_5
	.align		8
        /*0068*/ 	.dword	__unnamed_6
	.align		8
        /*0070*/ 	.dword	__unnamed_7
	.align		8
        /*0078*/ 	.dword	__unnamed_8
	.align		8
        /*0080*/ 	.dword	__unnamed_9
	.align		8
        /*0088*/ 	.dword	_ZN34_INTERNAL_1cc9efec_4_k_cu_c99a28774cuda3std3__45__cpo5beginE
	.align		8
        /*0090*/ 	.dword	_ZN34_INTERNAL_1cc9efec_4_k_cu_c99a28774cuda3std3__45__cpo3endE
	.align		8
        /*0098*/ 	.dword	_ZN34_INTERNAL_1cc9efec_4_k_cu_c99a28774cuda3std3__45__cpo6cbeginE
	.align		8
        /*00a0*/ 	.dword	_ZN34_INTERNAL_1cc9efec_4_k_cu_c99a28774cuda3std3__45__cpo4cendE
	.align		8
        /*00a8*/ 	.dword	_ZN34_INTERNAL_1cc9efec_4_k_cu_c99a28774cuda3std3__436_GLOBAL__N__1cc9efec_4_k_cu_c99a28776ignoreE
	.align		8
        /*00b0*/ 	.dword	_ZN34_INTERNAL_1cc9efec_4_k_cu_c99a28774cuda3std3__419piecewise_constructE
	.align		8
        /*00b8*/ 	.dword	_ZN34_INTERNAL_1cc9efec_4_k_cu_c99a28774cuda3std3__48in_placeE
	.align		8
        /*00c0*/ 	.dword	_ZN34_INTERNAL_1cc9efec_4_k_cu_c99a28774cuda3std6ranges3__45__cpo4swapE
	.align		8
        /*00c8*/ 	.dword	_ZN34_INTERNAL_1cc9efec_4_k_cu_c99a28774cuda3std6ranges3__45__cpo9iter_moveE
	.align		8
        /*00d0*/ 	.dword	_ZN34_INTERNAL_1cc9efec_4_k_cu_c99a28774cute7productE
	.align		8
        /*00d8*/ 	.dword	_ZN34_INTERNAL_1cc9efec_4_k_cu_c99a28774cute1_E
	.align		8
        /*00e0*/ 	.dword	$str$24
	.align		8
        /*00e8*/ 	.dword	$str$25
	.align		8
        /*00f0*/ 	.dword	$str$28
	.align		8
        /*00f8*/ 	.dword	$str$29
	.align		8
        /*0100*/ 	.dword	$str$30
	.align		8
        /*0108*/ 	.dword	$str$31
	.align		8
        /*0110*/ 	.dword	$str$32
	.align		8
        /*0118*/ 	.dword	__assertfail


//--------------------- .nv.constant3             --------------------------
	.section	.nv.constant3,"a",@progbits
	.align	8
.nv.constant3:
	.type		__cr_lgamma_table,@object
	.size		__cr_lgamma_table,(.L_8 - __cr_lgamma_table)
__cr_lgamma_table:
        /*0000*/ 	.byte	0x00, 0x00, 0x00, 0x00, 0x00, 0x00, 0x00, 0x00, 0x00, 0x00, 0x00, 0x00, 0x00, 0x00, 0x00, 0x00
        /*0010*/ 	.byte	0xef, 0x39, 0xfa, 0xfe, 0x42, 0x2e, 0xe6, 0x3f, 0x02, 0x20, 0x2a, 0xfa, 0x0b, 0xab, 0xfc, 0x3f
        /*0020*/ 	.byte	0xf9, 0x2c, 0x92, 0x7c, 0xa7, 0x6c, 0x09, 0x40, 0xc9, 0x79, 0x44, 0x3c, 0x64, 0x26, 0x13, 0x40
        /*0030*/ 	.byte	0xca, 0x01, 0xcf, 0x3a, 0x27, 0x51, 0x1a, 0x40, 0x30, 0xcc, 0x2d, 0xf3, 0xe1, 0x0c, 0x21, 0x40
        /*0040*/ 	.byte	0x0d, 0xb7, 0xfc, 0x82, 0x8e, 0x35, 0x25, 0x40
.L_8:


//--------------------- .text._ZN7cutlass9reference6device6kernel17BlockCompareEqualINS_6half_tEEEvPiPKT_S8_m --------------------------
	.section	.text._ZN7cutlass9reference6device6kernel17BlockCompareEqualINS_6half_tEEEvPiPKT_S8_m,"ax",@progbits
	.align	128
        .global         _ZN7cutlass9reference6device6kernel17BlockCompareEqualINS_6half_tEEEvPiPKT_S8_m
        .type           _ZN7cutlass9reference6device6kernel17BlockCompareEqualINS_6half_tEEEvPiPKT_S8_m,@function
        .size           _ZN7cutlass9reference6device6kernel17BlockCompareEqualINS_6half_tEEEvPiPKT_S8_m,(.L_x_2038 - _ZN7cutlass9reference6device6kernel17BlockCompareEqualINS_6half_tEEEvPiPKT_S8_m)
        .other          _ZN7cutlass9reference6device6kernel17BlockCompareEqualINS_6half_tEEEvPiPKT_S8_m,@"STO_CUDA_ENTRY STV_DEFAULT"
_ZN7cutlass9reference6device6kernel17BlockCompareEqualINS_6half_tEEEvPiPKT_S8_m:
.text._ZN7cutlass9reference6device6kernel17BlockCompareEqualINS_6half_tEEEvPiPKT_S8_m:
[----:B------:R-:W-:Y:S01]  /*0000*/  LDC R1, c[0x0][0x28] ;  /* 0x00000a00ff017b82 */ /* 0x000fe20000000800 */
[----:B------:R-:W0:Y:S07]  /*0010*/  S2R R3, SR_TID.X ;  /* 0x0000000000037919 */ /* 0x000e2e0000002100 */
[----:B------:R-:W0:Y:S08]  /*0020*/  S2UR UR4, SR_CTAID.X ;  /* 0x00000000000479c3 */ /* 0x000e300000002500 */
[----:B------:R-:W0:Y:S02]  /*0030*/  LDC R2, c[0x0][RZ] ;  /* 0x00000000ff027b82 */ /* 0x000e240000000800 */
[----:B0-----:R-:W-:Y:S01]  /*0040*/  IMAD R0, R2, UR4, R3 ;  /* 0x0000000402007c24 */ /* 0x001fe2000f8e0203 */
[----:B------:R-:W-:-:S04]  /*0050*/  ULDC.64 UR4, c[0x0][0x228] ;  /* 0x00008a0000047ab9 */ /* 0x000fc80000000a00 */
[----:B------:R-:W-:-:S04]  /*0060*/  ISETP.GE.U32.AND P0, PT, R0, UR4, PT ;  /* 0x0000000400007c0c */ /* 0x000fc8000bf06070 */
[----:B------:R-:W-:-:S13]  /*0070*/  ISETP.GE.U32.AND.EX P0, PT, RZ, UR5, PT, P0 ;  /* 0x00000005ff007c0c */ /* 0x000fda000bf06100 */
[----:B------:R-:W-:Y:S05]  /*0080*/  @P0 EXIT ;  /* 0x000000000000094d */ /* 0x000fea0003800000 */
[----:B------:R-:W-:Y:S01]  /*0090*/  BSSY B0, `(.L_x_0) ;  /* 0x0000019000007945 */ /* 0x000fe20003800000 */
[----:B------:R-:W-:Y:S01]  /*00a0*/  ULDC UR4, c[0x0][0xc] ;  /* 0x0000030000047ab9 */ /* 0x000fe20000000800 */
[----:B------:R-:W-:Y:S01]  /*00b0*/  IMAD.MOV.U32 R6, RZ, RZ, RZ ;  /* 0x000000ffff067224 */ /* 0x000fe200078e00ff */
[----:B------:R-:W-:Y:S01]  /*00c0*/  ULDC.64 UR6, c[0x0][0x208] ;  /* 0x0000820000067ab9 */ /* 0x000fe20000000a00 */
[----:B------:R-:W-:Y:S01]  /*00d0*/  IMAD.MOV.U32 R7, RZ, RZ, R0 ;  /* 0x000000ffff077224 */ /* 0x000fe200078e0000 */
[----:B------:R-:W-:Y:S01]  /*00e0*/  ULDC.64 UR10, c[0x0][0x228] ;  /* 0x00008a00000a7ab9 */ /* 0x000fe20000000a00 */
[----:B------:R-:W-:Y:S01]  /*00f0*/  IMAD R0, R2, UR4, RZ ;  /* 0x0000000402007c24 */ /* 0x000fe2000f8e02ff */
[----:B------:R-:W-:Y:S01]  /*0100*/  ULDC.64 UR4, c[0x0][0x218] ;  /* 0x0000860000047ab9 */ /* 0x000fe20000000a00 */
[----:B------:R-:W-:-:S05]  /*0110*/  ULDC.64 UR8, c[0x0][0x220] ;  /* 0x0000880000087ab9 */ /* 0x000fca0000000a00 */
.L_x_2:
[C---:B------:R-:W-:Y:S01]  /*0120*/  IMAD.SHL.U32 R4, R7.reuse, 0x2, RZ ;  /* 0x0000000207047824 */ /* 0x040fe200078e00ff */
[----:B------:R-:W-:-:S04]  /*0130*/  SHF.L.U64.HI R5, R7, 0x1, R6 ;  /* 0x0000000107057819 */ /* 0x000fc80000010206 */
[C---:B------:R-:W-:Y:S02]  /*0140*/  IADD3 R2, P0, R4.reuse, UR4, RZ ;  /* 0x0000000404027c10 */ /* 0x040fe4000ff1e0ff */
[----:B------:R-:W-:Y:S02]  /*0150*/  IADD3 R4, P1, R4, UR8, RZ ;  /* 0x0000000804047c10 */ /* 0x000fe4000ff3e0ff */
[C---:B------:R-:W-:Y:S02]  /*0160*/  IADD3.X R3, R5.reuse, UR5, RZ, P0, !PT ;  /* 0x0000000505037c10 */ /* 0x040fe400087fe4ff */
[----:B------:R-:W-:-:S03]  /*0170*/  IADD3.X R5, R5, UR9, RZ, P1, !PT ;  /* 0x0000000905057c10 */ /* 0x000fc60008ffe4ff */
[----:B------:R-:W2:Y:S04]  /*0180*/  LDG.E.U16 R2, desc[UR6][R2.64] ;  /* 0x0000000602027981 */ /* 0x000ea8000c1e1500 */
[----:B------:R-:W2:Y:S02]  /*0190*/  LDG.E.U16 R5, desc[UR6][R4.64] ;  /* 0x0000000604057981 */ /* 0x000ea4000c1e1500 */
[----:B--2---:R-:W-:-:S13]  /*01a0*/  HSETP2.NE.AND P0, PT, R2.H0_H0, R5.H0_H0, PT ;  /* 0x2000000502007234 */ /* 0x004fda0003f05800 */
[----:B------:R-:W-:Y:S05]  /*01b0*/  @P0 BRA `(.L_x_1) ;  /* 0x0000000000180947 */ /* 0x000fea0003800000 */
[----:B------:R-:W-:-:S05]  /*01c0*/  IADD3 R7, P0, R0, R7, RZ ;  /* 0x0000000700077210 */ /* 0x000fca0007f1e0ff */
[----:B------:R-:W-:Y:S01]  /*01d0*/  IMAD.X R6, RZ, RZ, R6, P0 ;  /* 0x000000ffff067224 */ /* 0x000fe200000e0606 */
[----:B------:R-:W-:-:S04]  /*01e0*/  ISETP.GE.U32.AND P0, PT, R7, UR10, PT ;  /* 0x0000000a07007c0c */ /* 0x000fc8000bf06070 */
[----:B------:R-:W-:-:S13]  /*01f0*/  ISETP.GE.U32.AND.EX P0, PT, R6, UR11, PT, P0 ;  /* 0x0000000b06007c0c */ /* 0x000fda000bf06100 */
[----:B------:R-:W-:Y:S05]  /*0200*/  @!P0 BRA `(.L_x_2) ;  /* 0xfffffffc00c48947 */ /* 0x000fea000383ffff */
[----:B------:R-:W-:Y:S05]  /*0210*/  EXIT ;  /* 0x000000000000794d */ /* 0x000fea0003800000 */
.L_x_1:
[----:B------:R-:W-:Y:S05]  /*0220*/  BSYNC B0 ;  /* 0x0000000000007941 */ /* 0x000fea0003800000 */
.L_x_0:
[----:B------:R-:W0:Y:S02]  /*0230*/  LDC.64 R2, c[0x0][0x210] ;  /* 0x00008400ff027b82 */ /* 0x000e240000000a00 */
[----:B0-----:R-:W-:Y:S01]  /*0240*/  STG.E desc[UR6][R2.64], RZ ;  /* 0x000000ff02007986 */ /* 0x001fe2000c101906 */
[----:B------:R-:W-:Y:S05]  /*0250*/  EXIT ;  /* 0x000000000000794d */ /* 0x000fea0003800000 */
.L_x_3:
[----:B------:R-:W-:-:S00]  /*0260*/  BRA `(.L_x_3) ;  /* 0xfffffffc00fc7947 */ /* 0x000fc0000383ffff */
[----:B------:R-:W-:-:S00]  /*0270*/  NOP ;  /* 0x0000000000007918 */ /* 0x000fc00000000000 */
        /* <DEDUP_REMOVED lines=8> */
.L_x_2038:


//--------------------- .text._ZN7cutlass9reference6device6kernel11GemmComplexINS_6half_tENS_6layout8RowMajorES4_NS5_11ColumnMajorES4_S7_ffS4_NS_16NumericConverterIS4_fLNS_15FloatRoundStyleE2EEENS_12multiply_addIfffEELi4ELi16EEEvNS_4gemm9GemmCoordET5_NS_9TensorRefIT_T0_EENS_16ComplexTransformENSG_IT1_T2_EESK_SF_NSG_IT3_T4_EENSG_IT7_SP_EET6_illll --------------------------
	.section	.text._ZN7cutlass9reference6device6kernel11GemmComplexINS_6half_tENS_6layout8RowMajorES4_NS5_11ColumnMajorES4_S7_ffS4_NS_16NumericConverterIS4_fLNS_15FloatRoundStyleE2EEENS_12multiply_addIfffEELi4ELi16EEEvNS_4gemm9GemmCoordET5_NS_9TensorRefIT_T0_EENS_16ComplexTransformENSG_IT1_T2_EESK_SF_NSG_IT3_T4_EENSG_IT7_SP_EET6_illll,"ax",@progbits
	.align	128
        .global         _ZN7cutlass9reference6device6kernel11GemmComplexINS_6half_tENS_6layout8RowMajorES4_NS5_11ColumnMajorES4_S7_ffS4_NS_16NumericConverterIS4_fLNS_15FloatRoundStyleE2EEENS_12multiply_addIfffEELi4ELi16EEEvNS_4gemm9GemmCoordET5_NS_9TensorRefIT_T0_EENS_16ComplexTransformENSG_IT1_T2_EESK_SF_NSG_IT3_T4_EENSG_IT7_SP_EET6_illll
        .type           _ZN7cutlass9reference6device6kernel11GemmComplexINS_6half_tENS_6layout8RowMajorES4_NS5_11ColumnMajorES4_S7_ffS4_NS_16NumericConverterIS4_fLNS_15FloatRoundStyleE2EEENS_12multiply_addIfffEELi4ELi16EEEvNS_4gemm9GemmCoordET5_NS_9TensorRefIT_T0_EENS_16ComplexTransformENSG_IT1_T2_EESK_SF_NSG_IT3_T4_EENSG_IT7_SP_EET6_illll,@function
        .size           _ZN7cutlass9reference6device6kernel11GemmComplexINS_6half_tENS_6layout8RowMajorES4_NS5_11ColumnMajorES4_S7_ffS4_NS_16NumericConverterIS4_fLNS_15FloatRoundStyleE2EEENS_12multiply_addIfffEELi4ELi16EEEvNS_4gemm9GemmCoordET5_NS_9TensorRefIT_T0_EENS_16ComplexTransformENSG_IT1_T2_EESK_SF_NSG_IT3_T4_EENSG_IT7_SP_EET6_illll,(.L_x_2039 - _ZN7cutlass9reference6device6kernel11GemmComplexINS_6half_tENS_6layout8RowMajorES4_NS5_11ColumnMajorES4_S7_ffS4_NS_16NumericConverterIS4_fLNS_15FloatRoundStyleE2EEENS_12multiply_addIfffEELi4ELi16EEEvNS_4gemm9GemmCoordET5_NS_9TensorRefIT_T0_EENS_16ComplexTransformENSG_IT1_T2_EESK_SF_NSG_IT3_T4_EENSG_IT7_SP_EET6_illll)
        .other          _ZN7cutlass9reference6device6kernel11GemmComplexINS_6half_tENS_6layout8RowMajorES4_NS5_11ColumnMajorES4_S7_ffS4_NS_16NumericConverterIS4_fLNS_15FloatRoundStyleE2EEENS_12multiply_addIfffEELi4ELi16EEEvNS_4gemm9GemmCoordET5_NS_9TensorRefIT_T0_EENS_16ComplexTransformENSG_IT1_T2_EESK_SF_NSG_IT3_T4_EENSG_IT7_SP_EET6_illll,@"STO_CUDA_ENTRY STV_DEFAULT"
_ZN7cutlass9reference6device6kernel11GemmComplexINS_6half_tENS_6layout8RowMajorES4_NS5_11ColumnMajorES4_S7_ffS4_NS_16NumericConverterIS4_fLNS_15FloatRoundStyleE2EEENS_12multiply_addIfffEELi4ELi16EEEvNS_4gemm9GemmCoordET5_NS_9TensorRefIT_T0_EENS_16ComplexTransformENSG_IT1_T2_EESK_SF_NSG_IT3_T4_EENSG_IT7_SP_EET6_illll:
.text._ZN7cutlass9reference6device6kernel11GemmComplexINS_6half_tENS_6layout8RowMajorES4_NS5_11ColumnMajorES4_S7_ffS4_NS_16NumericConverterIS4_fLNS_15FloatRoundStyleE2EEENS_12multiply_addIfffEELi4ELi16EEEvNS_4gemm9GemmCoordET5_NS_9TensorRefIT_T0_EENS_16ComplexTransformENSG_IT1_T2_EESK_SF_NSG_IT3_T4_EENSG_IT7_SP_EET6_illll:
[----:B------:R-:W0:Y:S08]  /*0000*/  LDC R1, c[0x0][0x28] ;  /* 0x00000a00ff017b82 */ /* 0x000e300000000800 */
[----:B------:R-:W1:Y:S01]  /*0010*/  S2UR UR19, SR_CTAID.Z ;  /* 0x00000000001379c3 */ /* 0x000e620000002700 */
[----:B------:R-:W-:Y:S01]  /*0020*/  ULDC.64 UR4, c[0x0][0x278] ;  /* 0x00009e0000047ab9 */ /* 0x000fe20000000a00 */
[----:B------:R-:W-:Y:S01]  /*0030*/  ULDC.64 UR14, c[0x0][0x280] ;  /* 0x0000a000000e7ab9 */ /* 0x000fe20000000a00 */
[----:B0-----:R-:W-:-:S05]  /*0040*/  IADD3 R1, R1, -0x8, RZ ;  /* 0xfffffff801017810 */ /* 0x001fca0007ffe0ff */
[----:B------:R-:W0:Y:S01]  /*0050*/  LDC R0, c[0x0][0x274] ;  /* 0x00009d00ff007b82 */ /* 0x000e220000000800 */
[----:B-1----:R-:W-:Y:S02]  /*0060*/  USHF.R.S32.HI UR6, URZ, 0x1f, UR19 ;  /* 0x0000001f3f067899 */ /* 0x002fe40008011413 */
[----:B------:R-:W-:Y:S02]  /*0070*/  UIMAD.WIDE.U32 UR24, UR19, UR4, URZ ;  /* 0x00000004131872a5 */ /* 0x000fe4000f8e003f */
[----:B------:R-:W-:Y:S02]  /*0080*/  UIMAD UR20, UR6, UR4, URZ ;  /* 0x00000004061472a4 */ /* 0x000fe4000f8e023f */
[----:B------:R-:W-:Y:S01]  /*0090*/  UIMAD UR4, UR6, UR14, URZ ;  /* 0x0000000e060472a4 */ /* 0x000fe2000f8e023f */
[----:B0-----:R-:W-:Y:S01]  /*00a0*/  ISETP.LE.AND P0, PT, R0, UR19, PT ;  /* 0x0000001300007c0c */ /* 0x001fe2000bf03270 */
[----:B------:R-:W-:Y:S02]  /*00b0*/  UIMAD UR20, UR19, UR5, UR20 ;  /* 0x00000005131472a4 */ /* 0x000fe4000f8e0214 */
[----:B------:R-:W-:-:S02]  /*00c0*/  UIMAD UR15, UR19, UR15, UR4 ;  /* 0x0000000f130f72a4 */ /* 0x000fc4000f8e0204 */
[----:B------:R-:W-:Y:S01]  /*00d0*/  UIMAD.WIDE.U32 UR22, UR19, UR14, URZ ;  /* 0x0000000e131672a5 */ /* 0x000fe2000f8e003f */
[----:B------:R-:W-:-:S07]  /*00e0*/  ULDC.64 UR4, c[0x0][0x290] ;  /* 0x0000a40000047ab9 */ /* 0x000fce0000000a00 */
[----:B------:R-:W-:Y:S05]  /*00f0*/  @P0 EXIT ;  /* 0x000000000000094d */ /* 0x000fea0003800000 */
[----:B------:R-:W0:Y:S01]  /*0100*/  S2R R3, SR_TID.X ;  /* 0x0000000000037919 */ /* 0x000e220000002100 */
[----:B------:R-:W0:Y:S01]  /*0110*/  LDC R2, c[0x0][RZ] ;  /* 0x00000000ff027b82 */ /* 0x000e220000000800 */
[----:B------:R-:W-:Y:S01]  /*0120*/  UIMAD UR7, UR6, UR4, URZ ;  /* 0x00000004060772a4 */ /* 0x000fe2000f8e023f */
[----:B------:R-:W-:Y:S01]  /*0130*/  LOP3.LUT R181, R181, 0xfffffffb, RZ, 0xc0, !PT ;  /* 0xfffffffbb5b57812 */ /* 0x000fe200078ec0ff */
[----:B------:R-:W1:Y:S01]  /*0140*/  S2R R4, SR_TID.Y ;  /* 0x0000000000047919 */ /* 0x000e620000002200 */
[----:B------:R-:W-:Y:S01]  /*0150*/  UIMAD.WIDE.U32 UR8, UR19, UR4, URZ ;  /* 0x00000004130872a5 */ /* 0x000fe2000f8e003f */
[----:B------:R-:W-:Y:S01]  /*0160*/  LOP3.LUT R180, R180, 0xfffffffb, RZ, 0xc0, !PT ;  /* 0xfffffffbb4b47812 */ /* 0x000fe200078ec0ff */
[----:B------:R-:W-:Y:S02]  /*0170*/  UIMAD UR7, UR19, UR5, UR7 ;  /* 0x00000005130772a4 */ /* 0x000fe4000f8e0207 */
[----:B------:R-:W0:Y:S01]  /*0180*/  S2UR UR11, SR_CTAID.X ;  /* 0x00000000000b79c3 */ /* 0x000e220000002500 */
[----:B------:R-:W-:Y:S01]  /*0190*/  ULDC.64 UR16, c[0x0][0x238] ;  /* 0x00008e0000107ab9 */ /* 0x000fe20000000a00 */
[----:B------:R-:W-:Y:S01]  /*01a0*/  ULDC.64 UR4, c[0x0][0x260] ;  /* 0x0000980000047ab9 */ /* 0x000fe20000000a00 */
[----:B------:R-:W-:-:S02]  /*01b0*/  ULEA UR16, UP1, UR22, UR16, 0x1 ;  /* 0x0000001016107291 */ /* 0x000fc4000f82083f */
[----:B------:R-:W-:Y:S02]  /*01c0*/  UIADD3 UR15, UR23, UR15, URZ ;  /* 0x0000000f170f7290 */ /* 0x000fe4000fffe03f */
[----:B------:R-:W-:Y:S01]  /*01d0*/  ULEA UR18, UP0, UR8, UR4, 0x1 ;  /* 0x0000000408127291 */ /* 0x000fe2000f80083f */
[----:B------:R-:W1:Y:S01]  /*01e0*/  S2UR UR10, SR_CTAID.Y ;  /* 0x00000000000a79c3 */ /* 0x000e620000002600 */
[----:B------:R-:W-:Y:S02]  /*01f0*/  UIADD3 UR7, UR9, UR7, URZ ;  /* 0x0000000709077290 */ /* 0x000fe4000fffe03f */
[----:B------:R-:W-:Y:S01]  /*0200*/  ULEA.HI.X UR15, UR22, UR17, UR15, 0x1, UP1 ;  /* 0x00000011160f7291 */ /* 0x000fe200088f0c0f */
[----:B------:R-:W-:Y:S01]  /*0210*/  ULDC.64 UR12, c[0x0][0x220] ;  /* 0x00008800000c7ab9 */ /* 0x000fe20000000a00 */
[----:B------:R-:W-:-:S03]  /*0220*/  ULEA.HI.X UR17, UR8, UR5, UR7, 0x1, UP0 ;  /* 0x0000000508117291 */ /* 0x000fc600080f0c07 */
[----:B------:R-:W1:Y:S01]  /*0230*/  LDC R0, c[0x0][0x4] ;  /* 0x00000100ff007b82 */ /* 0x000e620000000800 */
[----:B------:R-:W-:Y:S01]  /*0240*/  ULDC.64 UR4, c[0x0][0x288] ;  /* 0x0000a20000047ab9 */ /* 0x000fe20000000a00 */
[----:B------:R-:W-:Y:S02]  /*0250*/  ULEA UR14, UP2, UR24, UR12, 0x1 ;  /* 0x0000000c180e7291 */ /* 0x000fe4000f84083f */
[----:B------:R-:W-:Y:S02]  /*0260*/  UIMAD UR12, UR6, UR4, URZ ;  /* 0x00000004060c72a4 */ /* 0x000fe4000f8e023f */
[----:B------:R-:W-:Y:S01]  /*0270*/  UIADD3 UR20, UR25, UR20, URZ ;  /* 0x0000001419147290 */ /* 0x000fe2000fffe03f */
[----:B0-----:R-:W-:Y:S01]  /*0280*/  IMAD R2, R2, UR11, R3 ;  /* 0x0000000b02027c24 */ /* 0x001fe2000f8e0203 */
[----:B------:R-:W-:Y:S01]  /*0290*/  ULDC.64 UR6, c[0x0][0x210] ;  /* 0x0000840000067ab9 */ /* 0x000fe20000000a00 */
[----:B------:R-:W-:Y:S01]  /*02a0*/  ULDC.64 UR8, c[0x0][0x250] ;  /* 0x0000940000087ab9 */ /* 0x000fe20000000a00 */
[----:B------:R-:W-:Y:S01]  /*02b0*/  ULEA.HI.X UR13, UR24, UR13, UR20, 0x1, UP2 ;  /* 0x0000000d180d7291 */ /* 0x000fe200090f0c14 */
[----:B------:R-:W-:Y:S01]  /*02c0*/  IMAD.SHL.U32 R184, R2, 0x4, RZ ;  /* 0x0000000402b87824 */ /* 0x000fe200078e00ff */
[----:B------:R-:W-:-:S02]  /*02d0*/  UISETP.NE.U32.AND UP1, UPT, UR8, URZ, UPT ;  /* 0x0000003f0800728c */ /* 0x000fc4000bf25070 */
[----:B------:R-:W-:Y:S01]  /*02e0*/  UIMAD.WIDE.U32 UR20, UR19, UR4, URZ ;  /* 0x00000004131472a5 */ /* 0x000fe2000f8e003f */
[C---:B------:R-:W-:Y:S01]  /*02f0*/  VIADD R182, R184.reuse, 0x1 ;  /* 0x00000001b8b67836 */ /* 0x040fe20000000000 */
[C---:B------:R-:W-:Y:S01]  /*0300*/  ISETP.GE.AND P0, PT, R184.reuse, UR6, PT ;  /* 0x00000006b8007c0c */ /* 0x040fe2000bf06270 */
[C---:B------:R-:W-:Y:S01]  /*0310*/  VIADD R186, R184.reuse, 0x2 ;  /* 0x00000002b8ba7836 */ /* 0x040fe20000000000 */
[----:B------:R-:W-:Y:S01]  /*0320*/  UIMAD UR12, UR19, UR5, UR12 ;  /* 0x00000005130c72a4 */ /* 0x000fe2000f8e020c */
[----:B------:R-:W-:Y:S01]  /*0330*/  VIADD R188, R184, 0x3 ;  /* 0x00000003b8bc7836 */ /* 0x000fe20000000000 */
[----:B------:R-:W-:Y:S01]  /*0340*/  SHF.R.S32.HI R185, RZ, 0x1f, R184 ;  /* 0x0000001fffb97819 */ /* 0x000fe200000114b8 */
[----:B------:R-:W-:Y:S01]  /*0350*/  UISETP.NE.AND.EX UP1, UPT, UR9, URZ, UPT, UP1 ;  /* 0x0000003f0900728c */ /* 0x000fe2000bf25310 */
[----:B------:R-:W-:Y:S01]  /*0360*/  SHF.R.S32.HI R183, RZ, 0x1f, R182 ;  /* 0x0000001fffb77819 */ /* 0x000fe200000114b6 */
[----:B-1----:R-:W-:Y:S01]  /*0370*/  IMAD R0, R0, UR10, R4 ;  /* 0x0000000a00007c24 */ /* 0x002fe2000f8e0204 */
[----:B------:R-:W-:Y:S01]  /*0380*/  SHF.R.S32.HI R187, RZ, 0x1f, R186 ;  /* 0x0000001fffbb7819 */ /* 0x000fe200000114ba */
[----:B------:R-:W-:Y:S01]  /*0390*/  ULEA UR11, UP0, UR20, UR8, 0x1 ;  /* 0x00000008140b7291 */ /* 0x000fe2000f80083f */
[----:B------:R-:W-:Y:S01]  /*03a0*/  SHF.R.S32.HI R189, RZ, 0x1f, R188 ;  /* 0x0000001fffbd7819 */ /* 0x000fe200000114bc */
[----:B------:R-:W-:Y:S01]  /*03b0*/  IMAD.SHL.U32 R0, R0, 0x10, RZ ;  /* 0x0000001000007824 */ /* 0x000fe200078e00ff */
[----:B------:R-:W-:Y:S01]  /*03c0*/  ULDC.64 UR4, c[0x0][0x228] ;  /* 0x00008a0000047ab9 */ /* 0x000fe20000000a00 */
[----:B------:R-:W-:Y:S01]  /*03d0*/  UIADD3 UR12, UR21, UR12, URZ ;  /* 0x0000000c150c7290 */ /* 0x000fe2000fffe03f */
[----:B------:R-:W-:Y:S01]  /*03e0*/  IMAD R5, R185, UR4, RZ ;  /* 0x00000004b9057c24 */ /* 0x000fe2000f8e02ff */
[----:B------:R-:W-:Y:S01]  /*03f0*/  USEL UR10, UR11, UR8, UP1 ;  /* 0x000000080b0a7287 */ /* 0x000fe20008800000 */
[C---:B------:R-:W-:Y:S01]  /*0400*/  VIADD R30, R0.reuse, 0x2 ;  /* 0x00000002001e7836 */ /* 0x040fe20000000000 */
[C---:B------:R-:W-:Y:S01]  /*0410*/  ISETP.LT.AND P1, PT, R0.reuse, UR7, !P0 ;  /* 0x0000000700007c0c */ /* 0x040fe2000c721270 */
[C---:B------:R-:W-:Y:S01]  /*0420*/  VIADD R29, R0.reuse, 0x3 ;  /* 0x00000003001d7836 */ /* 0x040fe20000000000 */
[----:B------:R-:W-:Y:S01]  /*0430*/  USHF.L.U64.HI UR8, UR20, 0x1, UR12 ;  /* 0x0000000114087899 */ /* 0x000fe2000801020c */
[----:B------:R-:W-:Y:S01]  /*0440*/  VIADD R28, R0, 0x4 ;  /* 0x00000004001c7836 */ /* 0x000fe20000000000 */
[----:B------:R-:W-:Y:S01]  /*0450*/  ISETP.LT.AND P2, PT, R30, UR7, !P0 ;  /* 0x000000071e007c0c */ /* 0x000fe2000c741270 */
[C---:B------:R-:W-:Y:S01]  /*0460*/  VIADD R27, R0.reuse, 0x5 ;  /* 0x00000005001b7836 */ /* 0x040fe20000000000 */
[----:B------:R-:W-:Y:S01]  /*0470*/  P2R R2, PR, RZ, 0x2 ;  /* 0x00000002ff027803 */ /* 0x000fe20000000000 */
[C---:B------:R-:W-:Y:S01]  /*0480*/  VIADD R26, R0.reuse, 0x6 ;  /* 0x00000006001a7836 */ /* 0x040fe20000000000 */
[----:B------:R-:W-:Y:S01]  /*0490*/  ISETP.LT.AND P1, PT, R29, UR7, !P0 ;  /* 0x000000071d007c0c */ /* 0x000fe2000c721270 */
[----:B------:R-:W-:Y:S01]  /*04a0*/  VIADD R25, R0, 0x7 ;  /* 0x0000000700197836 */ /* 0x000fe20000000000 */
[----:B------:R-:W-:Y:S01]  /*04b0*/  ISETP.LT.AND P3, PT, R28, UR7, !P0 ;  /* 0x000000071c007c0c */ /* 0x000fe2000c761270 */
[C---:B------:R-:W-:Y:S01]  /*04c0*/  VIADD R24, R0.reuse, 0x8 ;  /* 0x0000000800187836 */ /* 0x040fe20000000000 */
[----:B------:R-:W-:Y:S01]  /*04d0*/  SHF.R.S32.HI R6, RZ, 0x1f, R0 ;  /* 0x0000001fff067819 */ /* 0x000fe20000011400 */
[C---:B------:R-:W-:Y:S01]  /*04e0*/  VIADD R22, R0.reuse, 0xa ;  /* 0x0000000a00167836 */ /* 0x040fe20000000000 */
[----:B------:R-:W-:Y:S01]  /*04f0*/  UIADD3.X UR8, UR8, UR9, URZ, UP0, !UPT ;  /* 0x0000000908087290 */ /* 0x000fe200087fe43f */
[C---:B------:R-:W-:Y:S01]  /*0500*/  VIADD R23, R0.reuse, 0x9 ;  /* 0x0000000900177836 */ /* 0x040fe20000000000 */
[----:B------:R-:W-:Y:S01]  /*0510*/  SHF.R.S32.HI R15, RZ, 0x1f, R30 ;  /* 0x0000001fff0f7819 */ /* 0x000fe2000001141e */
[C---:B------:R-:W-:Y:S01]  /*0520*/  VIADD R21, R0.reuse, 0xb ;  /* 0x0000000b00157836 */ /* 0x040fe20000000000 */
[----:B------:R-:W-:Y:S01]  /*0530*/  @P2 LOP3.LUT R181, R181, 0x4, RZ, 0xfc, !PT ;  /* 0x00000004b5b52812 */ /* 0x000fe200078efcff */
[C---:B------:R-:W-:Y:S01]  /*0540*/  VIADD R20, R0.reuse, 0xc ;  /* 0x0000000c00147836 */ /* 0x040fe20000000000 */
[----:B------:R-:W-:Y:S01]  /*0550*/  ISETP.LT.AND P2, PT, R27, UR7, !P0 ;  /* 0x000000071b007c0c */ /* 0x000fe2000c741270 */
[C---:B------:R-:W-:Y:S01]  /*0560*/  VIADD R19, R0.reuse, 0xd ;  /* 0x0000000d00137836 */ /* 0x040fe20000000000 */
[----:B------:R-:W-:Y:S01]  /*0570*/  LOP3.LUT R181, R181, 0xffffffbf, RZ, 0xc0, !PT ;  /* 0xffffffbfb5b57812 */ /* 0x000fe200078ec0ff */
[C---:B------:R-:W-:Y:S01]  /*0580*/  VIADD R18, R0.reuse, 0xe ;  /* 0x0000000e00127836 */ /* 0x040fe20000000000 */
[----:B------:R-:W-:Y:S01]  /*0590*/  USEL UR9, UR8, UR9, UP1 ;  /* 0x0000000908097287 */ /* 0x000fe20008800000 */
[C---:B------:R-:W-:Y:S01]  /*05a0*/  VIADD R17, R0.reuse, 0xf ;  /* 0x0000000f00117836 */ /* 0x040fe20000000000 */
[----:B------:R-:W-:Y:S01]  /*05b0*/  @P1 LOP3.LUT R181, R181, 0x40, RZ, 0xfc, !PT ;  /* 0x00000040b5b51812 */ /* 0x000fe200078efcff */
[----:B------:R-:W-:Y:S01]  /*05c0*/  VIADD R66, R0, 0x1 ;  /* 0x0000000100427836 */ /* 0x000fe20000000000 */
[----:B------:R-:W-:Y:S01]  /*05d0*/  ISETP.LT.AND P1, PT, R26, UR7, !P0 ;  /* 0x000000071a007c0c */ /* 0x000fe2000c721270 */
[----:B------:R-:W-:Y:S01]  /*05e0*/  IMAD R4, R183, UR4, RZ ;  /* 0x00000004b7047c24 */ /* 0x000fe2000f8e02ff */
[----:B------:R-:W-:Y:S01]  /*05f0*/  LOP3.LUT R181, R181, 0xfffffbff, RZ, 0xc0, !PT ;  /* 0xfffffbffb5b57812 */ /* 0x000fe200078ec0ff */
[----:B------:R-:W-:Y:S01]  /*0600*/  IMAD R3, R187, UR4, RZ ;  /* 0x00000004bb037c24 */ /* 0x000fe2000f8e02ff */
[----:B------:R-:W-:Y:S01]  /*0610*/  ISETP.LT.AND P5, PT, R66, UR7, !P0 ;  /* 0x0000000742007c0c */ /* 0x000fe2000c7a1270 */
[----:B------:R-:W-:Y:S01]  /*0620*/  IMAD.WIDE.U32 R230, R184, UR4, RZ ;  /* 0x00000004b8e67c25 */ /* 0x000fe2000f8e00ff */
[----:B------:R-:W-:Y:S01]  /*0630*/  @P3 LOP3.LUT R181, R181, 0x400, RZ, 0xfc, !PT ;  /* 0x00000400b5b53812 */ /* 0x000fe200078efcff */
[----:B------:R-:W-:Y:S01]  /*0640*/  USEL UR8, UR8, URZ, UP1 ;  /* 0x0000003f08087287 */ /* 0x000fe20008800000 */
[----:B------:R-:W-:Y:S01]  /*0650*/  ISETP.LT.AND P3, PT, R25, UR7, !P0 ;  /* 0x0000000719007c0c */ /* 0x000fe2000c761270 */
[----:B------:R-:W-:Y:S01]  /*0660*/  IMAD.WIDE.U32 R226, R182, UR4, RZ ;  /* 0x00000004b6e27c25 */ /* 0x000fe2000f8e00ff */
[----:B------:R-:W-:Y:S01]  /*0670*/  LOP3.LUT R181, R181, 0xffffbfff, RZ, 0xc0, !PT ;  /* 0xffffbfffb5b57812 */ /* 0x000fe200078ec0ff */
[----:B------:R-:W-:Y:S01]  /*0680*/  USEL UR11, UR11, URZ, UP1 ;  /* 0x0000003f0b0b7287 */ /* 0x000fe20008800000 */
[----:B------:R-:W-:Y:S01]  /*0690*/  SHF.R.S32.HI R31, RZ, 0x1f, R17 ;  /* 0x0000001fff1f7819 */ /* 0x000fe20000011411 */
[----:B------:R-:W-:Y:S01]  /*06a0*/  IMAD.WIDE.U32 R224, R186, UR4, RZ ;  /* 0x00000004bae07c25 */ /* 0x000fe2000f8e00ff */
[----:B------:R-:W-:Y:S01]  /*06b0*/  @P2 LOP3.LUT R181, R181, 0x4000, RZ, 0xfc, !PT ;  /* 0x00004000b5b52812 */ /* 0x000fe200078efcff */
[----:B------:R-:W-:Y:S01]  /*06c0*/  ULDC UR12, c[0x0][0x270] ;  /* 0x00009c00000c7ab9 */ /* 0x000fe20000000800 */
[----:B------:R-:W-:Y:S01]  /*06d0*/  ISETP.LT.AND P2, PT, R24, UR7, !P0 ;  /* 0x0000000718007c0c */ /* 0x000fe2000c741270 */
[----:B------:R-:W-:Y:S01]  /*06e0*/  IMAD.WIDE.U32 R222, R188, UR4, RZ ;  /* 0x00000004bcde7c25 */ /* 0x000fe2000f8e00ff */
[----:B------:R-:W-:-:S02]  /*06f0*/  LOP3.LUT R181, R181, 0xfffbffff, RZ, 0xc0, !PT ;  /* 0xfffbffffb5b57812 */ /* 0x000fc400078ec0ff */
[----:B------:R-:W-:Y:S01]  /*0700*/  SHF.R.S32.HI R16, RZ, 0x1f, R66 ;  /* 0x0000001fff107819 */ /* 0x000fe20000011442 */
[----:B------:R-:W-:Y:S01]  /*0710*/  IMAD R232, R184, UR5, R5 ;  /* 0x00000005b8e87c24 */ /* 0x000fe2000f8e0205 */
[----:B------:R-:W-:Y:S01]  /*0720*/  @P1 LOP3.LUT R181, R181, 0x40000, RZ, 0xfc, !PT ;  /* 0x00040000b5b51812 */ /* 0x000fe200078efcff */
[----:B------:R-:W-:Y:S01]  /*0730*/  IMAD R234, R182, UR5, R4 ;  /* 0x00000005b6ea7c24 */ /* 0x000fe2000f8e0204 */
[----:B------:R-:W-:Y:S01]  /*0740*/  ISETP.LT.AND P1, PT, R23, UR7, !P0 ;  /* 0x0000000717007c0c */ /* 0x000fe2000c721270 */
[----:B------:R-:W-:Y:S01]  /*0750*/  IMAD R235, R186, UR5, R3 ;  /* 0x00000005baeb7c24 */ /* 0x000fe2000f8e0203 */
[----:B------:R-:W-:Y:S01]  /*0760*/  LOP3.LUT R181, R181, 0xffbfffff, RZ, 0xc0, !PT ;  /* 0xffbfffffb5b57812 */ /* 0x000fe200078ec0ff */
[----:B------:R-:W-:Y:S01]  /*0770*/  IMAD.U32 R252, RZ, RZ, UR11 ;  /* 0x0000000bfffc7e24 */ /* 0x000fe2000f8e00ff */
[----:B------:R-:W-:Y:S01]  /*0780*/  SHF.R.S32.HI R14, RZ, 0x1f, R29 ;  /* 0x0000001fff0e7819 */ /* 0x000fe2000001141d */
[----:B------:R-:W-:Y:S01]  /*0790*/  IMAD.U32 R191, RZ, RZ, UR10 ;  /* 0x0000000affbf7e24 */ /* 0x000fe2000f8e00ff */
[----:B------:R-:W-:Y:S01]  /*07a0*/  @P3 LOP3.LUT R181, R181, 0x400000, RZ, 0xfc, !PT ;  /* 0x00400000b5b53812 */ /* 0x000fe200078efcff */
[----:B------:R-:W-:Y:S01]  /*07b0*/  IMAD.IADD R232, R231, 0x1, R232 ;  /* 0x00000001e7e87824 */ /* 0x000fe200078e02e8 */
[----:B------:R-:W-:Y:S01]  /*07c0*/  ISETP.LT.AND P3, PT, R22, UR7, !P0 ;  /* 0x0000000716007c0c */ /* 0x000fe2000c761270 */
[----:B------:R-:W-:Y:S01]  /*07d0*/  IMAD.IADD R234, R227, 0x1, R234 ;  /* 0x00000001e3ea7824 */ /* 0x000fe200078e02ea */
[----:B------:R-:W-:Y:S01]  /*07e0*/  LOP3.LUT R181, R181, 0xfbffffff, RZ, 0xc0, !PT ;  /* 0xfbffffffb5b57812 */ /* 0x000fe200078ec0ff */
[----:B------:R-:W-:Y:S01]  /*07f0*/  IMAD.IADD R235, R225, 0x1, R235 ;  /* 0x00000001e1eb7824 */ /* 0x000fe200078e02eb */
[----:B------:R-:W-:Y:S01]  /*0800*/  SHF.R.S32.HI R13, RZ, 0x1f, R28 ;  /* 0x0000001fff0d7819 */ /* 0x000fe2000001141c */
[----:B------:R-:W-:Y:S01]  /*0810*/  IMAD.U32 R190, RZ, RZ, UR9 ;  /* 0x00000009ffbe7e24 */ /* 0x000fe2000f8e00ff */
[----:B------:R-:W-:-:S02]  /*0820*/  @P2 LOP3.LUT R181, R181, 0x4000000, RZ, 0xfc, !PT ;  /* 0x04000000b5b52812 */ /* 0x000fc400078efcff */
[----:B------:R-:W-:Y:S02]  /*0830*/  ISETP.LT.AND P2, PT, R21, UR7, !P0 ;  /* 0x0000000715007c0c */ /* 0x000fe4000c741270 */
[----:B------:R-:W-:Y:S02]  /*0840*/  LOP3.LUT R181, R181, 0xbfffffff, RZ, 0xc0, !PT ;  /* 0xbfffffffb5b57812 */ /* 0x000fe400078ec0ff */
[----:B------:R-:W-:Y:S02]  /*0850*/  SHF.R.S32.HI R12, RZ, 0x1f, R27 ;  /* 0x0000001fff0c7819 */ /* 0x000fe4000001141b */
[----:B------:R-:W-:Y:S02]  /*0860*/  @P3 LOP3.LUT R180, R180, 0x4, RZ, 0xfc, !PT ;  /* 0x00000004b4b43812 */ /* 0x000fe400078efcff */
[----:B------:R-:W-:Y:S02]  /*0870*/  @P1 LOP3.LUT R181, R181, 0x40000000, RZ, 0xfc, !PT ;  /* 0x40000000b5b51812 */ /* 0x000fe400078efcff */
[----:B------:R-:W-:-:S02]  /*0880*/  ISETP.LT.AND P1, PT, R20, UR7, !P0 ;  /* 0x0000000714007c0c */ /* 0x000fc4000c721270 */
[----:B------:R-:W-:Y:S02]  /*0890*/  LOP3.LUT R180, R180, 0xffffffbf, RZ, 0xc0, !PT ;  /* 0xffffffbfb4b47812 */ /* 0x000fe400078ec0ff */
[----:B------:R-:W-:Y:S02]  /*08a0*/  ISETP.LT.AND P3, PT, R19, UR7, !P0 ;  /* 0x0000000713007c0c */ /* 0x000fe4000c761270 */
[----:B------:R-:W-:Y:S02]  /*08b0*/  @P2 LOP3.LUT R180, R180, 0x40, RZ, 0xfc, !PT ;  /* 0x00000040b4b42812 */ /* 0x000fe400078efcff */
[----:B------:R-:W-:Y:S02]  /*08c0*/  ISETP.LT.AND P2, PT, R18, UR7, !P0 ;  /* 0x0000000712007c0c */ /* 0x000fe4000c741270 */
[----:B------:R-:W-:Y:S02]  /*08d0*/  LOP3.LUT R180, R180, 0xfffffbff, RZ, 0xc0, !PT ;  /* 0xfffffbffb4b47812 */ /* 0x000fe400078ec0ff */
[----:B------:R-:W-:-:S02]  /*08e0*/  LOP3.LUT R181, R181, 0xfffffff7, RZ, 0xc0, !PT ;  /* 0xfffffff7b5b57812 */ /* 0x000fc400078ec0ff */
[----:B------:R-:W-:Y:S02]  /*08f0*/  @P1 LOP3.LUT R180, R180, 0x400, RZ, 0xfc, !PT ;  /* 0x00000400b4b41812 */ /* 0x000fe400078efcff */
[----:B------:R-:W-:Y:S02]  /*0900*/  ISETP.LT.AND P1, PT, R17, UR7, !P0 ;  /* 0x0000000711007c0c */ /* 0x000fe4000c721270 */
[----:B------:R-:W-:Y:S02]  /*0910*/  LOP3.LUT R180, R180, 0xffffbfff, RZ, 0xc0, !PT ;  /* 0xffffbfffb4b47812 */ /* 0x000fe400078ec0ff */
[----:B------:R-:W-:Y:S02]  /*0920*/  ISETP.GE.AND P0, PT, R182, UR6, PT ;  /* 0x00000006b6007c0c */ /* 0x000fe4000bf06270 */
[----:B------:R-:W-:Y:S02]  /*0930*/  @P3 LOP3.LUT R180, R180, 0x4000, RZ, 0xfc, !PT ;  /* 0x00004000b4b43812 */ /* 0x000fe400078efcff */
[----:B------:R-:W-:-:S02]  /*0940*/  ISETP.LT.AND P3, PT, R30, UR7, !P0 ;  /* 0x000000071e007c0c */ /* 0x000fc4000c761270 */
[----:B------:R-:W-:Y:S02]  /*0950*/  LOP3.LUT R180, R180, 0xfffbffff, RZ, 0xc0, !PT ;  /* 0xfffbffffb4b47812 */ /* 0x000fe400078ec0ff */
[----:B------:R-:W-:Y:S02]  /*0960*/  ISETP.LT.AND P4, PT, R28, UR7, !P0 ;  /* 0x000000071c007c0c */ /* 0x000fe4000c781270 */
[----:B------:R-:W-:Y:S02]  /*0970*/  @P2 LOP3.LUT R180, R180, 0x40000, RZ, 0xfc, !PT ;  /* 0x00040000b4b42812 */ /* 0x000fe400078efcff */
[----:B------:R-:W-:Y:S02]  /*0980*/  ISETP.LT.AND P2, PT, R0, UR7, !P0 ;  /* 0x0000000700007c0c */ /* 0x000fe4000c741270 */
[----:B------:R-:W-:Y:S02]  /*0990*/  LOP3.LUT R180, R180, 0xffbfffff, RZ, 0xc0, !PT ;  /* 0xffbfffffb4b47812 */ /* 0x000fe400078ec0ff */
[----:B------:R-:W-:-:S02]  /*09a0*/  ISETP.LT.AND P6, PT, R66, UR7, !P0 ;  /* 0x0000000742007c0c */ /* 0x000fc4000c7c1270 */
[----:B------:R-:W-:Y:S02]  /*09b0*/  @P1 LOP3.LUT R180, R180, 0x400000, RZ, 0xfc, !PT ;  /* 0x00400000b4b41812 */ /* 0x000fe400078efcff */
[----:B------:R-:W-:Y:S02]  /*09c0*/  ISETP.LT.AND P1, PT, R29, UR7, !P0 ;  /* 0x000000071d007c0c */ /* 0x000fe4000c721270 */
[----:B------:R-:W-:Y:S02]  /*09d0*/  @P3 LOP3.LUT R181, R181, 0x8, RZ, 0xfc, !PT ;  /* 0x00000008b5b53812 */ /* 0x000fe400078efcff */
[----:B------:R-:W-:Y:S02]  /*09e0*/  ISETP.LT.AND P3, PT, R27, UR7, !P0 ;  /* 0x000000071b007c0c */ /* 0x000fe4000c761270 */
[----:B------:R-:W-:Y:S02]  /*09f0*/  LOP3.LUT R181, R181, 0xffffff7f, RZ, 0xc0, !PT ;  /* 0xffffff7fb5b57812 */ /* 0x000fe400078ec0ff */
[----:B------:R-:W-:-:S02]  /*0a00*/  LOP3.LUT R180, R180, 0xfffffff7, RZ, 0xc0, !PT ;  /* 0xfffffff7b4b47812 */ /* 0x000fc400078ec0ff */
[----:B------:R-:W-:Y:S02]  /*0a10*/  SHF.R.S32.HI R11, RZ, 0x1f, R26 ;  /* 0x0000001fff0b7819 */ /* 0x000fe4000001141a */
[----:B------:R-:W-:Y:S02]  /*0a20*/  SHF.R.S32.HI R10, RZ, 0x1f, R25 ;  /* 0x0000001fff0a7819 */ /* 0x000fe40000011419 */
[----:B------:R-:W-:Y:S02]  /*0a30*/  @P1 LOP3.LUT R181, R181, 0x80, RZ, 0xfc, !PT ;  /* 0x00000080b5b51812 */ /* 0x000fe400078efcff */
[----:B------:R-:W-:Y:S02]  /*0a40*/  ISETP.LT.AND P1, PT, R26, UR7, !P0 ;  /* 0x000000071a007c0c */ /* 0x000fe4000c721270 */
[----:B------:R-:W-:Y:S02]  /*0a50*/  LOP3.LUT R181, R181, 0xfffff7ff, RZ, 0xc0, !PT ;  /* 0xfffff7ffb5b57812 */ /* 0x000fe400078ec0ff */
[----:B------:R-:W-:-:S02]  /*0a60*/  SHF.R.S32.HI R9, RZ, 0x1f, R24 ;  /* 0x0000001fff097819 */ /* 0x000fc40000011418 */
[----:B------:R-:W-:Y:S02]  /*0a70*/  @P4 LOP3.LUT R181, R181, 0x800, RZ, 0xfc, !PT ;  /* 0x00000800b5b54812 */ /* 0x000fe400078efcff */
[----:B------:R-:W-:Y:S02]  /*0a80*/  ISETP.LT.AND P4, PT, R25, UR7, !P0 ;  /* 0x0000000719007c0c */ /* 0x000fe4000c781270 */
[----:B------:R-:W-:Y:S02]  /*0a90*/  LOP3.LUT R181, R181, 0xffff7fff, RZ, 0xc0, !PT ;  /* 0xffff7fffb5b57812 */ /* 0x000fe400078ec0ff */
[----:B------:R-:W-:Y:S02]  /*0aa0*/  SHF.R.S32.HI R8, RZ, 0x1f, R23 ;  /* 0x0000001fff087819 */ /* 0x000fe40000011417 */
[----:B------:R-:W-:Y:S02]  /*0ab0*/  @P3 LOP3.LUT R181, R181, 0x8000, RZ, 0xfc, !PT ;  /* 0x00008000b5b53812 */ /* 0x000fe400078efcff */
[----:B------:R-:W-:-:S02]  /*0ac0*/  ISETP.LT.AND P3, PT, R24, UR7, !P0 ;  /* 0x0000000718007c0c */ /* 0x000fc4000c761270 */
[----:B------:R-:W-:Y:S02]  /*0ad0*/  LOP3.LUT R181, R181, 0xfff7ffff, RZ, 0xc0, !PT ;  /* 0xfff7ffffb5b57812 */ /* 0x000fe400078ec0ff */
        /* <DEDUP_REMOVED lines=14> */
[----:B------:R-:W-:Y:S02]  /*0bc0*/  @P1 LOP3.LUT R181, R181, 0x80000000, RZ, 0xfc, !PT ;  /* 0x80000000b5b51812 */ /* 0x000fe400078efcff */
[----:B------:R-:W-:Y:S02]  /*0bd0*/  ISETP.LT.AND P1, PT, R20, UR7, !P0 ;  /* 0x0000000714007c0c */ /* 0x000fe4000c721270 */
[----:B------:R-:W-:-:S02]  /*0be0*/  LOP3.LUT R180, R180, 0xffffff7f, RZ, 0xc0, !PT ;  /* 0xffffff7fb4b47812 */ /* 0x000fc400078ec0ff */
[----:B------:R-:W-:Y:S02]  /*0bf0*/  ISETP.LT.AND P4, PT, R19, UR7, !P0 ;  /* 0x0000000713007c0c */ /* 0x000fe4000c781270 */
[----:B------:R-:W-:Y:S02]  /*0c00*/  @P3 LOP3.LUT R180, R180, 0x80, RZ, 0xfc, !PT ;  /* 0x00000080b4b43812 */ /* 0x000fe400078efcff */
[----:B------:R-:W-:Y:S02]  /*0c10*/  ISETP.LT.AND P3, PT, R18, UR7, !P0 ;  /* 0x0000000712007c0c */ /* 0x000fe4000c761270 */
[----:B------:R-:W-:Y:S02]  /*0c20*/  LOP3.LUT R180, R180, 0xfffff7ff, RZ, 0xc0, !PT ;  /* 0xfffff7ffb4b47812 */ /* 0x000fe400078ec0ff */
[----:B------:R-:W-:Y:S02]  /*0c30*/  LOP3.LUT R181, R181, 0xfffffffe, RZ, 0xc0, !PT ;  /* 0xfffffffeb5b57812 */ /* 0x000fe400078ec0ff */
[----:B------:R-:W-:-:S02]  /*0c40*/  @P1 LOP3.LUT R180, R180, 0x800, RZ, 0xfc, !PT ;  /* 0x00000800b4b41812 */ /* 0x000fc400078efcff */
[----:B------:R-:W-:Y:S02]  /*0c50*/  ISETP.LT.AND P1, PT, R17, UR7, !P0 ;  /* 0x0000000711007c0c */ /* 0x000fe4000c721270 */
[----:B------:R-:W-:Y:S02]  /*0c60*/  LOP3.LUT R180, R180, 0xffff7fff, RZ, 0xc0, !PT ;  /* 0xffff7fffb4b47812 */ /* 0x000fe400078ec0ff */
[----:B------:R-:W-:Y:S02]  /*0c70*/  ISETP.GE.AND P0, PT, R186, UR6, PT ;  /* 0x00000006ba007c0c */ /* 0x000fe4000bf06270 */
[----:B------:R-:W-:Y:S02]  /*0c80*/  @P4 LOP3.LUT R180, R180, 0x8000, RZ, 0xfc, !PT ;  /* 0x00008000b4b44812 */ /* 0x000fe400078efcff */
[----:B------:R-:W-:Y:S02]  /*0c90*/  ISETP.LT.AND P4, PT, R30, UR7, !P0 ;  /* 0x000000071e007c0c */ /* 0x000fe4000c781270 */
[----:B------:R-:W-:-:S04]  /*0ca0*/  LOP3.LUT R180, R180, 0xfff7ffff, RZ, 0xc0, !PT ;  /* 0xfff7ffffb4b47812 */ /* 0x000fc800078ec0ff */
[----:B------:R-:W-:Y:S02]  /*0cb0*/  @P3 LOP3.LUT R180, R180, 0x80000, RZ, 0xfc, !PT ;  /* 0x00080000b4b43812 */ /* 0x000fe400078efcff */
[----:B------:R-:W-:Y:S02]  /*0cc0*/  ISETP.LT.AND P3, PT, R0, UR7, !P0 ;  /* 0x0000000700007c0c */ /* 0x000fe4000c761270 */
[----:B------:R-:W-:-:S04]  /*0cd0*/  LOP3.LUT R180, R180, 0xff7fffff, RZ, 0xc0, !PT ;  /* 0xff7fffffb4b47812 */ /* 0x000fc800078ec0ff */
[----:B------:R-:W-:Y:S02]  /*0ce0*/  @P1 LOP3.LUT R180, R180, 0x800000, RZ, 0xfc, !PT ;  /* 0x00800000b4b41812 */ /* 0x000fe400078efcff */
[----:B------:R-:W-:Y:S02]  /*0cf0*/  ISETP.LT.AND P1, PT, R66, UR7, !P0 ;  /* 0x0000000742007c0c */ /* 0x000fe4000c721270 */
[----:B------:R-:W-:-:S11]  /*0d00*/  LOP3.LUT R180, R180, 0xfffffffe, RZ, 0xc0, !PT ;  /* 0xfffffffeb4b47812 */ /* 0x000fd600078ec0ff */
        /* <DEDUP_REMOVED lines=23> */
[----:B------:R-:W-:-:S03]  /*0e80*/  LOP3.LUT R181, R181, 0xfffffffd, RZ, 0xc0, !PT ;  /* 0xfffffffdb5b57812 */ /* 0x000fc600078ec0ff */
        /* <DEDUP_REMOVED lines=14> */
[----:B------:R-:W-:Y:S02]  /*0f70*/  LOP3.LUT R180, R180, 0xffefffff, RZ, 0xc0, !PT ;  /* 0xffefffffb4b47812 */ /* 0x000fe400078ec0ff */
[----:B------:R-:W-:Y:S02]  /*0f80*/  ISETP.GE.AND P0, PT, R188, UR6, PT ;  /* 0x00000006bc007c0c */ /* 0x000fe4000bf06270 */
[----:B------:R-:W-:Y:S02]  /*0f90*/  @P4 LOP3.LUT R180, R180, 0x100000, RZ, 0xfc, !PT ;  /* 0x00100000b4b44812 */ /* 0x000fe400078efcff */
[----:B------:R-:W-:-:S02]  /*0fa0*/  ISETP.LT.AND P4, PT, R0, UR7, !P0 ;  /* 0x0000000700007c0c */ /* 0x000fc4000c781270 */
[----:B------:R-:W-:-:S04]  /*0fb0*/  LOP3.LUT R180, R180, 0xfeffffff, RZ, 0xc0, !PT ;  /* 0xfeffffffb4b47812 */ /* 0x000fc800078ec0ff */
[----:B------:R-:W-:Y:S02]  /*0fc0*/  @P1 LOP3.LUT R180, R180, 0x1000000, RZ, 0xfc, !PT ;  /* 0x01000000b4b41812 */ /* 0x000fe400078efcff */
[----:B------:R-:W-:Y:S02]  /*0fd0*/  ISETP.LT.AND P1, PT, R66, UR7, !P0 ;  /* 0x0000000742007c0c */ /* 0x000fe4000c721270 */
[----:B------:R-:W-:-:S11]  /*0fe0*/  LOP3.LUT R180, R180, 0xfffffffd, RZ, 0xc0, !PT ;  /* 0xfffffffdb4b47812 */ /* 0x000fd600078ec0ff */
        /* <DEDUP_REMOVED lines=22> */
[----:B------:R-:W-:-:S13]  /*1150*/  ISETP.LT.AND P1, PT, R23, UR7, !P0 ;  /* 0x0000000717007c0c */ /* 0x000fda000c721270 */
        /* <DEDUP_REMOVED lines=14> */
[----:B------:R-:W-:Y:S02]  /*1240*/  LOP3.LUT R180, R180, 0xffdfffff, RZ, 0xc0, !PT ;  /* 0xffdfffffb4b47812 */ /* 0x000fe400078ec0ff */
[----:B------:R-:W-:-:S09]  /*1250*/  ISETP.LT.AND P0, PT, R17, UR7, !P0 ;  /* 0x0000000711007c0c */ /* 0x000fd2000c701270 */
[----:B------:R-:W-:Y:S02]  /*1260*/  @P1 LOP3.LUT R180, R180, 0x200000, RZ, 0xfc, !PT ;  /* 0x00200000b4b41812 */ /* 0x000fe400078efcff */
[----:B------:R-:W-:Y:S01]  /*1270*/  ISETP.NE.AND P1, PT, R2, RZ, PT ;  /* 0x000000ff0200720c */ /* 0x000fe20003f25270 */
[----:B------:R-:W-:Y:S01]  /*1280*/  IMAD R2, R189, UR4, RZ ;  /* 0x00000004bd027c24 */ /* 0x000fe2000f8e02ff */
[----:B------:R-:W-:-:S03]  /*1290*/  LOP3.LUT R180, R180, 0xfdffffff, RZ, 0xc0, !PT ;  /* 0xfdffffffb4b47812 */ /* 0x000fc600078ec0ff */
[----:B------:R-:W-:Y:S01]  /*12a0*/  IMAD R236, R188, UR5, R2 ;  /* 0x00000005bcec7c24 */ /* 0x000fe2000f8e0202 */
[----:B------:R-:W-:Y:S01]  /*12b0*/  ULDC.64 UR4, c[0x0][0x240] ;  /* 0x0000900000047ab9 */ /* 0x000fe20000000a00 */
[----:B------:R-:W-:Y:S01]  /*12c0*/  @P0 LOP3.LUT R180, R180, 0x2000000, RZ, 0xfc, !PT ;  /* 0x02000000b4b40812 */ /* 0x000fe200078efcff */
[----:B------:R-:W-:Y:S01]  /*12d0*/  IMAD R2, R6, UR4, RZ ;  /* 0x0000000406027c24 */ /* 0x000fe2000f8e02ff */
[----:B------:R-:W-:Y:S01]  /*12e0*/  SHF.R.S32.HI R6, RZ, 0x1f, R21 ;  /* 0x0000001fff067819 */ /* 0x000fe20000011415 */
[----:B------:R-:W-:-:S04]  /*12f0*/  IMAD.WIDE.U32 R192, R17, UR4, RZ ;  /* 0x0000000411c07c25 */ /* 0x000fc8000f8e00ff */
[----:B------:R-:W-:Y:S02]  /*1300*/  IMAD R233, R0, UR5, R2 ;  /* 0x0000000500e97c24 */ /* 0x000fe4000f8e0202 */
[----:B------:R-:W-:Y:S02]  /*1310*/  IMAD R2, R31, UR4, RZ ;  /* 0x000000041f027c24 */ /* 0x000fe4000f8e02ff */
[----:B------:R-:W-:Y:S02]  /*1320*/  IMAD R16, R16, UR4, RZ ;  /* 0x0000000410107c24 */ /* 0x000fe4000f8e02ff */
[----:B------:R-:W-:Y:S02]  /*1330*/  IMAD R2, R17, UR5, R2 ;  /* 0x0000000511027c24 */ /* 0x000fe4000f8e0202 */
[----:B------:R-:W-:Y:S02]  /*1340*/  IMAD.U32 R17, RZ, RZ, UR8 ;  /* 0x00000008ff117e24 */ /* 0x000fe4000f8e00ff */
[----:B------:R-:W-:-:S02]  /*1350*/  IMAD R15, R15, UR4, RZ ;  /* 0x000000040f0f7c24 */ /* 0x000fc4000f8e02ff */
[----:B------:R-:W-:Y:S01]  /*1360*/  IMAD R14, R14, UR4, RZ ;  /* 0x000000040e0e7c24 */ /* 0x000fe2000f8e02ff */
[----:B------:R0:W-:Y:S01]  /*1370*/  STL [R1], R17 ;  /* 0x0000001101007387 */ /* 0x0001e20000100800 */
[----:B------:R-:W-:Y:S02]  /*1380*/  IMAD R13, R13, UR4, RZ ;  /* 0x000000040d0d7c24 */ /* 0x000fe4000f8e02ff */
[----:B------:R-:W-:Y:S02]  /*1390*/  IMAD R12, R12, UR4, RZ ;  /* 0x000000040c0c7c24 */ /* 0x000fe4000f8e02ff */
[----:B------:R-:W-:Y:S02]  /*13a0*/  IMAD R11, R11, UR4, RZ ;  /* 0x000000040b0b7c24 */ /* 0x000fe4000f8e02ff */
[----:B------:R-:W-:Y:S02]  /*13b0*/  IMAD R10, R10, UR4, RZ ;  /* 0x000000040a0a7c24 */ /* 0x000fe4000f8e02ff */
[----:B------:R-:W-:-:S02]  /*13c0*/  IMAD R9, R9, UR4, RZ ;  /* 0x0000000409097c24 */ /* 0x000fc4000f8e02ff */
[----:B------:R-:W-:Y:S02]  /*13d0*/  IMAD R8, R8, UR4, RZ ;  /* 0x0000000408087c24 */ /* 0x000fe4000f8e02ff */
[----:B------:R-:W-:Y:S02]  /*13e0*/  IMAD R7, R7, UR4, RZ ;  /* 0x0000000407077c24 */ /* 0x000fe4000f8e02ff */
[----:B------:R-:W-:Y:S02]  /*13f0*/  IMAD R6, R6, UR4, RZ ;  /* 0x0000000406067c24 */ /* 0x000fe4000f8e02ff */
[----:B------:R-:W-:Y:S02]  /*1400*/  IMAD R5, R5, UR4, RZ ;  /* 0x0000000405057c24 */ /* 0x000fe4000f8e02ff */
[----:B------:R-:W-:Y:S02]  /*1410*/  IMAD R4, R4, UR4, RZ ;  /* 0x0000000404047c24 */ /* 0x000fe4000f8e02ff */
[----:B------:R-:W-:-:S02]  /*1420*/  IMAD R3, R3, UR4, RZ ;  /* 0x0000000403037c24 */ /* 0x000fc4000f8e02ff */
[----:B------:R-:W-:-:S04]  /*1430*/  IMAD.WIDE.U32 R228, R0, UR4, RZ ;  /* 0x0000000400e47c25 */ /* 0x000fc8000f8e00ff */
        /* <DEDUP_REMOVED lines=14> */
[----:B------:R-:W-:Y:S02]  /*1520*/  IMAD R16, R66, UR5, R16 ;  /* 0x0000000542107c24 */ /* 0x000fe4000f8e0210 */
[----:B------:R-:W-:Y:S02]  /*1530*/  IMAD R15, R30, UR5, R15 ;  /* 0x000000051e0f7c24 */ /* 0x000fe4000f8e020f */
[----:B------:R-:W-:Y:S02]  /*1540*/  IMAD R14, R29, UR5, R14 ;  /* 0x000000051d0e7c24 */ /* 0x000fe4000f8e020e */
[----:B------:R-:W-:Y:S02]  /*1550*/  IMAD R13, R28, UR5, R13 ;  /* 0x000000051c0d7c24 */ /* 0x000fe4000f8e020d */
[----:B------:R-:W-:Y:S02]  /*1560*/  IMAD R12, R27, UR5, R12 ;  /* 0x000000051b0c7c24 */ /* 0x000fe4000f8e020c */
[----:B------:R-:W-:-:S02]  /*1570*/  IMAD R11, R26, UR5, R11 ;  /* 0x000000051a0b7c24 */ /* 0x000fc4000f8e020b */
[----:B------:R-:W-:Y:S02]  /*1580*/  IMAD R10, R25, UR5, R10 ;  /* 0x00000005190a7c24 */ /* 0x000fe4000f8e020a */
[----:B------:R-:W-:Y:S02]  /*1590*/  IMAD R9, R24, UR5, R9 ;  /* 0x0000000518097c24 */ /* 0x000fe4000f8e0209 */
[----:B------:R-:W-:Y:S02]  /*15a0*/  IMAD R8, R23, UR5, R8 ;  /* 0x0000000517087c24 */ /* 0x000fe4000f8e0208 */
[----:B------:R-:W-:Y:S02]  /*15b0*/  IMAD R7, R22, UR5, R7 ;  /* 0x0000000516077c24 */ /* 0x000fe4000f8e0207 */
[----:B------:R-:W-:Y:S02]  /*15c0*/  IMAD R6, R21, UR5, R6 ;  /* 0x0000000515067c24 */ /* 0x000fe4000f8e0206 */
[----:B------:R-:W-:-:S02]  /*15d0*/  IMAD R5, R20, UR5, R5 ;  /* 0x0000000514057c24 */ /* 0x000fc4000f8e0205 */
[----:B------:R-:W-:Y:S02]  /*15e0*/  IMAD R4, R19, UR5, R4 ;  /* 0x0000000513047c24 */ /* 0x000fe4000f8e0204 */
[----:B------:R-:W-:Y:S01]  /*15f0*/  IMAD R3, R18, UR5, R3 ;  /* 0x0000000512037c24 */ /* 0x000fe2000f8e0203 */
[----:B------:R-:W-:Y:S01]  /*1600*/  ULDC.64 UR4, c[0x0][0x208] ;  /* 0x0000820000047ab9 */ /* 0x000fe20000000a00 */
[----:B------:R-:W-:Y:S02]  /*1610*/  IMAD.IADD R233, R229, 0x1, R233 ;  /* 0x00000001e5e97824 */ /* 0x000fe400078e02e9 */
[----:B------:R-:W-:Y:S02]  /*1620*/  IMAD.IADD R236, R223, 0x1, R236 ;  /* 0x00000001dfec7824 */ /* 0x000fe400078e02ec */
[----:B------:R-:W-:Y:S02]  /*1630*/  IMAD.IADD R237, R221, 0x1, R16 ;  /* 0x00000001dded7824 */ /* 0x000fe400078e0210 */
[----:B------:R-:W-:-:S02]  /*1640*/  IMAD.IADD R238, R219, 0x1, R15 ;  /* 0x00000001dbee7824 */ /* 0x000fc400078e020f */
[----:B------:R-:W-:Y:S02]  /*1650*/  IMAD.IADD R239, R217, 0x1, R14 ;  /* 0x00000001d9ef7824 */ /* 0x000fe400078e020e */
[----:B------:R-:W-:Y:S02]  /*1660*/  IMAD.IADD R240, R215, 0x1, R13 ;  /* 0x00000001d7f07824 */ /* 0x000fe400078e020d */
        /* <DEDUP_REMOVED lines=10> */
[----:B0-----:R-:W-:-:S07]  /*1710*/  IMAD.IADD R251, R193, 0x1, R2 ;  /* 0x00000001c1fb7824 */ /* 0x001fce00078e0202 */
.L_x_206:
[----:B------:R-:W0:Y:S01]  /*1720*/  LDC R67, c[0x0][0x218] ;  /* 0x00008600ff437b82 */ /* 0x000e220000000800 */
[----:B------:R-:W-:Y:S01]  /*1730*/  IMAD.U32 R65, RZ, RZ, UR12 ;  /* 0x0000000cff417e24 */ /* 0x000fe2000f8e00ff */
[----:B------:R-:W-:Y:S01]  /*1740*/  MOV R63, UR12 ;  /* 0x0000000c003f7c02 */ /* 0x000fe20008000f00 */
        /* <DEDUP_REMOVED lines=14> */
[----:B---3--:R-:W-:Y:S01]  /*1830*/  IMAD.U32 R50, RZ, RZ, UR12 ;  /* 0x0000000cff327e24 */ /* 0x008fe2000f8e00ff */
[----:B------:R-:W-:Y:S01]  /*1840*/  MOV R47, UR12 ;  /* 0x0000000c002f7c02 */ /* 0x000fe20008000f00 */
[----:B------:R-:W-:Y:S01]  /*1850*/  IMAD.U32 R48, RZ, RZ, UR12 ;  /* 0x0000000cff307e24 */ /* 0x000fe2000f8e00ff */
[----:B------:R-:W-:Y:S01]  /*1860*/  MOV R45, UR12 ;  /* 0x0000000c002d7c02 */ /* 0x000fe20008000f00 */
[----:B------:R-:W-:Y:S01]  /*1870*/  IMAD.U32 R46, RZ, RZ, UR12 ;  /* 0x0000000cff2e7e24 */ /* 0x000fe2000f8e00ff */
[----:B------:R-:W-:Y:S01]  /*1880*/  MOV R43, UR12 ;  /* 0x0000000c002b7c02 */ /* 0x000fe20008000f00 */
[----:B------:R-:W-:Y:S01]  /*1890*/  IMAD.U32 R44, RZ, RZ, UR12 ;  /* 0x0000000cff2c7e24 */ /* 0x000fe2000f8e00ff */
[----:B0-----:R-:W-:Y:S01]  /*18a0*/  ISETP.GE.AND P0, PT, R67, 0x1, PT ;  /* 0x000000014300780c */ /* 0x001fe20003f06270 */
        /* <DEDUP_REMOVED lines=39> */
[----:B------:R-:W-:-:S02]  /*1b20*/  MOV R3, UR12 ;  /* 0x0000000c00037c02 */ /* 0x000fc40008000f00 */
[----:B------:R-:W-:Y:S01]  /*1b30*/  MOV R2, UR12 ;  /* 0x0000000c00027c02 */ /* 0x000fe20008000f00 */
[----:B------:R-:W-:Y:S06]  /*1b40*/  @!P0 BRA `(.L_x_4) ;  /* 0x0000003400348947 */ /* 0x000fec0003800000 */
        /* <DEDUP_REMOVED lines=64> */
[----:B------:R-:W-:-:S06]  /*1f50*/  UMOV UR7, URZ ;  /* 0x0000003f00077c82 */ /* 0x000fcc0008000000 */
.L_x_5:
[----:B------:R-:W-:Y:S01]  /*1f60*/  IADD3 R67, P0, R230, UR7, RZ ;  /* 0x00000007e6437c10 */ /* 0x000fe2000ff1e0ff */
[----:B------:R-:W-:Y:S01]  /*1f70*/  USHF.R.S32.HI UR6, URZ, 0x1f, UR7 ;  /* 0x0000001f3f067899 */ /* 0x000fe20008011407 */
[----:B------:R-:W-:Y:S02]  /*1f80*/  LOP3.LUT R179, R179, 0xfffdffff, RZ, 0xc0, !PT ;  /* 0xfffdffffb3b37812 */ /* 0x000fe400078ec0ff */
[----:B------:R-:W-:Y:S02]  /*1f90*/  P2R R141, PR, RZ, 0x10 ;  /* 0x00000010ff8d7803 */ /* 0x000fe40000000000 */
[----:B------:R-:W-:Y:S02]  /*1fa0*/  @P1 LOP3.LUT R179, R179, 0x20000, RZ, 0xfc, !PT ;  /* 0x00020000b3b31812 */ /* 0x000fe400078efcff */
[----:B------:R-:W-:Y:S02]  /*1fb0*/  IADD3.X R70, R232, UR6, RZ, P0, !PT ;  /* 0x00000006e8467c10 */ /* 0x000fe400087fe4ff */
[----:B------:R-:W-:Y:S02]  /*1fc0*/  IADD3 R68, P0, R228, UR7, RZ ;  /* 0x00000007e4447c10 */ /* 0x000fe4000ff1e0ff */
[----:B------:R-:W-:Y:S02]  /*1fd0*/  LOP3.LUT R179, R179, 0xffff7fff, RZ, 0xc0, !PT ;  /* 0xffff7fffb3b37812 */ /* 0x000fe400078ec0ff */
[----:B------:R-:W-:Y:S02]  /*1fe0*/  IADD3.X R71, R233, UR6, RZ, P0, !PT ;  /* 0x00000006e9477c10 */ /* 0x000fe400087fe4ff */
[----:B------:R-:W-:Y:S02]  /*1ff0*/  IADD3 R69, P0, R226, UR7, RZ ;  /* 0x00000007e2457c10 */ /* 0x000fe4000ff1e0ff */
[----:B------:R-:W-:Y:S02]  /*2000*/  @P2 LOP3.LUT R179, R179, 0x8000, RZ, 0xfc, !PT ;  /* 0x00008000b3b32812 */ /* 0x000fe400078efcff */
[----:B------:R-:W-:Y:S02]  /*2010*/  IADD3.X R72, R234, UR6, RZ, P0, !PT ;  /* 0x00000006ea487c10 */ /* 0x000fe400087fe4ff */
[----:B------:R-:W-:Y:S02]  /*2020*/  LEA R78, P0, R67, UR14, 0x1 ;  /* 0x0000000e434e7c11 */ /* 0x000fe4000f8008ff */
[----:B------:R-:W-:Y:S02]  /*2030*/  LOP3.LUT R179, R179, 0xfffeffff, RZ, 0xc0, !PT ;  /* 0xfffeffffb3b37812 */ /* 0x000fe400078ec0ff */
[----:B------:R-:W-:Y:S02]  /*2040*/  LEA.HI.X R79, R67, UR13, R70, 0x1, P0 ;  /* 0x0000000d434f7c11 */ /* 0x000fe400080f0c46 */
[C---:B------:R-:W-:Y:S02]  /*2050*/  LEA R90, P0, R68.reuse, UR16, 0x1 ;  /* 0x00000010445a7c11 */ /* 0x040fe4000f8008ff */
[----:B------:R-:W-:Y:S01]  /*2060*/  @P3 LOP3.LUT R179, R179, 0x10000, RZ, 0xfc, !PT ;  /* 0x00010000b3b33812 */ /* 0x000fe200078efcff */
[----:B------:R-:W2:Y:S01]  /*2070*/  @P5 LDG.E.U16 R113, desc[UR4][R78.64] ;  /* 0x000000044e715981 */ /* 0x000ea2000c1e1500 */
[----:B------:R-:W-:Y:S02]  /*2080*/  LEA.HI.X R91, R68, UR15, R71, 0x1, P0 ;  /* 0x0000000f445b7c11 */ /* 0x000fe400080f0c47 */
[----:B------:R-:W-:Y:S02]  /*2090*/  LEA R76, P0, R69, UR14, 0x1 ;  /* 0x0000000e454c7c11 */ /* 0x000fe4000f8008ff */
[----:B------:R-:W-:Y:S01]  /*20a0*/  LOP3.LUT R179, R179, 0xffffbfff, RZ, 0xc0, !PT ;  /* 0xffffbfffb3b37812 */ /* 0x000fe200078ec0ff */
[----:B------:R-:W3:Y:S01]  /*20b0*/  @P1 LDG.E.U16 R108, desc[UR4][R90.64] ;  /* 0x000000045a6c1981 */ /* 0x000ee2000c1e1500 */
[----:B------:R-:W-:Y:S02]  /*20c0*/  LEA.HI.X R77, R69, UR13, R72, 0x1, P0 ;  /* 0x0000000d454d7c11 */ /* 0x000fe400080f0c48 */
[----:B------:R-:W-:Y:S01]  /*20d0*/  IADD3 R67, P0, R224, UR7, RZ ;  /* 0x00000007e0437c10 */ /* 0x000fe2000ff1e0ff */
[----:B------:R-:W4:Y:S01]  /*20e0*/  @P2 LDG.E.U16 R109, desc[UR4][R90.64] ;  /* 0x000000045a6d2981 */ /* 0x000f22000c1e1500 */
[----:B------:R-:W-:Y:S02]  /*20f0*/  @P5 LOP3.LUT R179, R179, 0x4000, RZ, 0xfc, !PT ;  /* 0x00004000b3b35812 */ /* 0x000fe400078efcff */
[----:B------:R-:W-:Y:S01]  /*2100*/  IADD3.X R68, R235, UR6, RZ, P0, !PT ;  /* 0x00000006eb447c10 */ /* 0x000fe200087fe4ff */
[----:B------:R-:W5:Y:S01]  /*2110*/  @P3 LDG.E.U16 R111, desc[UR4][R90.64] ;  /* 0x000000045a6f3981 */ /* 0x000f62000c1e1500 */
[----:B------:R-:W-:Y:S02]  /*2120*/  LEA R82, P0, R67, UR14, 0x1 ;  /* 0x0000000e43527c11 */ /* 0x000fe4000f8008ff */
[----:B------:R-:W-:Y:S01]  /*2130*/  LOP3.LUT R179, R179, 0xfffffbff, RZ, 0xc0, !PT ;  /* 0xfffffbffb3b37812 */ /* 0x000fe200078ec0ff */
[----:B------:R-:W2:Y:S01]  /*2140*/  @P2 LDG.E.U16 R110, desc[UR4][R76.64] ;  /* 0x000000044c6e2981 */ /* 0x000ea2000c1e1500 */
[----:B------:R-:W-:Y:S02]  /*2150*/  LEA.HI.X R83, R67, UR13, R68, 0x1, P0 ;  /* 0x0000000d43537c11 */ /* 0x000fe400080f0c44 */
[----:B------:R-:W-:Y:S01]  /*2160*/  IADD3 R67, P0, R222, UR7, RZ ;  /* 0x00000007de437c10 */ /* 0x000fe2000ff1e0ff */
[----:B------:R-:W2:Y:S01]  /*2170*/  @P6 LDG.E.U16 R115, desc[UR4][R76.64] ;  /* 0x000000044c736981 */ /* 0x000ea2000c1e1500 */
[----:B------:R-:W-:Y:S02]  /*2180*/  LOP3.LUT P2, RZ, R181, 0x8, RZ, 0xc0, !PT ;  /* 0x00000008b5ff7812 */ /* 0x000fe4000784c0ff */
[----:B------:R-:W-:Y:S01]  /*2190*/  IADD3.X R68, R236, UR6, RZ, P0, !PT ;  /* 0x00000006ec447c10 */ /* 0x000fe200087fe4ff */
[----:B------:R-:W4:Y:S01]  /*21a0*/  @P3 LDG.E.U16 R112, desc[UR4][R82.64] ;  /* 0x0000000452703981 */ /* 0x000f22000c1e1500 */
[----:B------:R-:W-:Y:S02]  /*21b0*/  LEA R80, P0, R67, UR14, 0x1 ;  /* 0x0000000e43507c11 */ /* 0x000fe4000f8008ff */
[----:B------:R-:W-:Y:S02]  /*21c0*/  LOP3.LUT P3, RZ, R181, 0x4, RZ, 0xc0, !PT ;  /* 0x00000004b5ff7812 */ /* 0x000fe4000786c0ff */
[----:B------:R-:W-:Y:S02]  /*21d0*/  LEA.HI.X R81, R67, UR13, R68, 0x1, P0 ;  /* 0x0000000d43517c11 */ /* 0x000fe400080f0c44 */
[----:B------:R-:W-:Y:S02]  /*21e0*/  IADD3 R67, P0, R220, UR7, RZ ;  /* 0x00000007dc437c10 */ /* 0x000fe4000ff1e0ff */
[----:B------:R-:W-:Y:S01]  /*21f0*/  @P6 LOP3.LUT R179, R179, 0x400, RZ, 0xfc, !PT ;  /* 0x00000400b3b36812 */ /* 0x000fe200078efcff */
[----:B------:R-:W2:Y:S01]  /*2200*/  @P2 LDG.E.U16 R121, desc[UR4][R76.64] ;  /* 0x000000044c792981 */ /* 0x000ea2000c1e1500 */
[----:B------:R-:W-:Y:S02]  /*2210*/  IADD3.X R68, R237, UR6, RZ, P0, !PT ;  /* 0x00000006ed447c10 */ /* 0x000fe400087fe4ff */
[----:B------:R-:W-:Y:S01]  /*2220*/  LEA R88, P0, R67, UR16, 0x1 ;  /* 0x0000001043587c11 */ /* 0x000fe2000f8008ff */
[----:B------:R-:W2:Y:S01]  /*2230*/  @P4 LDG.E.U16 R90, desc[UR4][R90.64] ;  /* 0x000000045a5a4981 */ /* 0x000ea2000c1e1500 */
[----:B------:R-:W-:Y:S02]  /*2240*/  LOP3.LUT R179, R179, 0xfffff7ff, RZ, 0xc0, !PT ;  /* 0xfffff7ffb3b37812 */ /* 0x000fe400078ec0ff */
[----:B------:R-:W-:Y:S01]  /*2250*/  LEA.HI.X R89, R67, UR15, R68, 0x1, P0 ;  /* 0x0000000f43597c11 */ /* 0x000fe200080f0c44 */
[----:B------:R-:W2:Y:S01]  /*2260*/  @P3 LDG.E.U16 R119, desc[UR4][R78.64] ;  /* 0x000000044e773981 */ /* 0x000ea2000c1e1500 */
[----:B------:R-:W-:Y:S02]  /*2270*/  IADD3 R67, P0, R218, UR7, RZ ;  /* 0x00000007da437c10 */ /* 0x000fe4000ff1e0ff */
[----:B------:R-:W-:Y:S01]  /*2280*/  LOP3.LUT R180, R180, 0xf7ffffff, RZ, 0xc0, !PT ;  /* 0xf7ffffffb4b47812 */ /* 0x000fe200078ec0ff */
[----:B------:R-:W2:Y:S01]  /*2290*/  @P5 LDG.E.U16 R114, desc[UR4][R88.64] ;  /* 0x0000000458725981 */ /* 0x000ea2000c1e1500 */
[----:B------:R-:W-:Y:S02]  /*22a0*/  IADD3.X R68, R238, UR6, RZ, P0, !PT ;  /* 0x00000006ee447c10 */ /* 0x000fe400087fe4ff */
[----:B------:R-:W-:Y:S01]  /*22b0*/  LEA R86, P0, R67, UR16, 0x1 ;  /* 0x0000001043567c11 */ /* 0x000fe2000f8008ff */
[----:B------:R-:W2:Y:S01]  /*22c0*/  @P6 LDG.E.U16 R116, desc[UR4][R88.64] ;  /* 0x0000000458746981 */ /* 0x000ea2000c1e1500 */
[----:B------:R-:W-:Y:S02]  /*22d0*/  LOP3.LUT P5, RZ, R181, 0x1, RZ, 0xc0, !PT ;  /* 0x00000001b5ff7812 */ /* 0x000fe400078ac0ff */
[----:B------:R-:W-:Y:S02]  /*22e0*/  LEA.HI.X R87, R67, UR15, R68, 0x1, P0 ;  /* 0x0000000f43577c11 */ /* 0x000fe400080f0c44 */
[----:B------:R-:W-:Y:S02]  /*22f0*/  IADD3 R67, P0, R216, UR7, RZ ;  /* 0x00000007d8437c10 */ /* 0x000fe4000ff1e0ff */
[----:B------:R-:W-:Y:S01]  /*2300*/  LOP3.LUT P6, RZ, R181, 0x40, RZ, 0xc0, !PT ;  /* 0x00000040b5ff7812 */ /* 0x000fe200078cc0ff */
[----:B------:R-:W2:Y:S01]  /*2310*/  @P3 LDG.E.U16 R120, desc[UR4][R86.64] ;  /* 0x0000000456783981 */ /* 0x000ea2000c1e1500 */
[----:B------:R-:W-:Y:S02]  /*2320*/  IADD3.X R68, R239, UR6, RZ, P0, !PT ;  /* 0x00000006ef447c10 */ /* 0x000fe400087fe4ff */
[----:B------:R-:W-:Y:S01]  /*2330*/  LEA R84, P0, R67, UR16, 0x1 ;  /* 0x0000001043547c11 */ /* 0x000fe2000f8008ff */
[----:B------:R-:W2:Y:S01]  /*2340*/  @P2 LDG.E.U16 R122, desc[UR4][R86.64] ;  /* 0x00000004567a2981 */ /* 0x000ea2000c1e1500 */
[----:B------:R-:W-:Y:S02]  /*2350*/  LOP3.LUT P3, RZ, R181, 0x2000, RZ, 0xc0, !PT ;  /* 0x00002000b5ff7812 */ /* 0x000fe4000786c0ff */
[----:B------:R-:W-:Y:S01]  /*2360*/  LEA.HI.X R85, R67, UR15, R68, 0x1, P0 ;  /* 0x0000000f43557c11 */ /* 0x000fe200080f0c44 */
[----:B------:R-:W2:Y:S01]  /*2370*/  @P5 LDG.E.U16 R117, desc[UR4][R88.64] ;  /* 0x0000000458755981 */ /* 0x000ea2000c1e1500 */
        /* <DEDUP_REMOVED lines=13> */
[C---:B------:R-:W-:Y:S02]  /*2450*/  LEA R72, P0, R67.reuse, UR16, 0x1 ;  /* 0x0000001043487c11 */ /* 0x040fe4000f8008ff */
[----:B------:R-:W-:Y:S01]  /*2460*/  P2R R140, PR, RZ, 0x4 ;  /* 0x00000004ff8c7803 */ /* 0x000fe20000000000 */
[----:B------:R-:W2:Y:S01]  /*2470*/  @P4 LDG.E.U16 R118, desc[UR4][R80.64] ;  /* 0x0000000450764981 */ /* 0x000ea2000c1e1500 */
[----:B------:R-:W-:Y:S02]  /*2480*/  LEA.HI.X R73, R67, UR15, R68, 0x1, P0 ;  /* 0x0000000f43497c11 */ /* 0x000fe400080f0c44 */
[----:B------:R-:W-:Y:S01]  /*2490*/  IADD3 R67, P0, R210, UR7, RZ ;  /* 0x00000007d2437c10 */ /* 0x000fe2000ff1e0ff */
[----:B------:R-:W2:Y:S01]  /*24a0*/  @P4 LDG.E.U16 R88, desc[UR4][R88.64] ;  /* 0x0000000458584981 */ /* 0x000ea2000c1e1500 */
[----:B------:R-:W-:Y:S02]  /*24b0*/  LOP3.LUT P4, RZ, R181, 0x1000, RZ, 0xc0, !PT ;  /* 0x00001000b5ff7812 */ /* 0x000fe4000788c0ff */
[----:B------:R-:W-:Y:S01]  /*24c0*/  IADD3.X R68, R242, UR6, RZ, P0, !PT ;  /* 0x00000006f2447c10 */ /* 0x000fe200087fe4ff */
[----:B------:R-:W2:Y:S01]  /*24d0*/  @P2 LDG.E.U16 R147, desc[UR4][R72.64] ;  /* 0x0000000448932981 */ /* 0x000ea2000c1e1500 */
[----:B------:R-:W-:Y:S02]  /*24e0*/  LEA R70, P0, R67, UR16, 0x1 ;  /* 0x0000001043467c11 */ /* 0x000fe4000f8008ff */
[----:B------:R-:W-:Y:S02]  /*24f0*/  @P6 LOP3.LUT R179, R179, 0x800, RZ, 0xfc, !PT ;  /* 0x00000800b3b36812 */ /* 0x000fe400078efcff */
[----:B------:R-:W-:Y:S02]  /*2500*/  LEA.HI.X R71, R67, UR15, R68, 0x1, P0 ;  /* 0x0000000f43477c11 */ /* 0x000fe400080f0c44 */
[----:B------:R-:W-:Y:S02]  /*2510*/  IADD3 R67, P0, R208, UR7, RZ ;  /* 0x00000007d0437c10 */ /* 0x000fe4000ff1e0ff */
[----:B------:R-:W-:Y:S01]  /*2520*/  LOP3.LUT P2, RZ, R181, 0x4000000, RZ, 0xc0, !PT ;  /* 0x04000000b5ff7812 */ /* 0x000fe2000784c0ff */
[----:B------:R-:W2:Y:S01]  /*2530*/  @P6 LDG.E.U16 R154, desc[UR4][R70.64] ;  /* 0x00000004469a6981 */ /* 0x000ea2000c1e1500 */
[----:B------:R-:W-:Y:S02]  /*2540*/  IADD3.X R69, R243, UR6, RZ, P0, !PT ;  /* 0x00000006f3457c10 */ /* 0x000fe400087fe4ff */
[----:B------:R-:W-:Y:S02]  /*2550*/  LEA R68, P0, R67, UR16, 0x1 ;  /* 0x0000001043447c11 */ /* 0x000fe4000f8008ff */
[----:B------:R-:W-:Y:S02]  /*2560*/  LOP3.LUT P6, RZ, R181, 0x800000, RZ, 0xc0, !PT ;  /* 0x00800000b5ff7812 */ /* 0x000fe400078cc0ff */
[----:B------:R-:W-:Y:S02]  /*2570*/  LEA.HI.X R69, R67, UR15, R69, 0x1, P0 ;  /* 0x0000000f43457c11 */ /* 0x000fe400080f0c45 */
[----:B------:R-:W-:Y:S02]  /*2580*/  IADD3 R67, P0, R206, UR7, RZ ;  /* 0x00000007ce437c10 */ /* 0x000fe4000ff1e0ff */
[----:B------:R-:W-:Y:S01]  /*2590*/  LOP3.LUT P3, RZ, R181, 0x20000000, RZ, 0xc0, !PT ;  /* 0x20000000b5ff7812 */ /* 0x000fe2000786c0ff */
[----:B------:R-:W2:Y:S01]  /*25a0*/  @P5 LDG.E.U16 R89, desc[UR4][R82.64] ;  /* 0x0000000452595981 */ /* 0x000ea2000c1e1500 */
[----:B------:R-:W-:Y:S02]  /*25b0*/  IADD3.X R93, R244, UR6, RZ, P0, !PT ;  /* 0x00000006f45d7c10 */ /* 0x000fe400087fe4ff */
[----:B------:R-:W-:Y:S02]  /*25c0*/  LEA R92, P0, R67, UR16, 0x1 ;  /* 0x00000010435c7c11 */ /* 0x000fe4000f8008ff */
[----:B------:R-:W-:Y:S01]  /*25d0*/  LOP3.LUT P5, RZ, R181, 0x8000, RZ, 0xc0, !PT ;  /* 0x00008000b5ff7812 */ /* 0x000fe200078ac0ff */
[----:B------:R-:W2:Y:S01]  /*25e0*/  @P6 LDG.E.U16 R167, desc[UR4][R68.64] ;  /* 0x0000000444a76981 */ /* 0x000ea2000c1e1500 */
[----:B------:R-:W-:Y:S02]  /*25f0*/  LEA.HI.X R93, R67, UR15, R93, 0x1, P0 ;  /* 0x0000000f435d7c11 */ /* 0x000fe400080f0c5d */
[----:B------:R-:W-:Y:S02]  /*2600*/  IADD3 R67, P0, R204, UR7, RZ ;  /* 0x00000007cc437c10 */ /* 0x000fe4000ff1e0ff */
[----:B------:R-:W-:Y:S01]  /*2610*/  LOP3.LUT P6, RZ, R181, 0x20000, RZ, 0xc0, !PT ;  /* 0x00020000b5ff7812 */ /* 0x000fe200078cc0ff */
[----:B------:R-:W2:Y:S01]  /*2620*/  @P2 LDG.E.U16 R174, desc[UR4][R92.64] ;  /* 0x000000045cae2981 */ /* 0x000ea2000c1e1500 */
[----:B------:R-:W-:Y:S02]  /*2630*/  IADD3.X R95, R245, UR6, RZ, P0, !PT ;  /* 0x00000006f55f7c10 */ /* 0x000fe400087fe4ff */
[C---:B------:R-:W-:Y:S01]  /*2640*/  LEA R94, P0, R67.reuse, UR16, 0x1 ;  /* 0x00000010435e7c11 */ /* 0x040fe2000f8008ff */
[----:B------:R-:W2:Y:S01]  /*2650*/  @P3 LDG.E.U16 R173, desc[UR4][R92.64] ;  /* 0x000000045cad3981 */ /* 0x000ea2000c1e1500 */
[----:B------:R-:W-:Y:S02]  /*2660*/  ISETP.NE.AND P2, PT, R140, RZ, PT ;  /* 0x000000ff8c00720c */ /* 0x000fe40003f45270 */
[----:B------:R-:W-:Y:S01]  /*2670*/  LEA.HI.X R95, R67, UR15, R95, 0x1, P0 ;  /* 0x0000000f435f7c11 */ /* 0x000fe200080f0c5f */
[----:B------:R-:W2:Y:S01]  /*2680*/  @P5 LDG.E.U16 R148, desc[UR4][R72.64] ;  /* 0x0000000448945981 */ /* 0x000ea2000c1e1500 */
[----:B------:R-:W-:Y:S02]  /*2690*/  IADD3 R67, P0, R202, UR7, RZ ;  /* 0x00000007ca437c10 */ /* 0x000fe4000ff1e0ff */
[----:B------:R-:W-:Y:S01]  /*26a0*/  LOP3.LUT P3, RZ, R179, 0x10000, RZ, 0xc0, !PT ;  /* 0x00010000b3ff7812 */ /* 0x000fe2000786c0ff */
[----:B------:R-:W2:Y:S01]  /*26b0*/  @P6 LDG.E.U16 R142, desc[UR4][R80.64] ;  /* 0x00000004508e6981 */ /* 0x000ea2000c1e1500 */
[----:B------:R-:W-:Y:S02]  /*26c0*/  IADD3.X R96, R246, UR6, RZ, P0, !PT ;  /* 0x00000006f6607c10 */ /* 0x000fe400087fe4ff */
[C---:B------:R-:W-:Y:S02]  /*26d0*/  LEA R98, P0, R67.reuse, UR16, 0x1 ;  /* 0x0000001043627c11 */ /* 0x040fe4000f8008ff */
[----:B------:R-:W-:Y:S02]  /*26e0*/  LOP3.LUT R178, R178, 0xffffbfff, RZ, 0xc0, !PT ;  /* 0xffffbfffb2b27812 */ /* 0x000fe400078ec0ff */
[----:B------:R-:W-:Y:S02]  /*26f0*/  LEA.HI.X R99, R67, UR15, R96, 0x1, P0 ;  /* 0x0000000f43637c11 */ /* 0x000fe400080f0c60 */
[----:B------:R-:W-:Y:S04]  /*2700*/  IADD3 R67, P0, R200, UR7, RZ ;  /* 0x00000007c8437c10 */ /* 0x000fe8000ff1e0ff */
[----:B------:R-:W-:Y:S02]  /*2710*/  IADD3.X R97, R247, UR6, RZ, P0, !PT ;  /* 0x00000006f7617c10 */ /* 0x000fe400087fe4ff */
[C---:B------:R-:W-:Y:S04]  /*2720*/  LEA R96, P0, R67.reuse, UR16, 0x1 ;  /* 0x0000001043607c11 */ /* 0x040fe8000f8008ff */
        /* <DEDUP_REMOVED lines=13> */
[----:B------:R-:W-:Y:S01]  /*2800*/  IADD3 R67, P0, R192, UR7, RZ ;  /* 0x00000007c0437c10 */ /* 0x000fe2000ff1e0ff */
[----:B------:R-:W-:Y:S03]  /*2810*/  UIADD3 UR7, UR7, 0x1, URZ ;  /* 0x0000000107077890 */ /* 0x000fe6000fffe03f */
[----:B------:R-:W-:Y:S02]  /*2820*/  IADD3.X R107, R251, UR6, RZ, P0, !PT ;  /* 0x00000006fb6b7c10 */ /* 0x000fe400087fe4ff */
[C---:B------:R-:W-:Y:S04]  /*2830*/  LEA R106, P0, R67.reuse, UR16, 0x1 ;  /* 0x00000010436a7c11 */ /* 0x040fe8000f8008ff */
[----:B------:R-:W-:Y:S02]  /*2840*/  LEA.HI.X R107, R67, UR15, R107, 0x1, P0 ;  /* 0x0000000f436b7c11 */ /* 0x000fe400080f0c6b */
[C---:B------:R-:W-:Y:S01]  /*2850*/  LOP3.LUT P0, RZ, R181.reuse, 0x10000, RZ, 0xc0, !PT ;  /* 0x00010000b5ff7812 */ /* 0x040fe2000780c0ff */
[----:B------:R-:W2:Y:S01]  /*2860*/  @P1 LDG.E.U16 R67, desc[UR4][R78.64] ;  /* 0x000000044e431981 */ /* 0x000ea2000c1e1500 */
[C---:B------:R-:W-:Y:S02]  /*2870*/  LOP3.LUT P1, RZ, R181.reuse, 0x10, RZ, 0xc0, !PT ;  /* 0x00000010b5ff7812 */ /* 0x040fe4000782c0ff */
[----:B------:R-:W-:Y:S02]  /*2880*/  P2R R137, PR, RZ, 0x1 ;  /* 0x00000001ff897803 */ /* 0x000fe40000000000 */
[C---:B------:R-:W-:Y:S09]  /*2890*/  LOP3.LUT P0, RZ, R181.reuse, 0x20, RZ, 0xc0, !PT ;  /* 0x00000020b5ff7812 */ /* 0x040ff2000780c0ff */
[----:B------:R-:W2:Y:S04]  /*28a0*/  @P1 LDG.E.U16 R123, desc[UR4][R86.64] ;  /* 0x00000004567b1981 */ /* 0x000ea8000c1e1500 */
[----:B------:R0:W2:Y:S04]  /*28b0*/  @P0 LDG.E.U16 R125, desc[UR4][R86.64] ;  /* 0x00000004567d0981 */ /* 0x0000a8000c1e1500 */
[----:B------:R-:W2:Y:S01]  /*28c0*/  @P0 LDG.E.U16 R126, desc[UR4][R80.64] ;  /* 0x00000004507e0981 */ /* 0x000ea2000c1e1500 */
[C---:B------:R-:W-:Y:S03]  /*28d0*/  LOP3.LUT P0, RZ, R181.reuse, 0x800, RZ, 0xc0, !PT ;  /* 0x00000800b5ff7812 */ /* 0x040fe6000780c0ff */
[----:B------:R-:W2:Y:S01]  /*28e0*/  @P1 LDG.E.U16 R124, desc[UR4][R82.64] ;  /* 0x00000004527c1981 */ /* 0x000ea2000c1e1500 */
[----:B------:R-:W-:Y:S02]  /*28f0*/  P2R R135, PR, RZ, 0x1 ;  /* 0x00000001ff877803 */ /* 0x000fe40000000000 */
[C---:B------:R-:W-:Y:S02]  /*2900*/  LOP3.LUT P0, RZ, R181.reuse, 0x400, RZ, 0xc0, !PT ;  /* 0x00000400b5ff7812 */ /* 0x040fe4000780c0ff */
[C---:B------:R-:W-:Y:S02]  /*2910*/  LOP3.LUT P1, RZ, R181.reuse, 0x80, RZ, 0xc0, !PT ;  /* 0x00000080b5ff7812 */ /* 0x040fe4000782c0ff */
[----:B0-----:R-:W-:Y:S11]  /*2920*/  P2R R87, PR, RZ, 0x1 ;  /* 0x00000001ff577803 */ /* 0x001ff60000000000 */
[----:B------:R-:W2:Y:S01]  /*2930*/  @P1 LDG.E.U16 R131, desc[UR4][R84.64] ;  /* 0x0000000454831981 */ /* 0x000ea2000c1e1500 */
[C---:B------:R-:W-:Y:S02]  /*2940*/  LOP3.LUT P0, RZ, R181.reuse, 0x200, RZ, 0xc0, !PT ;  /* 0x00000200b5ff7812 */ /* 0x040fe4000780c0ff */
[----:B------:R-:W-:Y:S01]  /*2950*/  P2R R86, PR, RZ, 0x10 ;  /* 0x00000010ff567803 */ /* 0x000fe20000000000 */
[----:B------:R-:W2:Y:S01]  /*2960*/  @P1 LDG.E.U16 R129, desc[UR4][R76.64] ;  /* 0x000000044c811981 */ /* 0x000ea2000c1e1500 */
[C---:B------:R-:W-:Y:S02]  /*2970*/  LOP3.LUT P4, RZ, R181.reuse, 0x100, RZ, 0xc0, !PT ;  /* 0x00000100b5ff7812 */ /* 0x040fe4000788c0ff */
[----:B------:R-:W-:Y:S07]  /*2980*/  LOP3.LUT P1, RZ, R181, 0x20000, RZ, 0xc0, !PT ;  /* 0x00020000b5ff7812 */ /* 0x000fee000782c0ff */
[----:B------:R-:W2:Y:S04]  /*2990*/  @P0 LDG.E.U16 R130, desc[UR4][R84.64] ;  /* 0x0000000454820981 */ /* 0x000ea8000c1e1500 */
[----:B------:R-:W2:Y:S01]  /*29a0*/  @P0 LDG.E.U16 R134, desc[UR4][R80.64] ;  /* 0x0000000450860981 */ /* 0x000ea2000c1e1500 */
[----:B------:R-:W-:Y:S03]  /*29b0*/  ISETP.NE.AND P0, PT, R87, RZ, PT ;  /* 0x000000ff5700720c */ /* 0x000fe60003f05270 */
[----:B------:R0:W2:Y:S04]  /*29c0*/  @P4 LDG.E.U16 R132, desc[UR4][R84.64] ;  /* 0x0000000454844981 */ /* 0x0000a8000c1e1500 */
[----:B------:R-:W2:Y:S01]  /*29d0*/  @P4 LDG.E.U16 R133, desc[UR4][R82.64] ;  /* 0x0000000452854981 */ /* 0x000ea2000c1e1500 */
[----:B------:R-:W-:Y:S03]  /*29e0*/  ISETP.NE.AND P4, PT, R86, RZ, PT ;  /* 0x000000ff5600720c */ /* 0x000fe60003f85270 */
[----:B------:R-:W2:Y:S01]  /*29f0*/  @P1 LDG.E.U16 R150, desc[UR4][R72.64] ;  /* 0x0000000448961981 */ /* 0x000ea2000c1e1500 */
[----:B------:R-:W-:Y:S03]  /*2a00*/  LOP3.LUT P1, RZ, R181, 0x10000000, RZ, 0xc0, !PT ;  /* 0x10000000b5ff7812 */ /* 0x000fe6000782c0ff */
[----:B------:R-:W2:Y:S04]  /*2a10*/  @P0 LDG.E.U16 R136, desc[UR4][R78.64] ;  /* 0x000000044e880981 */ /* 0x000ea8000c1e1500 */
[----:B------:R-:W2:Y:S01]  /*2a20*/  @P0 LDG.E.U16 R138, desc[UR4][R74.64] ;  /* 0x000000044a8a0981 */ /* 0x000ea2000c1e1500 */
[----:B------:R-:W-:Y:S02]  /*2a30*/  ISETP.NE.AND P0, PT, R135, RZ, PT ;  /* 0x000000ff8700720c */ /* 0x000fe40003f05270 */
[----:B------:R-:W-:Y:S01]  /*2a40*/  P2R R135, PR, RZ, 0x20 ;  /* 0x00000020ff877803 */ /* 0x000fe20000000000 */
[----:B------:R-:W2:Y:S01]  /*2a50*/  @P4 LDG.E.U16 R145, desc[UR4][R74.64] ;  /* 0x000000044a914981 */ /* 0x000ea2000c1e1500 */
[C---:B------:R-:W-:Y:S02]  /*2a60*/  LOP3.LUT P5, RZ, R181.reuse, 0x2000, RZ, 0xc0, !PT ;  /* 0x00002000b5ff7812 */ /* 0x040fe400078ac0ff */
[C---:B------:R-:W-:Y:S01]  /*2a70*/  LOP3.LUT P4, RZ, R181.reuse, 0x8000000, RZ, 0xc0, !PT ;  /* 0x08000000b5ff7812 */ /* 0x040fe2000788c0ff */
[----:B------:R-:W2:Y:S01]  /*2a80*/  @P1 LDG.E.U16 R177, desc[UR4][R92.64] ;  /* 0x000000045cb11981 */ /* 0x000ea2000c1e1500 */
[----:B------:R-:W-:Y:S02]  /*2a90*/  P2R R87, PR, RZ, 0x20 ;  /* 0x00000020ff577803 */ /* 0x000fe40000000000 */
[----:B------:R-:W-:Y:S02]  /*2aa0*/  LOP3.LUT P5, RZ, R181, 0x2000000, RZ, 0xc0, !PT ;  /* 0x02000000b5ff7812 */ /* 0x000fe400078ac0ff */
[----:B------:R-:W-:Y:S01]  /*2ab0*/  LOP3.LUT P1, RZ, R179, 0x20000, RZ, 0xc0, !PT ;  /* 0x00020000b3ff7812 */ /* 0x000fe2000782c0ff */
[----:B------:R1:W2:Y:S01]  /*2ac0*/  @P0 LDG.E.U16 R144, desc[UR4][R74.64] ;  /* 0x000000044a900981 */ /* 0x0002a2000c1e1500 */
[----:B------:R-:W-:Y:S04]  /*2ad0*/  ISETP.NE.AND P0, PT, R137, RZ, PT ;  /* 0x000000ff8900720c */ /* 0x000fe80003f05270 */
[----:B------:R-:W-:Y:S01]  /*2ae0*/  P2R R86, PR, RZ, 0x1 ;  /* 0x00000001ff567803 */ /* 0x000fe20000000000 */
[----:B------:R-:W2:Y:S01]  /*2af0*/  @P4 LDG.E.U16 R176, desc[UR4][R92.64] ;  /* 0x000000045cb04981 */ /* 0x000ea2000c1e1500 */
[----:B------:R-:W-:Y:S03]  /*2b00*/  ISETP.NE.AND P4, PT, R141, RZ, PT ;  /* 0x000000ff8d00720c */ /* 0x000fe60003f85270 */
[----:B------:R-:W2:Y:S01]  /*2b10*/  @P5 LDG.E.U16 R166, desc[UR4][R68.64] ;  /* 0x0000000444a65981 */ /* 0x000ea2000c1e1500 */
[----:B------:R-:W-:Y:S02]  /*2b20*/  ISETP.NE.AND P5, PT, R87, RZ, PT ;  /* 0x000000ff5700720c */ /* 0x000fe40003fa5270 */
[----:B------:R-:W-:Y:S01]  /*2b30*/  @P1 LOP3.LUT R180, R180, 0x8000000, RZ, 0xfc, !PT ;  /* 0x08000000b4b41812 */ /* 0x000fe200078efcff */
[----:B------:R3:W2:Y:S01]  /*2b40*/  @P0 LDG.E.U16 R149, desc[UR4][R72.64] ;  /* 0x0000000448950981 */ /* 0x0006a2000c1e1500 */
[C---:B------:R-:W-:Y:S03]  /*2b50*/  LOP3.LUT P0, RZ, R181.reuse, 0x1000000, RZ, 0xc0, !PT ;  /* 0x01000000b5ff7812 */ /* 0x040fe6000780c0ff */
[----:B------:R-:W2:Y:S01]  /*2b60*/  @P2 LDG.E.U16 R141, desc[UR4][R78.64] ;  /* 0x000000044e8d2981 */ /* 0x000ea2000c1e1500 */
[----:B0-----:R-:W-:Y:S02]  /*2b70*/  P2R R85, PR, RZ, 0x1 ;  /* 0x00000001ff557803 */ /* 0x001fe40000000000 */
[----:B------:R-:W-:Y:S02]  /*2b80*/  LOP3.LUT P0, RZ, R181, 0x400000, RZ, 0xc0, !PT ;  /* 0x00400000b5ff7812 */ /* 0x000fe4000780c0ff */
[----:B------:R-:W-:Y:S01]  /*2b90*/  LOP3.LUT P2, RZ, R179, 0x8000, RZ, 0xc0, !PT ;  /* 0x00008000b3ff7812 */ /* 0x000fe2000784c0ff */
[----:B------:R-:W2:Y:S01]  /*2ba0*/  @P5 LDG.E.U16 R143, desc[UR4][R80.64] ;  /* 0x00000004508f5981 */ /* 0x000ea2000c1e1500 */
[----:B------:R-:W-:Y:S02]  /*2bb0*/  P2R R84, PR, RZ, 0x1 ;  /* 0x00000001ff547803 */ /* 0x000fe40000000000 */
[----:B------:R-:W-:Y:S02]  /*2bc0*/  LOP3.LUT P0, RZ, R181, 0x1000, RZ, 0xc0, !PT ;  /* 0x00001000b5ff7812 */ /* 0x000fe4000780c0ff */
[----:B------:R-:W-:Y:S02]  /*2bd0*/  LOP3.LUT R179, R179, 0xffffefff, RZ, 0xc0, !PT ;  /* 0xffffefffb3b37812 */ /* 0x000fe400078ec0ff */
[----:B-1----:R-:W-:Y:S02]  /*2be0*/  P2R R75, PR, RZ, 0x1 ;  /* 0x00000001ff4b7803 */ /* 0x002fe40000000000 */
[----:B------:R-:W-:Y:S02]  /*2bf0*/  LOP3.LUT P0, RZ, R181, 0x800, RZ, 0xc0, !PT ;  /* 0x00000800b5ff7812 */ /* 0x000fe4000780c0ff */
[----:B------:R-:W-:Y:S02]  /*2c00*/  ISETP.NE.AND P5, PT, R135, RZ, PT ;  /* 0x000000ff8700720c */ /* 0x000fe40003fa5270 */
[----:B------:R-:W-:Y:S02]  /*2c10*/  P2R R74, PR, RZ, 0x1 ;  /* 0x00000001ff4a7803 */ /* 0x000fe40000000000 */
[C---:B------:R-:W-:Y:S04]  /*2c20*/  LOP3.LUT P0, RZ, R181.reuse, 0x200000, RZ, 0xc0, !PT ;  /* 0x00200000b5ff7812 */ /* 0x040fe8000780c0ff */
[----:B---3--:R-:W-:Y:S02]  /*2c30*/  P2R R73, PR, RZ, 0x1 ;  /* 0x00000001ff497803 */ /* 0x008fe40000000000 */
[C---:B------:R-:W-:Y:S03]  /*2c40*/  LOP3.LUT P0, RZ, R181.reuse, 0x100000, RZ, 0xc0, !PT ;  /* 0x00100000b5ff7812 */ /* 0x040fe6000780c0ff */
[----:B------:R-:W3:Y:S01]  /*2c50*/  @P5 LDG.E.U16 R140, desc[UR4][R76.64] ;  /* 0x000000044c8c5981 */ /* 0x000ee2000c1e1500 */
[----:B------:R-:W-:Y:S02]  /*2c60*/  P2R R72, PR, RZ, 0x1 ;  /* 0x00000001ff487803 */ /* 0x000fe40000000000 */
[C---:B------:R-:W-:Y:S02]  /*2c70*/  LOP3.LUT P0, RZ, R181.reuse, 0x80000, RZ, 0xc0, !PT ;  /* 0x00080000b5ff7812 */ /* 0x040fe4000780c0ff */
[----:B------:R-:W-:Y:S11]  /*2c80*/  LOP3.LUT P5, RZ, R181, 0x40000000, RZ, 0xc0, !PT ;  /* 0x40000000b5ff7812 */ /* 0x000ff600078ac0ff */
[----:B------:R-:W3:Y:S01]  /*2c90*/  @P0 LDG.E.U16 R156, desc[UR4][R70.64] ;  /* 0x00000004469c0981 */ /* 0x000ee2000c1e1500 */
[----:B------:R-:W-:Y:S03]  /*2ca0*/  ISETP.NE.AND P0, PT, R72, RZ, PT ;  /* 0x000000ff4800720c */ /* 0x000fe60003f05270 */
[----:B------:R-:W3:Y:S10]  /*2cb0*/  @P5 LDG.E.U16 R158, desc[UR4][R94.64] ;  /* 0x000000045e9e5981 */ /* 0x000ef4000c1e1500 */
[----:B------:R-:W3:Y:S01]  /*2cc0*/  @P0 LDG.E.U16 R157, desc[UR4][R70.64] ;  /* 0x00000004469d0981 */ /* 0x000ee2000c1e1500 */
[----:B------:R-:W-:Y:S11]  /*2cd0*/  ISETP.NE.AND P0, PT, R73, RZ, PT ;  /* 0x000000ff4900720c */ /* 0x000ff60003f05270 */
[----:B------:R-:W-:Y:S02]  /*2ce0*/  @!UPT UIADD3 URZ, URZ, URZ, URZ ;  /* 0x0000003f3f3ff290 */ /* 0x000fe4000fffe03f */
[----:B------:R5:W3:Y:S01]  /*2cf0*/  @P0 LDG.E.U16 R155, desc[UR4][R70.64] ;  /* 0x00000004469b0981 */ /* 0x000ae2000c1e1500 */
[----:B------:R-:W-:Y:S11]  /*2d00*/  ISETP.NE.AND P0, PT, R74, RZ, PT ;  /* 0x000000ff4a00720c */ /* 0x000ff60003f05270 */
[----:B------:R-:W-:Y:S02]  /*2d10*/  @!UPT UIADD3 URZ, URZ, URZ, URZ ;  /* 0x0000003f3f3ff290 */ /* 0x000fe4000fffe03f */
[----:B------:R-:W3:Y:S01]  /*2d20*/  @P0 LDG.E.U16 R137, desc[UR4][R76.64] ;  /* 0x000000044c890981 */ /* 0x000ee2000c1e1500 */
        /* <DEDUP_REMOVED lines=8> */
[----:B------:R0:W3:Y:S01]  /*2db0*/  @P0 LDG.E.U16 R169, desc[UR4][R68.64] ;  /* 0x0000000444a90981 */ /* 0x0000e2000c1e1500 */
[----:B------:R-:W-:Y:S11]  /*2dc0*/  ISETP.NE.AND P0, PT, R86, RZ, PT ;  /* 0x000000ff5600720c */ /* 0x000ff60003f05270 */
[----:B------:R-:W-:Y:S02]  /*2dd0*/  @!UPT UIADD3 URZ, URZ, URZ, URZ ;  /* 0x0000003f3f3ff290 */ /* 0x000fe4000fffe03f */
[----:B------:R-:W-:Y:S04]  /*2de0*/  @P0 LOP3.LUT R178, R178, 0x4000, RZ, 0xfc, !PT ;  /* 0x00004000b2b20812 */ /* 0x000fe800078efcff */
[----:B------:R-:W-:Y:S01]  /*2df0*/  LOP3.LUT R178, R178, 0x7fffffff, RZ, 0xc0, !PT ;  /* 0x7fffffffb2b27812 */ /* 0x000fe200078ec0ff */
[----:B-----5:R-:W-:Y:S02]  /*2e00*/  @P3 HADD2.F32 R70, -RZ, R111.H0_H0 ;  /* 0x2000006fff463230 */ /* 0x020fe40000004100 */
[----:B------:R-:W5:Y:S01]  /*2e10*/  @P0 LDG.E.U16 R111, desc[UR4][R82.64] ;  /* 0x00000004526f0981 */ /* 0x000f62000c1e1500 */
[----:B0-----:R-:W-:Y:S02]  /*2e20*/  @P1 HADD2.F32 R68, -RZ, R108.H0_H0 ;  /* 0x2000006cff441230 */ /* 0x001fe40000004100 */
[----:B----4-:R-:W-:Y:S02]  /*2e30*/  @P3 HADD2.F32 R69, -RZ, R112.H0_H0 ;  /* 0x20000070ff453230 */ /* 0x010fe40000004100 */
[----:B--2---:R-:W-:Y:S05]  /*2e40*/  @P1 HADD2.F32 R67, -RZ, R67.H0_H0 ;  /* 0x20000043ff431230 */ /* 0x004fea0000004100 */
[----:B------:R-:W-:Y:S01]  /*2e50*/  @P1 FFMA R2, R67, R68, R2 ;  /* 0x0000004443021223 */ /* 0x000fe20000000002 */
[C---:B------:R-:W-:Y:S01]  /*2e60*/  LOP3.LUT P1, RZ, R180.reuse, 0x1, RZ, 0xc0, !PT ;  /* 0x00000001b4ff7812 */ /* 0x040fe2000782c0ff */
[----:B------:R-:W-:Y:S01]  /*2e70*/  @P2 HADD2.F32 R68, -RZ, R109.H0_H0 ;  /* 0x2000006dff442230 */ /* 0x000fe20000004100 */
[----:B------:R-:W-:Y:S01]  /*2e80*/  LOP3.LUT R180, R180, 0xefffffff, RZ, 0xc0, !PT ;  /* 0xefffffffb4b47812 */ /* 0x000fe200078ec0ff */
[----:B------:R-:W-:Y:S03]  /*2e90*/  @P2 HADD2.F32 R67, -RZ, R110.H0_H0 ;  /* 0x2000006eff432230 */ /* 0x000fe60000004100 */
[----:B------:R-:W-:Y:S02]  /*2ea0*/  @P2 LOP3.LUT R180, R180, 0x10000000, RZ, 0xfc, !PT ;  /* 0x10000000b4b42812 */ /* 0x000fe400078efcff */
[----:B------:R-:W-:Y:S01]  /*2eb0*/  @P2 FFMA R18, R67, R68, R18 ;  /* 0x0000004443122223 */ /* 0x000fe20000000012 */
[----:B------:R-:W-:Y:S01]  /*2ec0*/  @P4 HADD2.F32 R68, -RZ, R90.H0_H0 ;  /* 0x2000005aff444230 */ /* 0x000fe20000004100 */
[----:B------:R-:W-:Y:S01]  /*2ed0*/  LOP3.LUT R180, R180, 0xdfffffff, RZ, 0xc0, !PT ;  /* 0xdfffffffb4b47812 */ /* 0x000fe200078ec0ff */
[----:B------:R-:W-:Y:S02]  /*2ee0*/  @P4 HADD2.F32 R67, -RZ, R91.H0_H0 ;  /* 0x2000005bff434230 */ /* 0x000fe40000004100 */
[----:B------:R-:W-:Y:S01]  /*2ef0*/  @P3 FFMA R34, R69, R70, R34 ;  /* 0x0000004645223223 */ /* 0x000fe20000000022 */
[----:B------:R-:W2:Y:S01]  /*2f00*/  @P1 LDG.E.U16 R163, desc[UR4][R94.64] ;  /* 0x000000045ea31981 */ /* 0x000ea2000c1e1500 */
[----:B------:R-:W-:Y:S02]  /*2f10*/  @P3 LOP3.LUT R180, R180, 0x20000000, RZ, 0xfc, !PT ;  /* 0x20000000b4b43812 */ /* 0x000fe400078efcff */
[----:B------:R-:W-:Y:S01]  /*2f20*/  LOP3.LUT P3, RZ, R181, 0x80000000, RZ, 0xc0, !PT ;  /* 0x80000000b5ff7812 */ /* 0x000fe2000786c0ff */
[----:B------:R-:W-:Y:S01]  /*2f30*/  @P4 FFMA R50, R67, R68, R50 ;  /* 0x0000004443324223 */ /* 0x000fe20000000032 */
[C---:B------:R-:W-:Y:S02]  /*2f40*/  LOP3.LUT P6, RZ, R180.reuse, 0x10, RZ, 0xc0, !PT ;  /* 0x00000010b4ff7812 */ /* 0x040fe400078cc0ff */
[C---:B------:R-:W-:Y:S02]  /*2f50*/  LOP3.LUT P5, RZ, R180.reuse, 0x2, RZ, 0xc0, !PT ;  /* 0x00000002b4ff7812 */ /* 0x040fe400078ac0ff */
[C---:B------:R-:W-:Y:S02]  /*2f60*/  LOP3.LUT P2, RZ, R180.reuse, 0x100, RZ, 0xc0, !PT ;  /* 0x00000100b4ff7812 */ /* 0x040fe4000784c0ff */
[----:B------:R-:W-:Y:S05]  /*2f70*/  LOP3.LUT P0, RZ, R180, 0x200, RZ, 0xc0, !PT ;  /* 0x00000200b4ff7812 */ /* 0x000fea000780c0ff */
[----:B------:R-:W-:Y:S01]  /*2f80*/  @P3 LOP3.LUT R178, R178, 0x80000000, RZ, 0xfc, !PT ;  /* 0x80000000b2b23812 */ /* 0x000fe200078efcff */
[----:B------:R-:W4:Y:S01]  /*2f90*/  @P3 LDG.E.U16 R159, desc[UR4][R94.64] ;  /* 0x000000045e9f3981 */ /* 0x000f22000c1e1500 */
[----:B------:R-:W-:Y:S02]  /*2fa0*/  @P6 LOP3.LUT R179, R179, 0x1000, RZ, 0xfc, !PT ;  /* 0x00001000b3b36812 */ /* 0x000fe400078efcff */
[C---:B------:R-:W-:Y:S01]  /*2fb0*/  LOP3.LUT P6, RZ, R180.reuse, 0x8, RZ, 0xc0, !PT ;  /* 0x00000008b4ff7812 */ /* 0x040fe200078cc0ff */
[----:B------:R-:W2:Y:S01]  /*2fc0*/  @P5 LDG.E.U16 R162, desc[UR4][R94.64] ;  /* 0x000000045ea25981 */ /* 0x000ea2000c1e1500 */
[----:B------:R-:W-:Y:S02]  /*2fd0*/  LOP3.LUT R179, R179, 0xffffdfff, RZ, 0xc0, !PT ;  /* 0xffffdfffb3b37812 */ /* 0x000fe400078ec0ff */
[----:B------:R-:W-:Y:S01]  /*2fe0*/  LOP3.LUT P3, RZ, R180, 0x80, RZ, 0xc0, !PT ;  /* 0x00000080b4ff7812 */ /* 0x000fe2000786c0ff */
[----:B------:R-:W2:Y:S01]  /*2ff0*/  @P2 LDG.E.U16 R175, desc[UR4][R96.64] ;  /* 0x0000000460af2981 */ /* 0x000ea2000c1e1500 */
[----:B------:R-:W-:Y:S02]  /*3000*/  LOP3.LUT R178, R178, 0xfffffffe, RZ, 0xc0, !PT ;  /* 0xfffffffeb2b27812 */ /* 0x000fe400078ec0ff */
[C---:B------:R-:W-:Y:S01]  /*3010*/  LOP3.LUT P2, RZ, R181.reuse, 0x200000, RZ, 0xc0, !PT ;  /* 0x00200000b5ff7812 */ /* 0x040fe2000784c0ff */
[----:B------:R-:W2:Y:S01]  /*3020*/  @P0 LDG.E.U16 R171, desc[UR4][R96.64] ;  /* 0x0000000460ab0981 */ /* 0x000ea2000c1e1500 */
[----:B------:R-:W-:Y:S03]  /*3030*/  LOP3.LUT P0, RZ, R181, 0x100000, RZ, 0xc0, !PT ;  /* 0x00100000b5ff7812 */ /* 0x000fe6000780c0ff */
[----:B------:R-:W-:Y:S02]  /*3040*/  @P6 LOP3.LUT R179, R179, 0x2000, RZ, 0xfc, !PT ;  /* 0x00002000b3b36812 */ /* 0x000fe400078efcff */
[C---:B------:R-:W-:Y:S02]  /*3050*/  LOP3.LUT P6, RZ, R180.reuse, 0x4, RZ, 0xc0, !PT ;  /* 0x00000004b4ff7812 */ /* 0x040fe400078cc0ff */
[----:B------:R-:W-:Y:S01]  /*3060*/  LOP3.LUT R179, R179, 0xfffffffe, RZ, 0xc0, !PT ;  /* 0xfffffffeb3b37812 */ /* 0x000fe200078ec0ff */
[----:B------:R-:W2:Y:S01]  /*3070*/  @P3 LDG.E.U16 R172, desc[UR4][R96.64] ;  /* 0x0000000460ac3981 */ /* 0x000ea2000c1e1500 */
[----:B------:R-:W-:Y:S02]  /*3080*/  LOP3.LUT P3, RZ, R181, 0x800000, RZ, 0xc0, !PT ;  /* 0x00800000b5ff7812 */ /* 0x000fe4000786c0ff */
[----:B------:R-:W-:Y:S01]  /*3090*/  @P1 LOP3.LUT R179, R179, 0x1, RZ, 0xfc, !PT ;  /* 0x00000001b3b31812 */ /* 0x000fe200078efcff */
[----:B------:R-:W4:Y:S01]  /*30a0*/  @P2 LDG.E.U16 R86, desc[UR4][R80.64] ;  /* 0x0000000450562981 */ /* 0x000f22000c1e1500 */
[C---:B------:R-:W-:Y:S02]  /*30b0*/  LOP3.LUT P1, RZ, R180.reuse, 0x40, RZ, 0xc0, !PT ;  /* 0x00000040b4ff7812 */ /* 0x040fe4000782c0ff */
[C---:B------:R-:W-:Y:S01]  /*30c0*/  LOP3.LUT P5, RZ, R179.reuse, 0x4000, RZ, 0xc0, !PT ;  /* 0x00004000b3ff7812 */ /* 0x040fe200078ac0ff */
[----:B------:R-:W2:Y:S01]  /*30d0*/  @P0 LDG.E.U16 R85, desc[UR4][R82.64] ;  /* 0x0000000452550981 */ /* 0x000ea2000c1e1500 */
[----:B------:R-:W-:Y:S03]  /*30e0*/  LOP3.LUT R180, R180, 0xbfffffff, RZ, 0xc0, !PT ;  /* 0xbfffffffb4b47812 */ /* 0x000fe600078ec0ff */
[----:B------:R-:W2:Y:S01]  /*30f0*/  @P6 LDG.E.U16 R160, desc[UR4][R98.64] ;  /* 0x0000000462a06981 */ /* 0x000ea2000c1e1500 */
[----:B------:R-:W-:Y:S02]  /*3100*/  LOP3.LUT P6, RZ, R179, 0x2000, RZ, 0xc0, !PT ;  /* 0x00002000b3ff7812 */ /* 0x000fe400078cc0ff */
[----:B------:R-:W-:Y:S03]  /*3110*/  @P4 LOP3.LUT R180, R180, 0x40000000, RZ, 0xfc, !PT ;  /* 0x40000000b4b44812 */ /* 0x000fe600078efcff */
[----:B------:R-:W2:Y:S01]  /*3120*/  @P1 LDG.E.U16 R170, desc[UR4][R96.64] ;  /* 0x0000000460aa1981 */ /* 0x000ea2000c1e1500 */
[C---:B------:R-:W-:Y:S01]  /*3130*/  LOP3.LUT P4, RZ, R180.reuse, 0x20, RZ, 0xc0, !PT ;  /* 0x00000020b4ff7812 */ /* 0x040fe2000788c0ff */
[----:B------:R-:W-:Y:S01]  /*3140*/  @P5 HADD2.F32 R67, -RZ, R113.H0_H0 ;  /* 0x20000071ff435230 */ /* 0x000fe20000004100 */
[----:B------:R-:W-:Y:S01]  /*3150*/  LOP3.LUT R180, R180, 0x7fffffff, RZ, 0xc0, !PT ;  /* 0x7fffffffb4b47812 */ /* 0x000fe200078ec0ff */
[----:B------:R-:W-:Y:S01]  /*3160*/  @P5 HADD2.F32 R68, -RZ, R114.H0_H0 ;  /* 0x20000072ff445230 */ /* 0x000fe20000004100 */
[----:B------:R-:W-:Y:S02]  /*3170*/  LOP3.LUT P1, RZ, R181, 0x40, RZ, 0xc0, !PT ;  /* 0x00000040b5ff7812 */ /* 0x000fe4000782c0ff */
[----:B------:R-:W-:Y:S01]  /*3180*/  @P5 LOP3.LUT R180, R180, 0x80000000, RZ, 0xfc, !PT ;  /* 0x80000000b4b45812 */ /* 0x000fe200078efcff */
[----:B------:R-:W2:Y:S01]  /*3190*/  @P6 LDG.E.U16 R165, desc[UR4][R98.64] ;  /* 0x0000000462a56981 */ /* 0x000ea2000c1e1500 */
[----:B------:R-:W-:Y:S01]  /*31a0*/  LOP3.LUT P6, RZ, R179, 0x1000, RZ, 0xc0, !PT ;  /* 0x00001000b3ff7812 */ /* 0x000fe200078cc0ff */
[----:B------:R-:W-:Y:S01]  /*31b0*/  @P5 FFMA R3, R67, R68, R3 ;  /* 0x0000004443035223 */ /* 0x000fe20000000003 */
[C---:B------:R-:W-:Y:S02]  /*31c0*/  LOP3.LUT P5, RZ, R181.reuse, 0x4, RZ, 0xc0, !PT ;  /* 0x00000004b5ff7812 */ /* 0x040fe400078ac0ff */
[C---:B------:R-:W-:Y:S01]  /*31d0*/  LOP3.LUT P0, RZ, R180.reuse, 0x800, RZ, 0xc0, !PT ;  /* 0x00000800b4ff7812 */ /* 0x040fe2000780c0ff */
[----:B------:R-:W2:Y:S01]  /*31e0*/  @P4 LDG.E.U16 R164, desc[UR4][R98.64] ;  /* 0x0000000462a44981 */ /* 0x000ea2000c1e1500 */
[----:B------:R-:W-:Y:S02]  /*31f0*/  LOP3.LUT P4, RZ, R181, 0x80000, RZ, 0xc0, !PT ;  /* 0x00080000b5ff7812 */ /* 0x000fe4000788c0ff */
[----:B------:R-:W-:Y:S05]  /*3200*/  LOP3.LUT P2, RZ, R180, 0x2000, RZ, 0xc0, !PT ;  /* 0x00002000b4ff7812 */ /* 0x000fea000784c0ff */
[----:B------:R-:W2:Y:S01]  /*3210*/  @P6 LDG.E.U16 R168, desc[UR4][R98.64] ;  /* 0x0000000462a86981 */ /* 0x000ea2000c1e1500 */
[C---:B------:R-:W-:Y:S03]  /*3220*/  LOP3.LUT P6, RZ, R179.reuse, 0x800, RZ, 0xc0, !PT ;  /* 0x00000800b3ff7812 */ /* 0x040fe600078cc0ff */
[----:B------:R-:W2:Y:S10]  /*3230*/  @P0 LDG.E.U16 R151, desc[UR4][R100.64] ;  /* 0x0000000464970981 */ /* 0x000eb4000c1e1500 */
[----:B------:R-:W4:Y:S01]  /*3240*/  @P6 LDG.E.U16 R135, desc[UR4][R78.64] ;  /* 0x000000044e876981 */ /* 0x000f22000c1e1500 */
[C---:B------:R-:W-:Y:S02]  /*3250*/  LOP3.LUT P6, RZ, R179.reuse, 0x400, RZ, 0xc0, !PT ;  /* 0x00000400b3ff7812 */ /* 0x040fe400078cc0ff */
[----:B------:R-:W-:Y:S04]  /*3260*/  LOP3.LUT R179, R179, 0xfffffdff, RZ, 0xc0, !PT ;  /* 0xfffffdffb3b37812 */ /* 0x000fe800078ec0ff */
[----:B------:R-:W-:Y:S02]  /*3270*/  @P5 LOP3.LUT R179, R179, 0x200, RZ, 0xfc, !PT ;  /* 0x00000200b3b35812 */ /* 0x000fe400078efcff */
[----:B------:R-:W-:Y:S02]  /*3280*/  LOP3.LUT P5, RZ, R181, 0x2, RZ, 0xc0, !PT ;  /* 0x00000002b5ff7812 */ /* 0x000fe400078ac0ff */
[----:B------:R-:W-:Y:S03]  /*3290*/  LOP3.LUT R179, R179, 0xfffffeff, RZ, 0xc0, !PT ;  /* 0xfffffeffb3b37812 */ /* 0x000fe600078ec0ff */
[----:B------:R-:W-:Y:S01]  /*32a0*/  @P6 LOP3.LUT R178, R178, 0x1, RZ, 0xfc, !PT ;  /* 0x00000001b2b26812 */ /* 0x000fe200078efcff */
[----:B------:R-:W-:Y:S01]  /*32b0*/  @P6 HADD2.F32 R67, -RZ, R115.H0_H0 ;  /* 0x20000073ff436230 */ /* 0x000fe20000004100 */
[----:B------:R-:W-:Y:S01]  /*32c0*/  @P4 LOP3.LUT R179, R179, 0x100, RZ, 0xfc, !PT ;  /* 0x00000100b3b34812 */ /* 0x000fe200078efcff */
[----:B------:R-:W-:Y:S01]  /*32d0*/  @P6 HADD2.F32 R68, -RZ, R116.H0_H0 ;  /* 0x20000074ff446230 */ /* 0x000fe20000004100 */
[----:B------:R-:W-:Y:S02]  /*32e0*/  LOP3.LUT P4, RZ, R181, 0x1, RZ, 0xc0, !PT ;  /* 0x00000001b5ff7812 */ /* 0x000fe4000788c0ff */
[----:B------:R-:W-:Y:S02]  /*32f0*/  LOP3.LUT R179, R179, 0xffffffbf, RZ, 0xc0, !PT ;  /* 0xffffffbfb3b37812 */ /* 0x000fe400078ec0ff */
[----:B------:R-:W-:Y:S01]  /*3300*/  LOP3.LUT R178, R178, 0xffff7fff, RZ, 0xc0, !PT ;  /* 0xffff7fffb2b27812 */ /* 0x000fe200078ec0ff */
[----:B------:R-:W-:Y:S01]  /*3310*/  @P5 HADD2.F32 R72, -RZ, R88.H0_H0 ;  /* 0x20000058ff485230 */ /* 0x000fe20000004100 */
[----:B------:R-:W-:Y:S01]  /*3320*/  @P3 LOP3.LUT R179, R179, 0x40, RZ, 0xfc, !PT ;  /* 0x00000040b3b33812 */ /* 0x000fe200078efcff */
[----:B------:R-:W-:Y:S01]  /*3330*/  @P5 HADD2.F32 R71, -RZ, R118.H0_H0 ;  /* 0x20000076ff475230 */ /* 0x000fe20000004100 */
[----:B------:R-:W-:Y:S01]  /*3340*/  LOP3.LUT P3, RZ, R181, 0x10, RZ, 0xc0, !PT ;  /* 0x00000010b5ff7812 */ /* 0x000fe2000786c0ff */
[----:B------:R-:W-:Y:S01]  /*3350*/  @P6 FFMA R19, R67, R68, R19 ;  /* 0x0000004443136223 */ /* 0x000fe20000000013 */
[----:B------:R-:W-:Y:S02]  /*3360*/  LOP3.LUT R179, R179, 0xfffffffd, RZ, 0xc0, !PT ;  /* 0xfffffffdb3b37812 */ /* 0x000fe400078ec0ff */
[----:B------:R-:W-:Y:S01]  /*3370*/  LOP3.LUT P6, RZ, R181, 0x2, RZ, 0xc0, !PT ;  /* 0x00000002b5ff7812 */ /* 0x000fe200078cc0ff */
[----:B------:R-:W-:Y:S01]  /*3380*/  @P4 HADD2.F32 R70, -RZ, R117.H0_H0 ;  /* 0x20000075ff464230 */ /* 0x000fe20000004100 */
[----:B------:R-:W-:Y:S01]  /*3390*/  @P1 LOP3.LUT R179, R179, 0x2, RZ, 0xfc, !PT ;  /* 0x00000002b3b31812 */ /* 0x000fe200078efcff */
[----:B------:R-:W-:Y:S01]  /*33a0*/  @P4 HADD2.F32 R69, -RZ, R89.H0_H0 ;  /* 0x20000059ff454230 */ /* 0x000fe20000004100 */
[----:B------:R-:W-:Y:S02]  /*33b0*/  LOP3.LUT P1, RZ, R181, 0x20, RZ, 0xc0, !PT ;  /* 0x00000020b5ff7812 */ /* 0x000fe4000782c0ff */
[----:B------:R-:W-:Y:S02]  /*33c0*/  LOP3.LUT R179, R179, 0xfffffffb, RZ, 0xc0, !PT ;  /* 0xfffffffbb3b37812 */ /* 0x000fe400078ec0ff */
[----:B------:R-:W-:Y:S01]  /*33d0*/  @P4 FFMA R35, R69, R70, R35 ;  /* 0x0000004645234223 */ /* 0x000fe20000000023 */
[----:B------:R-:W-:Y:S02]  /*33e0*/  @P3 HADD2.F32 R70, -RZ, R123.H0_H0 ;  /* 0x2000007bff463230 */ /* 0x000fe40000004100 */
[----:B------:R-:W-:Y:S02]  /*33f0*/  @P3 HADD2.F32 R69, -RZ, R124.H0_H0 ;  /* 0x2000007cff453230 */ /* 0x000fe40000004100 */
[----:B------:R-:W-:Y:S01]  /*3400*/  @P6 FFMA R51, R71, R72, R51 ;  /* 0x0000004847336223 */ /* 0x000fe20000000033 */
[----:B------:R-:W-:Y:S03]  /*3410*/  LOP3.LUT P6, RZ, R180, 0x400, RZ, 0xc0, !PT ;  /* 0x00000400b4ff7812 */ /* 0x000fe600078cc0ff */
[----:B------:R-:W-:Y:S02]  /*3420*/  @P1 LOP3.LUT R179, R179, 0x4, RZ, 0xfc, !PT ;  /* 0x00000004b3b31812 */ /* 0x000fe400078efcff */
[----:B------:R-:W-:Y:S02]  /*3430*/  LOP3.LUT P1, RZ, R181, 0x8000000, RZ, 0xc0, !PT ;  /* 0x08000000b5ff7812 */ /* 0x000fe4000782c0ff */
[----:B------:R-:W-:Y:S06]  /*3440*/  LOP3.LUT R179, R179, 0xfffffff7, RZ, 0xc0, !PT ;  /* 0xfffffff7b3b37812 */ /* 0x000fec00078ec0ff */
[----:B------:R-:W-:Y:S01]  /*3450*/  @P6 LOP3.LUT R178, R178, 0x8000, RZ, 0xfc, !PT ;  /* 0x00008000b2b26812 */ /* 0x000fe200078efcff */
[----:B------:R-:W2:Y:S01]  /*3460*/  @P6 LDG.E.U16 R153, desc[UR4][R100.64] ;  /* 0x0000000464996981 */ /* 0x000ea2000c1e1500 */
[----:B------:R-:W-:Y:S02]  /*3470*/  LOP3.LUT P6, RZ, R181, 0x10000000, RZ, 0xc0, !PT ;  /* 0x10000000b5ff7812 */ /* 0x000fe400078cc0ff */
[----:B------:R-:W-:Y:S02]  /*3480*/  LOP3.LUT R178, R178, 0xfffeffff, RZ, 0xc0, !PT ;  /* 0xfffeffffb2b27812 */ /* 0x000fe400078ec0ff */
[----:B------:R-:W-:Y:S02]  /*3490*/  @P1 LOP3.LUT R179, R179, 0x8, RZ, 0xfc, !PT ;  /* 0x00000008b3b31812 */ /* 0x000fe400078efcff */
[----:B------:R-:W-:Y:S02]  /*34a0*/  LOP3.LUT P1, RZ, R181, 0x4000000, RZ, 0xc0, !PT ;  /* 0x04000000b5ff7812 */ /* 0x000fe4000782c0ff */
[----:B------:R-:W-:Y:S02]  /*34b0*/  LOP3.LUT R179, R179, 0xffffffef, RZ, 0xc0, !PT ;  /* 0xffffffefb3b37812 */ /* 0x000fe400078ec0ff */
[----:B------:R-:W-:Y:S02]  /*34c0*/  @P0 LOP3.LUT R178, R178, 0x10000, RZ, 0xfc, !PT ;  /* 0x00010000b2b20812 */ /* 0x000fe400078efcff */
[----:B------:R-:W-:Y:S01]  /*34d0*/  LOP3.LUT P0, RZ, R181, 0x40, RZ, 0xc0, !PT ;  /* 0x00000040b5ff7812 */ /* 0x000fe2000780c0ff */
[----:B------:R-:W2:Y:S01]  /*34e0*/  @P6 LDG.E.U16 R90, desc[UR4][R82.64] ;  /* 0x00000004525a6981 */ /* 0x000ea2000c1e1500 */
[C---:B------:R-:W-:Y:S05]  /*34f0*/  LOP3.LUT P6, RZ, R180.reuse, 0x200, RZ, 0xc0, !PT ;  /* 0x00000200b4ff7812 */ /* 0x040fea00078cc0ff */
[----:B------:R-:W-:Y:S02]  /*3500*/  @P1 LOP3.LUT R179, R179, 0x10, RZ, 0xfc, !PT ;  /* 0x00000010b3b31812 */ /* 0x000fe400078efcff */
[----:B------:R-:W-:Y:S02]  /*3510*/  LOP3.LUT P1, RZ, R181, 0x2000000, RZ, 0xc0, !PT ;  /* 0x02000000b5ff7812 */ /* 0x000fe4000782c0ff */
[----:B------:R-:W-:Y:S11]  /*3520*/  LOP3.LUT R179, R179, 0xffffffdf, RZ, 0xc0, !PT ;  /* 0xffffffdfb3b37812 */ /* 0x000ff600078ec0ff */
[----:B------:R-:W-:Y:S02]  /*3530*/  @P1 LOP3.LUT R179, R179, 0x20, RZ, 0xfc, !PT ;  /* 0x00000020b3b31812 */ /* 0x000fe400078efcff */
[----:B------:R-:W-:Y:S02]  /*3540*/  LOP3.LUT P1, RZ, R181, 0x1000000, RZ, 0xc0, !PT ;  /* 0x01000000b5ff7812 */ /* 0x000fe4000782c0ff */
[----:B------:R-:W-:Y:S11]  /*3550*/  LOP3.LUT R179, R179, 0xffffff7f, RZ, 0xc0, !PT ;  /* 0xffffff7fb3b37812 */ /* 0x000ff600078ec0ff */
[----:B------:R-:W-:Y:S02]  /*3560*/  @P1 LOP3.LUT R179, R179, 0x80, RZ, 0xfc, !PT ;  /* 0x00000080b3b31812 */ /* 0x000fe400078efcff */
[----:B------:R-:W-:Y:S02]  /*3570*/  LOP3.LUT P1, RZ, R181, 0x8, RZ, 0xc0, !PT ;  /* 0x00000008b5ff7812 */ /* 0x000fe4000782c0ff */
[C---:B------:R-:W-:Y:S02]  /*3580*/  LOP3.LUT P5, RZ, R179.reuse, 0x200, RZ, 0xc0, !PT ;  /* 0x00000200b3ff7812 */ /* 0x040fe400078ac0ff */
[----:B------:R-:W-:Y:S09]  /*3590*/  LOP3.LUT P4, RZ, R179, 0x100, RZ, 0xc0, !PT ;  /* 0x00000100b3ff7812 */ /* 0x000ff2000788c0ff */
[----:B------:R-:W-:Y:S02]  /*35a0*/  @P1 HADD2.F32 R67, -RZ, R121.H0_H0 ;  /* 0x20000079ff431230 */ /* 0x000fe40000004100 */
[----:B------:R-:W-:Y:S02]  /*35b0*/  @P5 HADD2.F32 R73, -RZ, R119.H0_H0 ;  /* 0x20000077ff495230 */ /* 0x000fe40000004100 */
[----:B------:R-:W-:Y:S01]  /*35c0*/  @P5 HADD2.F32 R74, -RZ, R120.H0_H0 ;  /* 0x20000078ff4a5230 */ /* 0x000fe20000004100 */
[----:B------:R-:W2:Y:S01]  /*35d0*/  @P4 LDG.E.U16 R75, desc[UR4][R76.64] ;  /* 0x000000044c4b4981 */ /* 0x000ea2000c1e1500 */
[----:B------:R-:W-:Y:S01]  /*35e0*/  LOP3.LUT P4, RZ, R181, 0x40000000, RZ, 0xc0, !PT ;  /* 0x40000000b5ff7812 */ /* 0x000fe2000788c0ff */
[----:B------:R-:W-:Y:S02]  /*35f0*/  @P1 HADD2.F32 R68, -RZ, R122.H0_H0 ;  /* 0x2000007aff441230 */ /* 0x000fe40000004100 */
[----:B------:R-:W-:Y:S01]  /*3600*/  @P5 FFMA R4, R73, R74, R4 ;  /* 0x0000004a49045223 */ /* 0x000fe20000000004 */
[----:B------:R-:W-:Y:S02]  /*3610*/  LOP3.LUT P5, RZ, R181, 0x20000000, RZ, 0xc0, !PT ;  /* 0x20000000b5ff7812 */ /* 0x000fe400078ac0ff */
[----:B------:R-:W-:Y:S01]  /*3620*/  @P1 FFMA R20, R67, R68, R20 ;  /* 0x0000004443141223 */ /* 0x000fe20000000014 */
[----:B------:R-:W-:Y:S01]  /*3630*/  LOP3.LUT P1, RZ, R179, 0x80, RZ, 0xc0, !PT ;  /* 0x00000080b3ff7812 */ /* 0x000fe2000782c0ff */
[----:B------:R-:W-:Y:S01]  /*3640*/  @P3 FFMA R36, R69, R70, R36 ;  /* 0x0000004645243223 */ /* 0x000fe20000000024 */
[----:B------:R-:W-:Y:S02]  /*3650*/  LOP3.LUT P3, RZ, R179, 0x40, RZ, 0xc0, !PT ;  /* 0x00000040b3ff7812 */ /* 0x000fe4000786c0ff */
[----:B------:R-:W-:Y:S02]  /*3660*/  P2R R71, PR, RZ, 0x20 ;  /* 0x00000020ff477803 */ /* 0x000fe40000000000 */
[C---:B------:R-:W-:Y:S01]  /*3670*/  LOP3.LUT P5, RZ, R181.reuse, 0x400000, RZ, 0xc0, !PT ;  /* 0x00400000b5ff7812 */ /* 0x040fe200078ac0ff */
[----:B------:R-:W2:Y:S01]  /*3680*/  @P4 LDG.E.U16 R95, desc[UR4][R78.64] ;  /* 0x000000044e5f4981 */ /* 0x000ea2000c1e1500 */
[----:B------:R-:W-:Y:S05]  /*3690*/  LOP3.LUT P4, RZ, R181, 0x4000, RZ, 0xc0, !PT ;  /* 0x00004000b5ff7812 */ /* 0x000fea000788c0ff */
[----:B------:R-:W2:Y:S01]  /*36a0*/  @P1 LDG.E.U16 R88, desc[UR4][R82.64] ;  /* 0x0000000452581981 */ /* 0x000ea2000c1e1500 */
[----:B------:R-:W-:Y:S03]  /*36b0*/  LOP3.LUT P1, RZ, R179, 0x20, RZ, 0xc0, !PT ;  /* 0x00000020b3ff7812 */ /* 0x000fe6000782c0ff */
[----:B------:R-:W2:Y:S01]  /*36c0*/  @P3 LDG.E.U16 R84, desc[UR4][R76.64] ;  /* 0x000000044c543981 */ /* 0x000ea2000c1e1500 */
[----:B------:R-:W-:Y:S03]  /*36d0*/  LOP3.LUT P3, RZ, R180, 0x1000, RZ, 0xc0, !PT ;  /* 0x00001000b4ff7812 */ /* 0x000fe6000786c0ff */
[----:B------:R-:W2:Y:S01]  /*36e0*/  @P5 LDG.E.U16 R87, desc[UR4][R78.64] ;  /* 0x000000044e575981 */ /* 0x000ea2000c1e1500 */
[----:B------:R-:W-:Y:S05]  /*36f0*/  ISETP.NE.AND P5, PT, R71, RZ, PT ;  /* 0x000000ff4700720c */ /* 0x000fea0003fa5270 */
[----:B------:R-:W2:Y:S01]  /*3700*/  @P1 LDG.E.U16 R89, desc[UR4][R80.64] ;  /* 0x0000000450591981 */ /* 0x000ea2000c1e1500 */
[----:B------:R-:W-:Y:S03]  /*3710*/  LOP3.LUT P1, RZ, R179, 0x10, RZ, 0xc0, !PT ;  /* 0x00000010b3ff7812 */ /* 0x000fe6000782c0ff */
[----:B------:R-:W2:Y:S01]  /*3720*/  @P3 LDG.E.U16 R152, desc[UR4][R100.64] ;  /* 0x0000000464983981 */ /* 0x000ea2000c1e1500 */
[C---:B------:R-:W-:Y:S02]  /*3730*/  LOP3.LUT P3, RZ, R178.reuse, 0x80000000, RZ, 0xc0, !PT ;  /* 0x80000000b2ff7812 */ /* 0x040fe4000786c0ff */
[----:B------:R-:W-:Y:S01]  /*3740*/  LOP3.LUT R178, R178, 0xffffdfff, RZ, 0xc0, !PT ;  /* 0xffffdfffb2b27812 */ /* 0x000fe200078ec0ff */
[----:B------:R-:W2:Y:S01]  /*3750*/  @P5 LDG.E.U16 R93, desc[UR4][R80.64] ;  /* 0x00000004505d5981 */ /* 0x000ea2000c1e1500 */
[----:B------:R-:W-:Y:S02]  /*3760*/  LOP3.LUT P5, RZ, R181, 0x2000, RZ, 0xc0, !PT ;  /* 0x00002000b5ff7812 */ /* 0x000fe400078ac0ff */
[----:B------:R-:W-:Y:S03]  /*3770*/  @P2 LOP3.LUT R178, R178, 0x2000, RZ, 0xfc, !PT ;  /* 0x00002000b2b22812 */ /* 0x000fe600078efcff */
[----:B------:R-:W2:Y:S01]  /*3780*/  @P1 LDG.E.U16 R91, desc[UR4][R78.64] ;  /* 0x000000044e5b1981 */ /* 0x000ea2000c1e1500 */
[----:B------:R-:W-:Y:S02]  /*3790*/  LOP3.LUT P1, RZ, R179, 0x8, RZ, 0xc0, !PT ;  /* 0x00000008b3ff7812 */ /* 0x000fe4000782c0ff */
[----:B------:R-:W-:Y:S01]  /*37a0*/  LOP3.LUT R178, R178, 0xff7fffff, RZ, 0xc0, !PT ;  /* 0xff7fffffb2b27812 */ /* 0x000fe200078ec0ff */
[----:B------:R-:W2:Y:S01]  /*37b0*/  @P3 LDG.E.U16 R98, desc[UR4][R76.64] ;  /* 0x000000044c623981 */ /* 0x000ea2000c1e1500 */
[----:B------:R-:W-:Y:S09]  /*37c0*/  LOP3.LUT P3, RZ, R181, 0x8000, RZ, 0xc0, !PT ;  /* 0x00008000b5ff7812 */ /* 0x000ff2000786c0ff */
[----:B------:R-:W2:Y:S01]  /*37d0*/  @P1 LDG.E.U16 R96, desc[UR4][R76.64] ;  /* 0x000000044c601981 */ /* 0x000ea2000c1e1500 */
[C---:B------:R-:W-:Y:S11]  /*37e0*/  LOP3.LUT P1, RZ, R179.reuse, 0x4, RZ, 0xc0, !PT ;  /* 0x00000004b3ff7812 */ /* 0x040ff6000782c0ff */
[----:B------:R-:W-:Y:S02]  /*37f0*/  @!UPT UIADD3 URZ, URZ, URZ, URZ ;  /* 0x0000003f3f3ff290 */ /* 0x000fe4000fffe03f */
[----:B------:R-:W-:Y:S02]  /*3800*/  @P1 HADD2.F32 R68, -RZ, R125.H0_H0 ;  /* 0x2000007dff441230 */ /* 0x000fe40000004100 */
[----:B------:R-:W-:Y:S01]  /*3810*/  @P1 HADD2.F32 R67, -RZ, R126.H0_H0 ;  /* 0x2000007eff431230 */ /* 0x000fe20000004100 */
[----:B------:R-:W-:Y:S11]  /*3820*/  LOP3.LUT P1, RZ, R179, 0x2, RZ, 0xc0, !PT ;  /* 0x00000002b3ff7812 */ /* 0x000ff6000782c0ff */
[----:B------:R-:W-:Y:S02]  /*3830*/  @!UPT UIADD3 URZ, URZ, URZ, URZ ;  /* 0x0000003f3f3ff290 */ /* 0x000fe4000fffe03f */
[----:B------:R-:W-:Y:S02]  /*3840*/  @P1 HADD2.F32 R70, -RZ, R128.H0_H0 ;  /* 0x20000080ff461230 */ /* 0x000fe40000004100 */
[----:B------:R-:W2:Y:S01]  /*3850*/  @P2 LDG.E.U16 R128, desc[UR4][R100.64] ;  /* 0x0000000464802981 */ /* 0x000ea2000c1e1500 */
[----:B------:R-:W-:Y:S01]  /*3860*/  LOP3.LUT P2, RZ, R181, 0x20, RZ, 0xc0, !PT ;  /* 0x00000020b5ff7812 */ /* 0x000fe2000784c0ff */
[----:B------:R-:W-:Y:S01]  /*3870*/  @P1 HADD2.F32 R69, -RZ, R127.H0_H0 ;  /* 0x2000007fff451230 */ /* 0x000fe20000004100 */
[----:B------:R-:W-:Y:S11]  /*3880*/  LOP3.LUT P1, RZ, R179, 0x1, RZ, 0xc0, !PT ;  /* 0x00000001b3ff7812 */ /* 0x000ff6000782c0ff */
[----:B------:R-:W-:Y:S01]  /*3890*/  @P2 FFMA R52, R67, R68, R52 ;  /* 0x0000004443342223 */ /* 0x000fe20000000034 */
[C---:B------:R-:W-:Y:S01]  /*38a0*/  LOP3.LUT P2, RZ, R180.reuse, 0x8000, RZ, 0xc0, !PT ;  /* 0x00008000b4ff7812 */ /* 0x040fe2000784c0ff */
[----:B------:R-:W-:Y:S01]  /*38b0*/  @P0 FFMA R5, R69, R70, R5 ;  /* 0x0000004645050223 */ /* 0x000fe20000000005 */
[C---:B------:R-:W-:Y:S01]  /*38c0*/  LOP3.LUT P0, RZ, R180.reuse, 0x100, RZ, 0xc0, !PT ;  /* 0x00000100b4ff7812 */ /* 0x040fe2000780c0ff */
[----:B------:R-:W2:Y:S01]  /*38d0*/  @P1 LDG.E.U16 R101, desc[UR4][R82.64] ;  /* 0x0000000452651981 */ /* 0x000ea2000c1e1500 */
[----:B------:R-:W-:Y:S09]  /*38e0*/  LOP3.LUT P1, RZ, R180, 0x4000, RZ, 0xc0, !PT ;  /* 0x00004000b4ff7812 */ /* 0x000ff2000782c0ff */
[----:B------:R-:W-:Y:S02]  /*38f0*/  @P2 LOP3.LUT R178, R178, 0x800000, RZ, 0xfc, !PT ;  /* 0x00800000b2b22812 */ /* 0x000fe400078efcff */
[----:B------:R-:W-:Y:S02]  /*3900*/  LOP3.LUT P2, RZ, R180, 0x20, RZ, 0xc0, !PT ;  /* 0x00000020b4ff7812 */ /* 0x000fe4000784c0ff */
[----:B------:R-:W-:Y:S01]  /*3910*/  LOP3.LUT R178, R178, 0xfeffffff, RZ, 0xc0, !PT ;  /* 0xfeffffffb2b27812 */ /* 0x000fe200078ec0ff */
[----:B------:R-:W2:Y:S10]  /*3920*/  @P1 LDG.E.U16 R126, desc[UR4][R102.64] ;  /* 0x00000004667e1981 */ /* 0x000eb4000c1e1500 */
[----:B------:R-:W-:Y:S01]  /*3930*/  @P2 LOP3.LUT R178, R178, 0x1000000, RZ, 0xfc, !PT ;  /* 0x01000000b2b22812 */ /* 0x000fe200078efcff */
[----:B------:R-:W2:Y:S01]  /*3940*/  @P1 LDG.E.U16 R115, desc[UR4][R78.64] ;  /* 0x000000044e731981 */ /* 0x000ea2000c1e1500 */
[----:B------:R-:W-:Y:S02]  /*3950*/  LOP3.LUT P2, RZ, R180, 0x10, RZ, 0xc0, !PT ;  /* 0x00000010b4ff7812 */ /* 0x000fe4000784c0ff */
[----:B------:R-:W-:Y:S02]  /*3960*/  LOP3.LUT R178, R178, 0xfdffffff, RZ, 0xc0, !PT ;  /* 0xfdffffffb2b27812 */ /* 0x000fe400078ec0ff */
[----:B------:R-:W-:Y:S09]  /*3970*/  LOP3.LUT P1, RZ, R180, 0x1000000, RZ, 0xc0, !PT ;  /* 0x01000000b4ff7812 */ /* 0x000ff2000782c0ff */
[----:B------:R-:W-:Y:S02]  /*3980*/  @P2 LOP3.LUT R178, R178, 0x2000000, RZ, 0xfc, !PT ;  /* 0x02000000b2b22812 */ /* 0x000fe400078efcff */
[----:B------:R-:W-:Y:S02]  /*3990*/  LOP3.LUT P2, RZ, R180, 0x8, RZ, 0xc0, !PT ;  /* 0x00000008b4ff7812 */ /* 0x000fe4000784c0ff */
[----:B------:R-:W-:Y:S01]  /*39a0*/  LOP3.LUT R178, R178, 0xfbffffff, RZ, 0xc0, !PT ;  /* 0xfbffffffb2b27812 */ /* 0x000fe200078ec0ff */
[----:B------:R-:W2:Y:S10]  /*39b0*/  @P1 LDG.E.U16 R117, desc[UR4][R82.64] ;  /* 0x0000000452751981 */ /* 0x000eb4000c1e1500 */
[----:B------:R-:W-:Y:S02]  /*39c0*/  @P2 LOP3.LUT R178, R178, 0x4000000, RZ, 0xfc, !PT ;  /* 0x04000000b2b22812 */ /* 0x000fe400078efcff */
[----:B------:R-:W-:Y:S02]  /*39d0*/  LOP3.LUT P2, RZ, R180, 0x4, RZ, 0xc0, !PT ;  /* 0x00000004b4ff7812 */ /* 0x000fe4000784c0ff */
[----:B------:R-:W-:Y:S11]  /*39e0*/  LOP3.LUT R178, R178, 0xf7ffffff, RZ, 0xc0, !PT ;  /* 0xf7ffffffb2b27812 */ /* 0x000ff600078ec0ff */
[----:B------:R-:W-:Y:S02]  /*39f0*/  @P2 LOP3.LUT R178, R178, 0x8000000, RZ, 0xfc, !PT ;  /* 0x08000000b2b22812 */ /* 0x000fe400078efcff */
[----:B------:R-:W-:Y:S02]  /*3a00*/  LOP3.LUT P2, RZ, R180, 0x2, RZ, 0xc0, !PT ;  /* 0x00000002b4ff7812 */ /* 0x000fe4000784c0ff */
[----:B------:R-:W-:Y:S11]  /*3a10*/  LOP3.LUT R178, R178, 0xefffffff, RZ, 0xc0, !PT ;  /* 0xefffffffb2b27812 */ /* 0x000ff600078ec0ff */
[----:B------:R-:W-:Y:S02]  /*3a20*/  @P2 LOP3.LUT R178, R178, 0x10000000, RZ, 0xfc, !PT ;  /* 0x10000000b2b22812 */ /* 0x000fe400078efcff */
[C---:B------:R-:W-:Y:S02]  /*3a30*/  LOP3.LUT P2, RZ, R181.reuse, 0x400, RZ, 0xc0, !PT ;  /* 0x00000400b5ff7812 */ /* 0x040fe4000784c0ff */
[----:B------:R-:W-:Y:S04]  /*3a40*/  LOP3.LUT R178, R178, 0xfffdffff, RZ, 0xc0, !PT ;  /* 0xfffdffffb2b27812 */ /* 0x000fe800078ec0ff */
[----:B------:R-:W-:Y:S02]  /*3a50*/  @P0 LOP3.LUT R178, R178, 0x20000, RZ, 0xfc, !PT ;  /* 0x00020000b2b20812 */ /* 0x000fe400078efcff */
[----:B------:R-:W-:Y:S02]  /*3a60*/  LOP3.LUT P0, RZ, R180, 0x80, RZ, 0xc0, !PT ;  /* 0x00000080b4ff7812 */ /* 0x000fe4000780c0ff */
[----:B------:R-:W-:Y:S03]  /*3a70*/  LOP3.LUT R178, R178, 0xfffbffff, RZ, 0xc0, !PT ;  /* 0xfffbffffb2b27812 */ /* 0x000fe600078ec0ff */
[----:B------:R-:W-:Y:S02]  /*3a80*/  @P2 HADD2.F32 R73, -RZ, R136.H0_H0 ;  /* 0x20000088ff492230 */ /* 0x000fe40000004100 */
[----:B------:R-:W-:Y:S06]  /*3a90*/  @P2 HADD2.F32 R74, -RZ, R138.H0_H0 ;  /* 0x2000008aff4a2230 */ /* 0x000fec0000004100 */
[----:B------:R-:W-:Y:S02]  /*3aa0*/  @P0 LOP3.LUT R178, R178, 0x40000, RZ, 0xfc, !PT ;  /* 0x00040000b2b20812 */ /* 0x000fe400078efcff */
[C---:B------:R-:W-:Y:S02]  /*3ab0*/  LOP3.LUT P0, RZ, R181.reuse, 0x1000, RZ, 0xc0, !PT ;  /* 0x00001000b5ff7812 */ /* 0x040fe4000780c0ff */
[----:B------:R-:W-:Y:S11]  /*3ac0*/  LOP3.LUT R178, R178, 0xdfffffff, RZ, 0xc0, !PT ;  /* 0xdfffffffb2b27812 */ /* 0x000ff600078ec0ff */
[----:B------:R-:W-:Y:S02]  /*3ad0*/  @P0 LOP3.LUT R178, R178, 0x20000000, RZ, 0xfc, !PT ;  /* 0x20000000b2b20812 */ /* 0x000fe400078efcff */
[C---:B------:R-:W-:Y:S02]  /*3ae0*/  LOP3.LUT P0, RZ, R181.reuse, 0x200, RZ, 0xc0, !PT ;  /* 0x00000200b5ff7812 */ /* 0x040fe4000780c0ff */
[----:B------:R-:W-:Y:S04]  /*3af0*/  LOP3.LUT R178, R178, 0xfff7ffff, RZ, 0xc0, !PT ;  /* 0xfff7ffffb2b27812 */ /* 0x000fe800078ec0ff */
[----:B------:R-:W-:Y:S02]  /*3b00*/  @P6 LOP3.LUT R178, R178, 0x80000, RZ, 0xfc, !PT ;  /* 0x00080000b2b26812 */ /* 0x000fe400078efcff */
[----:B------:R-:W-:Y:S02]  /*3b10*/  LOP3.LUT P6, RZ, R180, 0x40, RZ, 0xc0, !PT ;  /* 0x00000040b4ff7812 */ /* 0x000fe400078cc0ff */
[----:B------:R-:W-:Y:S03]  /*3b20*/  LOP3.LUT R178, R178, 0xffefffff, RZ, 0xc0, !PT ;  /* 0xffefffffb2b27812 */ /* 0x000fe600078ec0ff */
[----:B------:R-:W-:Y:S01]  /*3b30*/  @P0 HADD2.F32 R72, -RZ, R130.H0_H0 ;  /* 0x20000082ff480230 */ /* 0x000fe20000004100 */
[----:B------:R-:W-:Y:S01]  /*3b40*/  P2R R130, PR, RZ, 0x2 ;  /* 0x00000002ff827803 */ /* 0x000fe20000000000 */
        /* <DEDUP_REMOVED lines=11> */
[----:B------:R-:W-:Y:S01]  /*3c00*/  @P4 LOP3.LUT R178, R178, 0x400000, RZ, 0xfc, !PT ;  /* 0x00400000b2b24812 */ /* 0x000fe200078efcff */
[----:B------:R-:W-:Y:S01]  /*3c10*/  @P6 HADD2.F32 R69, -RZ, R133.H0_H0 ;  /* 0x20000085ff456230 */ /* 0x000fe20000004100 */
[C---:B------:R-:W-:Y:S05]  /*3c20*/  LOP3.LUT P4, RZ, R180.reuse, 0x10000, RZ, 0xc0, !PT ;  /* 0x00010000b4ff7812 */ /* 0x040fea000788c0ff */
[----:B------:R-:W-:Y:S02]  /*3c30*/  @P5 HADD2.F32 R68, -RZ, R131.H0_H0 ;  /* 0x20000083ff445230 */ /* 0x000fe40000004100 */
[----:B------:R-:W-:Y:S01]  /*3c40*/  @P5 HADD2.F32 R67, -RZ, R129.H0_H0 ;  /* 0x20000081ff435230 */ /* 0x000fe20000004100 */
[----:B------:R-:W0:Y:S04]  /*3c50*/  LDC R131, c[0x0][0x218] ;  /* 0x00008600ff837b82 */ /* 0x000e280000000800 */
[----:B------:R-:W-:Y:S01]  /*3c60*/  @P5 FFMA R21, R67, R68, R21 ;  /* 0x0000004443155223 */ /* 0x000fe20000000015 */
[----:B------:R-:W-:Y:S01]  /*3c70*/  LOP3.LUT P5, RZ, R180, 0x20000, RZ, 0xc0, !PT ;  /* 0x00020000b4ff7812 */ /* 0x000fe200078ac0ff */
[----:B------:R-:W-:Y:S01]  /*3c80*/  @P6 FFMA R37, R69, R70, R37 ;  /* 0x0000004645256223 */ /* 0x000fe20000000025 */
[C---:B------:R-:W-:Y:S01]  /*3c90*/  LOP3.LUT P6, RZ, R178.reuse, 0x40000000, RZ, 0xc0, !PT ;  /* 0x40000000b2ff7812 */ /* 0x040fe200078cc0ff */
[----:B------:R-:W-:Y:S01]  /*3ca0*/  @P0 FFMA R53, R71, R72, R53 ;  /* 0x0000004847350223 */ /* 0x000fe20000000035 */
[C---:B------:R-:W-:Y:S01]  /*3cb0*/  LOP3.LUT P0, RZ, R178.reuse, 0x20000000, RZ, 0xc0, !PT ;  /* 0x20000000b2ff7812 */ /* 0x040fe2000780c0ff */
[----:B------:R-:W-:Y:S01]  /*3cc0*/  @P2 FFMA R6, R73, R74, R6 ;  /* 0x0000004a49062223 */ /* 0x000fe20000000006 */
[C---:B------:R-:W-:Y:S01]  /*3cd0*/  LOP3.LUT P2, RZ, R178.reuse, 0x10000000, RZ, 0xc0, !PT ;  /* 0x10000000b2ff7812 */ /* 0x040fe2000784c0ff */
[----:B------:R-:W2:Y:S01]  /*3ce0*/  @P4 LDG.E.U16 R125, desc[UR4][R102.64] ;  /* 0x00000004667d4981 */ /* 0x000ea2000c1e1500 */
[C---:B------:R-:W-:Y:S05]  /*3cf0*/  LOP3.LUT P4, RZ, R178.reuse, 0x400000, RZ, 0xc0, !PT ;  /* 0x00400000b2ff7812 */ /* 0x040fea000788c0ff */
[----:B------:R-:W2:Y:S01]  /*3d00*/  @P5 LDG.E.U16 R124, desc[UR4][R102.64] ;  /* 0x00000004667c5981 */ /* 0x000ea2000c1e1500 */
[C---:B------:R-:W-:Y:S01]  /*3d10*/  LOP3.LUT P5, RZ, R178.reuse, 0x200000, RZ, 0xc0, !PT ;  /* 0x00200000b2ff7812 */ /* 0x040fe200078ac0ff */
[----:B---3--:R-:W-:Y:S02]  /*3d20*/  @P6 HADD2.F32 R67, -RZ, R137.H0_H0 ;  /* 0x20000089ff436230 */ /* 0x008fe40000004100 */
[----:B------:R-:W-:Y:S02]  /*3d30*/  @P6 HADD2.F32 R68, -RZ, R144.H0_H0 ;  /* 0x20000090ff446230 */ /* 0x000fe40000004100 */
[----:B------:R-:W3:Y:S01]  /*3d40*/  @P2 LDG.E.U16 R92, desc[UR4][R80.64] ;  /* 0x00000004505c2981 */ /* 0x000ee2000c1e1500 */
[C---:B------:R-:W-:Y:S01]  /*3d50*/  LOP3.LUT P2, RZ, R178.reuse, 0x8000000, RZ, 0xc0, !PT ;  /* 0x08000000b2ff7812 */ /* 0x040fe2000784c0ff */
[----:B------:R-:W-:Y:S02]  /*3d60*/  @P0 HADD2.F32 R70, -RZ, R145.H0_H0 ;  /* 0x20000091ff460230 */ /* 0x000fe40000004100 */
[----:B------:R-:W-:Y:S01]  /*3d70*/  @P6 FFMA R22, R67, R68, R22 ;  /* 0x0000004443166223 */ /* 0x000fe20000000016 */
[C---:B------:R-:W-:Y:S01]  /*3d80*/  LOP3.LUT P6, RZ, R178.reuse, 0x100000, RZ, 0xc0, !PT ;  /* 0x00100000b2ff7812 */ /* 0x040fe200078cc0ff */
[----:B------:R-:W-:Y:S02]  /*3d90*/  @P0 HADD2.F32 R69, -RZ, R139.H0_H0 ;  /* 0x2000008bff450230 */ /* 0x000fe40000004100 */
[----:B------:R-:W-:Y:S03]  /*3da0*/  @P5 HADD2.F32 R68, -RZ, R146.H0_H0 ;  /* 0x20000092ff445230 */ /* 0x000fe60000004100 */
[----:B------:R-:W-:Y:S01]  /*3db0*/  @P0 FFMA R38, R69, R70, R38 ;  /* 0x0000004645260223 */ /* 0x000fe20000000026 */
[C---:B------:R-:W-:Y:S01]  /*3dc0*/  LOP3.LUT P0, RZ, R178.reuse, 0x40000, RZ, 0xc0, !PT ;  /* 0x00040000b2ff7812 */ /* 0x040fe2000780c0ff */
[----:B------:R-:W-:Y:S01]  /*3dd0*/  @P5 HADD2.F32 R67, -RZ, R143.H0_H0 ;  /* 0x2000008fff435230 */ /* 0x000fe20000004100 */
[----:B------:R-:W3:Y:S01]  /*3de0*/  @P2 LDG.E.U16 R94, desc[UR4][R78.64] ;  /* 0x000000044e5e2981 */ /* 0x000ee2000c1e1500 */
[----:B------:R-:W-:Y:S01]  /*3df0*/  LOP3.LUT P2, RZ, R178, 0x4000000, RZ, 0xc0, !PT ;  /* 0x04000000b2ff7812 */ /* 0x000fe2000784c0ff */
[----:B------:R-:W-:Y:S02]  /*3e00*/  @P4 HADD2.F32 R69, -RZ, R141.H0_H0 ;  /* 0x2000008dff454230 */ /* 0x000fe40000004100 */
[----:B------:R-:W-:Y:S01]  /*3e10*/  @P5 FFMA R54, R67, R68, R54 ;  /* 0x0000004443365223 */ /* 0x000fe20000000036 */
[----:B------:R-:W-:Y:S01]  /*3e20*/  LOP3.LUT P5, RZ, R180, 0x100000, RZ, 0xc0, !PT ;  /* 0x00100000b4ff7812 */ /* 0x000fe200078ac0ff */
[----:B------:R-:W3:Y:S01]  /*3e30*/  @P6 LDG.E.U16 R100, desc[UR4][R78.64] ;  /* 0x000000044e646981 */ /* 0x000ee2000c1e1500 */
[C---:B------:R-:W-:Y:S01]  /*3e40*/  LOP3.LUT P6, RZ, R178.reuse, 0x80000, RZ, 0xc0, !PT ;  /* 0x00080000b2ff7812 */ /* 0x040fe200078cc0ff */
[----:B------:R-:W-:Y:S02]  /*3e50*/  @P4 HADD2.F32 R70, -RZ, R147.H0_H0 ;  /* 0x20000093ff464230 */ /* 0x000fe40000004100 */
[----:B------:R-:W-:Y:S01]  /*3e60*/  @P3 HADD2.F32 R67, -RZ, R140.H0_H0 ;  /* 0x2000008cff433230 */ /* 0x000fe20000004100 */
[----:B------:R-:W3:Y:S01]  /*3e70*/  @P0 LDG.E.U16 R99, desc[UR4][R76.64] ;  /* 0x000000044c630981 */ /* 0x000ee2000c1e1500 */
[----:B------:R-:W-:Y:S01]  /*3e80*/  LOP3.LUT P0, RZ, R178, 0x20000, RZ, 0xc0, !PT ;  /* 0x00020000b2ff7812 */ /* 0x000fe2000780c0ff */
[----:B------:R-:W-:Y:S02]  /*3e90*/  @P3 HADD2.F32 R68, -RZ, R148.H0_H0 ;  /* 0x20000094ff443230 */ /* 0x000fe40000004100 */
[----:B------:R-:W-:Y:S01]  /*3ea0*/  @P4 FFMA R7, R69, R70, R7 ;  /* 0x0000004645074223 */ /* 0x000fe20000000007 */
[----:B------:R-:W-:Y:S01]  /*3eb0*/  LOP3.LUT P4, RZ, R180, 0x200000, RZ, 0xc0, !PT ;  /* 0x00200000b4ff7812 */ /* 0x000fe2000788c0ff */
[----:B------:R-:W3:Y:S01]  /*3ec0*/  @P2 LDG.E.U16 R97, desc[UR4][R76.64] ;  /* 0x000000044c612981 */ /* 0x000ee2000c1e1500 */
[----:B------:R-:W-:Y:S01]  /*3ed0*/  LOP3.LUT P2, RZ, R178, 0x2000000, RZ, 0xc0, !PT ;  /* 0x02000000b2ff7812 */ /* 0x000fe2000784c0ff */
[----:B------:R-:W-:Y:S01]  /*3ee0*/  @P3 FFMA R23, R67, R68, R23 ;  /* 0x0000004443173223 */ /* 0x000fe20000000017 */
[----:B------:R-:W-:Y:S01]  /*3ef0*/  LOP3.LUT P3, RZ, R180, 0x400000, RZ, 0xc0, !PT ;  /* 0x00400000b4ff7812 */ /* 0x000fe2000786c0ff */
[----:B------:R-:W3:Y:S01]  /*3f00*/  @P6 LDG.E.U16 R110, desc[UR4][R80.64] ;  /* 0x00000004506e6981 */ /* 0x000ee2000c1e1500 */
[C---:B------:R-:W-:Y:S03]  /*3f10*/  LOP3.LUT P6, RZ, R178.reuse, 0x8000, RZ, 0xc0, !PT ;  /* 0x00008000b2ff7812 */ /* 0x040fe600078cc0ff */
[----:B------:R-:W3:Y:S04]  /*3f20*/  @P5 LDG.E.U16 R123, desc[UR4][R104.64] ;  /* 0x00000004687b5981 */ /* 0x000ee8000c1e1500 */
[----:B------:R-:W3:Y:S04]  /*3f30*/  @P4 LDG.E.U16 R122, desc[UR4][R104.64] ;  /* 0x00000004687a4981 */ /* 0x000ee8000c1e1500 */
[----:B------:R-:W3:Y:S01]  /*3f40*/  @P2 LDG.E.U16 R108, desc[UR4][R82.64] ;  /* 0x00000004526c2981 */ /* 0x000ee2000c1e1500 */
[----:B------:R-:W-:Y:S03]  /*3f50*/  LOP3.LUT P2, RZ, R178, 0x1000000, RZ, 0xc0, !PT ;  /* 0x01000000b2ff7812 */ /* 0x000fe6000784c0ff */
[----:B------:R-:W3:Y:S01]  /*3f60*/  @P6 LDG.E.U16 R112, desc[UR4][R78.64] ;  /* 0x000000044e706981 */ /* 0x000ee2000c1e1500 */
[C---:B------:R-:W-:Y:S04]  /*3f70*/  LOP3.LUT P6, RZ, R180.reuse, 0x80000, RZ, 0xc0, !PT ;  /* 0x00080000b4ff7812 */ /* 0x040fe800078cc0ff */
[----:B------:R-:W-:Y:S02]  /*3f80*/  P2R R71, PR, RZ, 0x40 ;  /* 0x00000040ff477803 */ /* 0x000fe40000000000 */
[----:B------:R-:W-:Y:S03]  /*3f90*/  LOP3.LUT P6, RZ, R180, 0x8000, RZ, 0xc0, !PT ;  /* 0x00008000b4ff7812 */ /* 0x000fe600078cc0ff */
[----:B------:R-:W3:Y:S01]  /*3fa0*/  @P2 LDG.E.U16 R109, desc[UR4][R80.64] ;  /* 0x00000004506d2981 */ /* 0x000ee2000c1e1500 */
[----:B------:R-:W-:Y:S09]  /*3fb0*/  LOP3.LUT P2, RZ, R178, 0x800000, RZ, 0xc0, !PT ;  /* 0x00800000b2ff7812 */ /* 0x000ff2000784c0ff */
[----:B------:R-:W3:Y:S01]  /*3fc0*/  @P6 LDG.E.U16 R114, desc[UR4][R76.64] ;  /* 0x000000044c726981 */ /* 0x000ee2000c1e1500 */
[----:B------:R-:W-:Y:S03]  /*3fd0*/  ISETP.NE.AND P6, PT, R71, RZ, PT ;  /* 0x000000ff4700720c */ /* 0x000fe60003fc5270 */
[----:B------:R-:W3:Y:S01]  /*3fe0*/  @P2 LDG.E.U16 R127, desc[UR4][R102.64] ;  /* 0x00000004667f2981 */ /* 0x000ee2000c1e1500 */
[----:B------:R-:W-:Y:S09]  /*3ff0*/  LOP3.LUT P2, RZ, R180, 0x1000, RZ, 0xc0, !PT ;  /* 0x00001000b4ff7812 */ /* 0x000ff2000784c0ff */
[----:B------:R-:W3:Y:S04]  /*4000*/  @P6 LDG.E.U16 R121, desc[UR4][R104.64] ;  /* 0x0000000468796981 */ /* 0x000ee8000c1e1500 */
[----:B------:R-:W3:Y:S01]  /*4010*/  @P0 LDG.E.U16 R103, desc[UR4][R82.64] ;  /* 0x0000000452670981 */ /* 0x000ee2000c1e1500 */
[C---:B------:R-:W-:Y:S11]  /*4020*/  LOP3.LUT P0, RZ, R178.reuse, 0x10000, RZ, 0xc0, !PT ;  /* 0x00010000b2ff7812 */ /* 0x040ff6000780c0ff */
[----:B------:R-:W-:Y:S02]  /*4030*/  @!UPT UIADD3 URZ, URZ, URZ, URZ ;  /* 0x0000003f3f3ff290 */ /* 0x000fe4000fffe03f */
[----:B------:R-:W3:Y:S01]  /*4040*/  @P0 LDG.E.U16 R102, desc[UR4][R76.64] ;  /* 0x000000044c660981 */ /* 0x000ee2000c1e1500 */
[C---:B------:R-:W-:Y:S02]  /*4050*/  LOP3.LUT P0, RZ, R178.reuse, 0x4000, RZ, 0xc0, !PT ;  /* 0x00004000b2ff7812 */ /* 0x040fe4000780c0ff */
[----:B------:R-:W-:Y:S04]  /*4060*/  LOP3.LUT R178, R178, 0xfffffdff, RZ, 0xc0, !PT ;  /* 0xfffffdffb2b27812 */ /* 0x000fe800078ec0ff */
[----:B------:R-:W-:Y:S02]  /*4070*/  @P3 LOP3.LUT R178, R178, 0x200, RZ, 0xfc, !PT ;  /* 0x00000200b2b23812 */ /* 0x000fe400078efcff */
[----:B------:R-:W-:Y:S05]  /*4080*/  LOP3.LUT P3, RZ, R180, 0x40000, RZ, 0xc0, !PT ;  /* 0x00040000b4ff7812 */ /* 0x000fea000786c0ff */
[----:B-----5:R-:W-:Y:S02]  /*4090*/  @P0 HADD2.F32 R69, -RZ, R111.H0_H0 ;  /* 0x2000006fff450230 */ /* 0x020fe40000004100 */
[----:B------:R-:W5:Y:S01]  /*40a0*/  @P2 LDG.E.U16 R111, desc[UR4][R82.64] ;  /* 0x00000004526f2981 */ /* 0x000f62000c1e1500 */
[C---:B------:R-:W-:Y:S01]  /*40b0*/  LOP3.LUT P2, RZ, R178.reuse, 0x2000, RZ, 0xc0, !PT ;  /* 0x00002000b2ff7812 */ /* 0x040fe2000784c0ff */
[----:B------:R-:W-:Y:S01]  /*40c0*/  @P0 HADD2.F32 R70, -RZ, R149.H0_H0 ;  /* 0x20000095ff460230 */ /* 0x000fe20000004100 */
[----:B------:R-:W-:Y:S03]  /*40d0*/  LOP3.LUT R178, R178, 0xfffffbff, RZ, 0xc0, !PT ;  /* 0xfffffbffb2b27812 */ /* 0x000fe600078ec0ff */
[----:B------:R-:W5:Y:S01]  /*40e0*/  @P3 LDG.E.U16 R119, desc[UR4][R104.64] ;  /* 0x0000000468773981 */ /* 0x000f62000c1e1500 */
[----:B------:R-:W-:Y:S01]  /*40f0*/  @P0 FFMA R39, R69, R70, R39 ;  /* 0x0000004645270223 */ /* 0x000fe20000000027 */
[C---:B------:R-:W-:Y:S02]  /*4100*/  LOP3.LUT P0, RZ, R180.reuse, 0x2000000, RZ, 0xc0, !PT ;  /* 0x02000000b4ff7812 */ /* 0x040fe4000780c0ff */
[----:B------:R-:W5:Y:S04]  /*4110*/  @P3 LDG.E.U16 R116, desc[UR4][R78.64] ;  /* 0x000000044e743981 */ /* 0x000f68000c1e1500 */
[----:B------:R-:W5:Y:S01]  /*4120*/  @P2 LDG.E.U16 R113, desc[UR4][R80.64] ;  /* 0x0000000450712981 */ /* 0x000f62000c1e1500 */
[----:B------:R-:W-:Y:S11]  /*4130*/  LOP3.LUT P2, RZ, R180, 0x800000, RZ, 0xc0, !PT ;  /* 0x00800000b4ff7812 */ /* 0x000ff6000784c0ff */
[----:B------:R-:W-:Y:S02]  /*4140*/  @!UPT UIADD3 URZ, URZ, URZ, URZ ;  /* 0x0000003f3f3ff290 */ /* 0x000fe4000fffe03f */
        /* <DEDUP_REMOVED lines=8> */
[C---:B------:R-:W-:Y:S11]  /*41d0*/  LOP3.LUT P3, RZ, R178.reuse, 0x200, RZ, 0xc0, !PT ;  /* 0x00000200b2ff7812 */ /* 0x040ff6000786c0ff */
[----:B------:R-:W-:Y:S02]  /*41e0*/  @P2 HADD2.F32 R68, -RZ, R150.H0_H0 ;  /* 0x20000096ff442230 */ /* 0x000fe40000004100 */
[----:B------:R-:W-:Y:S01]  /*41f0*/  @P2 HADD2.F32 R67, -RZ, R142.H0_H0 ;  /* 0x2000008eff432230 */ /* 0x000fe20000004100 */
[----:B------:R-:W5:Y:S04]  /*4200*/  @P3 LDG.E.U16 R120, desc[UR4][R78.64] ;  /* 0x000000044e783981 */ /* 0x000f68000c1e1500 */
[----:B------:R-:W-:Y:S01]  /*4210*/  @P2 FFMA R55, R67, R68, R55 ;  /* 0x0000004443372223 */ /* 0x000fe20000000037 */
[C---:B------:R-:W-:Y:S11]  /*4220*/  LOP3.LUT P2, RZ, R178.reuse, 0x1000, RZ, 0xc0, !PT ;  /* 0x00001000b2ff7812 */ /* 0x040ff6000784c0ff */
[----:B------:R-:W-:Y:S02]  /*4230*/  @!UPT UIADD3 URZ, URZ, URZ, URZ ;  /* 0x0000003f3f3ff290 */ /* 0x000fe4000fffe03f */
[----:B------:R-:W5:Y:S01]  /*4240*/  @P2 LDG.E.U16 R104, desc[UR4][R82.64] ;  /* 0x0000000452682981 */ /* 0x000f62000c1e1500 */
[C---:B------:R-:W-:Y:S03]  /*4250*/  LOP3.LUT P2, RZ, R178.reuse, 0x800, RZ, 0xc0, !PT ;  /* 0x00000800b2ff7812 */ /* 0x040fe6000784c0ff */
[----:B------:R-:W5:Y:S04]  /*4260*/  @P6 LDG.E.U16 R78, desc[UR4][R76.64] ;  /* 0x000000044c4e6981 */ /* 0x000f68000c1e1500 */
[----:B------:R-:W5:Y:S06]  /*4270*/  @P4 LDG.E.U16 R79, desc[UR4][R80.64] ;  /* 0x00000004504f4981 */ /* 0x000f6c000c1e1500 */
[----:B------:R-:W5:Y:S01]  /*4280*/  @P2 LDG.E.U16 R105, desc[UR4][R80.64] ;  /* 0x0000000450692981 */ /* 0x000f62000c1e1500 */
[C---:B------:R-:W-:Y:S02]  /*4290*/  LOP3.LUT P2, RZ, R178.reuse, 0x400, RZ, 0xc0, !PT ;  /* 0x00000400b2ff7812 */ /* 0x040fe4000784c0ff */
[----:B------:R-:W-:Y:S04]  /*42a0*/  LOP3.LUT R178, R178, 0xffffffef, RZ, 0xc0, !PT ;  /* 0xffffffefb2b27812 */ /* 0x000fe800078ec0ff */
[----:B------:R-:W-:Y:S02]  /*42b0*/  @P6 LOP3.LUT R178, R178, 0x10, RZ, 0xfc, !PT ;  /* 0x00000010b2b26812 */ /* 0x000fe400078efcff */
[C---:B------:R-:W-:Y:S02]  /*42c0*/  LOP3.LUT P6, RZ, R181.reuse, 0x40000, RZ, 0xc0, !PT ;  /* 0x00040000b5ff7812 */ /* 0x040fe400078cc0ff */
[----:B------:R-:W-:Y:S03]  /*42d0*/  LOP3.LUT R178, R178, 0xffffffdf, RZ, 0xc0, !PT ;  /* 0xffffffdfb2b27812 */ /* 0x000fe600078ec0ff */
[----:B------:R-:W5:Y:S01]  /*42e0*/  @P2 LDG.E.U16 R118, desc[UR4][R76.64] ;  /* 0x000000044c762981 */ /* 0x000f62000c1e1500 */
[----:B------:R-:W-:Y:S04]  /*42f0*/  @P5 LOP3.LUT R178, R178, 0x20, RZ, 0xfc, !PT ;  /* 0x00000020b2b25812 */ /* 0x000fe800078efcff */
[----:B------:R-:W-:Y:S03]  /*4300*/  LOP3.LUT R178, R178, 0xfffffffd, RZ, 0xc0, !PT ;  /* 0xfffffffdb2b27812 */ /* 0x000fe600078ec0ff */
[----:B----4-:R-:W-:Y:S01]  /*4310*/  @P6 HADD2.F32 R67, -RZ, R135.H0_H0 ;  /* 0x20000087ff436230 */ /* 0x010fe20000004100 */
[----:B------:R-:W-:Y:S01]  /*4320*/  @P4 LOP3.LUT R178, R178, 0x2, RZ, 0xfc, !PT ;  /* 0x00000002b2b24812 */ /* 0x000fe200078efcff */
[----:B------:R-:W-:Y:S01]  /*4330*/  @P6 HADD2.F32 R68, -RZ, R154.H0_H0 ;  /* 0x2000009aff446230 */ /* 0x000fe20000004100 */
[----:B------:R-:W-:Y:S01]  /*4340*/  LOP3.LUT P4, RZ, R181, 0x8000000, RZ, 0xc0, !PT ;  /* 0x08000000b5ff7812 */ /* 0x000fe2000788c0ff */
[----:B------:R-:W4:Y:S01]  /*4350*/  @P0 LDG.E.U16 R81, desc[UR4][R80.64] ;  /* 0x0000000450510981 */ /* 0x000f22000c1e1500 */
[----:B------:R-:W-:Y:S02]  /*4360*/  LOP3.LUT R178, R178, 0xffffffbf, RZ, 0xc0, !PT ;  /* 0xffffffbfb2b27812 */ /* 0x000fe400078ec0ff */
[----:B------:R-:W-:Y:S01]  /*4370*/  @P6 FFMA R8, R67, R68, R8 ;  /* 0x0000004443086223 */ /* 0x000fe20000000008 */
[C---:B------:R-:W-:Y:S01]  /*4380*/  LOP3.LUT P6, RZ, R181.reuse, 0x4000000, RZ, 0xc0, !PT ;  /* 0x04000000b5ff7812 */ /* 0x040fe200078cc0ff */
[----:B------:R-:W4:Y:S01]  /*4390*/  @P5 LDG.E.U16 R77, desc[UR4][R82.64] ;  /* 0x00000004524d5981 */ /* 0x000f22000c1e1500 */
[C---:B------:R-:W-:Y:S11]  /*43a0*/  LOP3.LUT P5, RZ, R181.reuse, 0x80000, RZ, 0xc0, !PT ;  /* 0x00080000b5ff7812 */ /* 0x040ff600078ac0ff */
[----:B------:R-:W-:Y:S02]  /*43b0*/  @P6 LOP3.LUT R178, R178, 0x40, RZ, 0xfc, !PT ;  /* 0x00000040b2b26812 */ /* 0x000fe400078efcff */
[C---:B------:R-:W-:Y:S02]  /*43c0*/  LOP3.LUT P6, RZ, R181.reuse, 0x400000, RZ, 0xc0, !PT ;  /* 0x00400000b5ff7812 */ /* 0x040fe400078cc0ff */
[----:B------:R-:W-:Y:S01]  /*43d0*/  LOP3.LUT R178, R178, 0xffffff7f, RZ, 0xc0, !PT ;  /* 0xffffff7fb2b27812 */ /* 0x000fe200078ec0ff */
[----:B------:R-:W4:Y:S03]  /*43e0*/  @P3 LDG.E.U16 R80, desc[UR4][R106.64] ;  /* 0x000000046a503981 */ /* 0x000f26000c1e1500 */
[----:B------:R-:W-:Y:S01]  /*43f0*/  @P4 LOP3.LUT R178, R178, 0x80, RZ, 0xfc, !PT ;  /* 0x00000080b2b24812 */ /* 0x000fe200078efcff */
[----:B--2---:R-:W-:Y:S01]  /*4400*/  @P5 HADD2.F32 R67, -RZ, R75.H0_H0 ;  /* 0x2000004bff435230 */ /* 0x004fe20000004100 */
[----:B------:R-:W-:Y:S01]  /*4410*/  LOP3.LUT P4, RZ, R181, 0x200000, RZ, 0xc0, !PT ;  /* 0x00200000b5ff7812 */ /* 0x000fe2000788c0ff */
[----:B------:R-:W-:Y:S01]  /*4420*/  @P5 HADD2.F32 R68, -RZ, R156.H0_H0 ;  /* 0x2000009cff445230 */ /* 0x000fe20000004100 */
[----:B------:R-:W-:Y:S03]  /*4430*/  LOP3.LUT R178, R178, 0xfffffffb, RZ, 0xc0, !PT ;  /* 0xfffffffbb2b27812 */ /* 0x000fe600078ec0ff */
[----:B------:R-:W-:Y:S02]  /*4440*/  @P6 HADD2.F32 R73, -RZ, R87.H0_H0 ;  /* 0x20000057ff496230 */ /* 0x000fe40000004100 */
[----:B------:R-:W-:Y:S01]  /*4450*/  @P6 HADD2.F32 R74, -RZ, R161.H0_H0 ;  /* 0x200000a1ff4a6230 */ /* 0x000fe20000004100 */
[----:B------:R-:W-:Y:S01]  /*4460*/  @P3 LOP3.LUT R178, R178, 0x4, RZ, 0xfc, !PT ;  /* 0x00000004b2b23812 */ /* 0x000fe200078efcff */
[----:B------:R-:W-:Y:S01]  /*4470*/  @P5 FFMA R24, R67, R68, R24 ;  /* 0x0000004443185223 */ /* 0x000fe20000000018 */
[C---:B------:R-:W-:Y:S01]  /*4480*/  LOP3.LUT P3, RZ, R181.reuse, 0x2000000, RZ, 0xc0, !PT ;  /* 0x02000000b5ff7812 */ /* 0x040fe2000786c0ff */
[----:B------:R-:W2:Y:S01]  /*4490*/  @P2 LDG.E.U16 R82, desc[UR4][R106.64] ;  /* 0x000000046a522981 */ /* 0x000ea2000c1e1500 */
[----:B------:R-:W-:Y:S01]  /*44a0*/  LOP3.LUT R178, R178, 0xfffffeff, RZ, 0xc0, !PT ;  /* 0xfffffeffb2b27812 */ /* 0x000fe200078ec0ff */
[----:B------:R-:W-:Y:S02]  /*44b0*/  @P4 HADD2.F32 R72, -RZ, R155.H0_H0 ;  /* 0x2000009bff484230 */ /* 0x000fe40000004100 */
[----:B------:R-:W2:Y:S01]  /*44c0*/  @P1 LDG.E.U16 R83, desc[UR4][R106.64] ;  /* 0x000000046a531981 */ /* 0x000ea2000c1e1500 */
[----:B------:R-:W-:Y:S01]  /*44d0*/  @P4 HADD2.F32 R71, -RZ, R86.H0_H0 ;  /* 0x20000056ff474230 */ /* 0x000fe20000004100 */
[C---:B------:R-:W-:Y:S02]  /*44e0*/  LOP3.LUT P1, RZ, R181.reuse, 0x80000000, RZ, 0xc0, !PT ;  /* 0x80000000b5ff7812 */ /* 0x040fe4000782c0ff */
[----:B------:R-:W-:Y:S02]  /*44f0*/  LOP3.LUT P5, RZ, R180, 0x1, RZ, 0xc0, !PT ;  /* 0x00000001b4ff7812 */ /* 0x000fe400078ac0ff */
[----:B------:R-:W-:Y:S02]  /*4500*/  P2R R129, PR, RZ, 0x2 ;  /* 0x00000002ff817803 */ /* 0x000fe40000000000 */
[----:B------:R-:W-:Y:S02]  /*4510*/  @P3 LOP3.LUT R178, R178, 0x100, RZ, 0xfc, !PT ;  /* 0x00000100b2b23812 */ /* 0x000fe400078efcff */
[C---:B------:R-:W-:Y:S02]  /*4520*/  LOP3.LUT P3, RZ, R181.reuse, 0x100000, RZ, 0xc0, !PT ;  /* 0x00100000b5ff7812 */ /* 0x040fe4000786c0ff */
[----:B------:R-:W-:Y:S02]  /*4530*/  LOP3.LUT R178, R178, 0xfffffff7, RZ, 0xc0, !PT ;  /* 0xfffffff7b2b27812 */ /* 0x000fe400078ec0ff */
[C---:B------:R-:W-:Y:S02]  /*4540*/  LOP3.LUT P1, RZ, R181.reuse, 0x800000, RZ, 0xc0, !PT ;  /* 0x00800000b5ff7812 */ /* 0x040fe4000782c0ff */
[----:B------:R-:W-:Y:S02]  /*4550*/  @P2 LOP3.LUT R178, R178, 0x8, RZ, 0xfc, !PT ;  /* 0x00000008b2b22812 */ /* 0x000fe400078efcff */
[----:B------:R-:W-:Y:S05]  /*4560*/  LOP3.LUT P2, RZ, R181, 0x1000000, RZ, 0xc0, !PT ;  /* 0x01000000b5ff7812 */ /* 0x000fea000784c0ff */
[----:B------:R-:W-:Y:S02]  /*4570*/  @P3 HADD2.F32 R70, -RZ, R157.H0_H0 ;  /* 0x2000009dff463230 */ /* 0x000fe40000004100 */
[----:B------:R-:W-:Y:S01]  /*4580*/  @P3 HADD2.F32 R69, -RZ, R85.H0_H0 ;  /* 0x20000055ff453230 */ /* 0x000fe20000004100 */
[----:B------:R1:W2:Y:S01]  /*4590*/  @P0 LDG.E.U16 R106, desc[UR4][R106.64] ;  /* 0x000000046a6a0981 */ /* 0x0002a2000c1e1500 */
[----:B------:R-:W-:Y:S02]  /*45a0*/  @P1 HADD2.F32 R67, -RZ, R84.H0_H0 ;  /* 0x20000054ff431230 */ /* 0x000fe40000004100 */
[----:B------:R-:W-:Y:S02]  /*45b0*/  @P1 HADD2.F32 R68, -RZ, R167.H0_H0 ;  /* 0x200000a7ff441230 */ /* 0x000fe40000004100 */
[----:B------:R-:W-:Y:S01]  /*45c0*/  @P3 FFMA R40, R69, R70, R40 ;  /* 0x0000004645283223 */ /* 0x000fe20000000028 */
[----:B------:R-:W-:Y:S02]  /*45d0*/  @P2 HADD2.F32 R70, -RZ, R169.H0_H0 ;  /* 0x200000a9ff462230 */ /* 0x000fe40000004100 */
[----:B------:R-:W-:Y:S01]  /*45e0*/  @P4 FFMA R56, R71, R72, R56 ;  /* 0x0000004847384223 */ /* 0x000fe20000000038 */
[----:B------:R-:W-:Y:S01]  /*45f0*/  @P2 HADD2.F32 R69, -RZ, R88.H0_H0 ;  /* 0x20000058ff452230 */ /* 0x000fe20000004100 */
[C---:B------:R-:W-:Y:S01]  /*4600*/  LOP3.LUT P3, RZ, R178.reuse, 0x100, RZ, 0xc0, !PT ;  /* 0x00000100b2ff7812 */ /* 0x040fe2000786c0ff */
[----:B------:R-:W-:Y:S01]  /*4610*/  @P6 FFMA R9, R73, R74, R9 ;  /* 0x0000004a49096223 */ /* 0x000fe20000000009 */
[----:B------:R-:W-:Y:S01]  /*4620*/  LOP3.LUT P6, RZ, R178, 0x40, RZ, 0xc0, !PT ;  /* 0x00000040b2ff7812 */ /* 0x000fe200078cc0ff */
[----:B------:R-:W-:Y:S01]  /*4630*/  @P1 FFMA R25, R67, R68, R25 ;  /* 0x0000004443191223 */ /* 0x000fe20000000019 */
[----:B------:R-:W-:Y:S01]  /*4640*/  @P2 FFMA R41, R69, R70, R41 ;  /* 0x0000004645292223 */ /* 0x000fe20000000029 */
[----:B------:R-:W-:Y:S02]  /*4650*/  LOP3.LUT P2, RZ, R180, 0x8, RZ, 0xc0, !PT ;  /* 0x00000008b4ff7812 */ /* 0x000fe4000784c0ff */
[----:B------:R-:W-:Y:S02]  /*4660*/  LOP3.LUT P4, RZ, R178, 0x80, RZ, 0xc0, !PT ;  /* 0x00000080b2ff7812 */ /* 0x000fe4000788c0ff */
[----:B------:R-:W-:Y:S02]  /*4670*/  P2R R84, PR, RZ, 0x4 ;  /* 0x00000004ff547803 */ /* 0x000fe40000000000 */
[----:B------:R-:W-:Y:S02]  /*4680*/  LOP3.LUT P2, RZ, R181, 0x10000000, RZ, 0xc0, !PT ;  /* 0x10000000b5ff7812 */ /* 0x000fe4000784c0ff */
[----:B------:R-:W-:Y:S01]  /*4690*/  @P3 HADD2.F32 R72, -RZ, R166.H0_H0 ;  /* 0x200000a6ff483230 */ /* 0x000fe20000004100 */
[----:B------:R-:W-:Y:S01]  /*46a0*/  ISETP.NE.AND P1, PT, R129, RZ, PT ;  /* 0x000000ff8100720c */ /* 0x000fe20003f25270 */
[----:B------:R-:W-:Y:S02]  /*46b0*/  @P3 HADD2.F32 R71, -RZ, R89.H0_H0 ;  /* 0x20000059ff473230 */ /* 0x000fe40000004100 */
[----:B------:R-:W-:Y:S01]  /*46c0*/  @P6 HADD2.F32 R73, -RZ, R91.H0_H0 ;  /* 0x2000005bff496230 */ /* 0x000fe20000004100 */
[----:B-1----:R-:W-:Y:S01]  /*46d0*/  P2R R107, PR, RZ, 0x1 ;  /* 0x00000001ff6b7803 */ /* 0x002fe20000000000 */
[----:B------:R-:W-:Y:S02]  /*46e0*/  @P6 HADD2.F32 R74, -RZ, R174.H0_H0 ;  /* 0x200000aeff4a6230 */ /* 0x000fe40000004100 */
[----:B------:R-:W-:Y:S01]  /*46f0*/  @P3 FFMA R57, R71, R72, R57 ;  /* 0x0000004847393223 */ /* 0x000fe20000000039 */
[----:B------:R-:W-:Y:S01]  /*4700*/  @P4 HADD2.F32 R75, -RZ, R96.H0_H0 ;  /* 0x20000060ff4b4230 */ /* 0x000fe20000004100 */
[----:B------:R-:W-:Y:S01]  /*4710*/  LOP3.LUT P0, RZ, R181, 0x40000000, RZ, 0xc0, !PT ;  /* 0x40000000b5ff7812 */ /* 0x000fe2000780c0ff */
[----:B------:R-:W-:Y:S02]  /*4720*/  @P4 HADD2.F32 R76, -RZ, R176.H0_H0 ;  /* 0x200000b0ff4c4230 */ /* 0x000fe40000004100 */
[----:B------:R-:W-:Y:S01]  /*4730*/  @P6 FFMA R10, R73, R74, R10 ;  /* 0x0000004a490a6223 */ /* 0x000fe2000000000a */
[----:B------:R-:W-:Y:S01]  /*4740*/  @P2 HADD2.F32 R68, -RZ, R177.H0_H0 ;  /* 0x200000b1ff442230 */ /* 0x000fe20000004100 */
[----:B------:R-:W-:Y:S01]  /*4750*/  LOP3.LUT P6, RZ, R180, 0x2, RZ, 0xc0, !PT ;  /* 0x00000002b4ff7812 */ /* 0x000fe200078cc0ff */
[----:B------:R-:W-:Y:S02]  /*4760*/  @P2 HADD2.F32 R67, -RZ, R90.H0_H0 ;  /* 0x2000005aff432230 */ /* 0x000fe40000004100 */
[----:B------:R-:W-:Y:S01]  /*4770*/  @P4 FFMA R26, R75, R76, R26 ;  /* 0x0000004c4b1a4223 */ /* 0x000fe2000000001a */
[----:B------:R-:W-:Y:S01]  /*4780*/  @P1 HADD2.F32 R73, -RZ, R98.H0_H0 ;  /* 0x20000062ff491230 */ /* 0x000fe20000004100 */
[----:B------:R-:W-:Y:S01]  /*4790*/  P2R R85, PR, RZ, 0x40 ;  /* 0x00000040ff557803 */ /* 0x000fe20000000000 */
[----:B------:R-:W-:Y:S01]  /*47a0*/  @P1 HADD2.F32 R74, -RZ, R159.H0_H0 ;  /* 0x2000009fff4a1230 */ /* 0x000fe20000004100 */
[----:B------:R-:W-:Y:S01]  /*47b0*/  LOP3.LUT P6, RZ, R181, 0x20000000, RZ, 0xc0, !PT ;  /* 0x20000000b5ff7812 */ /* 0x000fe200078cc0ff */
[----:B------:R-:W-:Y:S02]  /*47c0*/  @P5 HADD2.F32 R76, -RZ, R163.H0_H0 ;  /* 0x200000a3ff4c5230 */ /* 0x000fe40000004100 */
[----:B------:R-:W-:Y:S01]  /*47d0*/  @P2 FFMA R42, R67, R68, R42 ;  /* 0x00000044432a2223 */ /* 0x000fe2000000002a */
[----:B------:R-:W-:Y:S01]  /*47e0*/  @P0 HADD2.F32 R71, -RZ, R95.H0_H0 ;  /* 0x2000005fff470230 */ /* 0x000fe20000004100 */
[----:B------:R-:W-:Y:S01]  /*47f0*/  ISETP.NE.AND P2, PT, R84, RZ, PT ;  /* 0x000000ff5400720c */ /* 0x000fe20003f45270 */
[----:B------:R-:W-:Y:S01]  /*4800*/  @P0 HADD2.F32 R72, -RZ, R158.H0_H0 ;  /* 0x2000009eff480230 */ /* 0x000fe20000004100 */
[C---:B------:R-:W-:Y:S01]  /*4810*/  LOP3.LUT P3, RZ, R180.reuse, 0x10, RZ, 0xc0, !PT ;  /* 0x00000010b4ff7812 */ /* 0x040fe2000786c0ff */
[----:B------:R-:W-:Y:S01]  /*4820*/  @P5 HADD2.F32 R75, -RZ, R101.H0_H0 ;  /* 0x20000065ff4b5230 */ /* 0x000fe20000004100 */
[C---:B------:R-:W-:Y:S04]  /*4830*/  LOP3.LUT P4, RZ, R180.reuse, 0x20, RZ, 0xc0, !PT ;  /* 0x00000020b4ff7812 */ /* 0x040fe8000788c0ff */
[----:B------:R-:W-:Y:S02]  /*4840*/  @P6 HADD2.F32 R70, -RZ, R173.H0_H0 ;  /* 0x200000adff466230 */ /* 0x000fe40000004100 */
[----:B------:R-:W-:Y:S05]  /*4850*/  @P6 HADD2.F32 R69, -RZ, R93.H0_H0 ;  /* 0x2000005dff456230 */ /* 0x000fea0000004100 */
[----:B------:R-:W-:Y:S01]  /*4860*/  @P6 FFMA R58, R69, R70, R58 ;  /* 0x00000046453a6223 */ /* 0x000fe2000000003a */
[----:B------:R-:W-:Y:S01]  /*4870*/  @P0 FFMA R11, R71, R72, R11 ;  /* 0x00000048470b0223 */ /* 0x000fe2000000000b */
[----:B---3--:R-:W-:Y:S01]  /*4880*/  @P2 HADD2.F32 R71, -RZ, R97.H0_H0 ;  /* 0x20000061ff472230 */ /* 0x008fe20000004100 */
[C---:B------:R-:W-:Y:S01]  /*4890*/  LOP3.LUT P0, RZ, R180.reuse, 0x1000, RZ, 0xc0, !PT ;  /* 0x00001000b4ff7812 */ /* 0x040fe2000780c0ff */
[----:B------:R-:W-:Y:S01]  /*48a0*/  @P2 HADD2.F32 R72, -RZ, R165.H0_H0 ;  /* 0x200000a5ff482230 */ /* 0x000fe20000004100 */
[----:B------:R-:W-:Y:S01]  /*48b0*/  ISETP.NE.AND P6, PT, R85, RZ, PT ;  /* 0x000000ff5500720c */ /* 0x000fe20003fc5270 */
[----:B------:R-:W-:Y:S01]  /*48c0*/  @P1 FFMA R27, R73, R74, R27 ;  /* 0x0000004a491b1223 */ /* 0x000fe2000000001b */
[----:B------:R-:W-:Y:S01]  /*48d0*/  @P3 HADD2.F32 R74, -RZ, R168.H0_H0 ;  /* 0x200000a8ff4a3230 */ /* 0x000fe20000004100 */
[----:B------:R-:W-:Y:S01]  /*48e0*/  P2R R87, PR, RZ, 0x1 ;  /* 0x00000001ff577803 */ /* 0x000fe20000000000 */
[----:B------:R-:W-:Y:S01]  /*48f0*/  @P3 HADD2.F32 R73, -RZ, R108.H0_H0 ;  /* 0x2000006cff493230 */ /* 0x000fe20000004100 */
[C---:B------:R-:W-:Y:S01]  /*4900*/  LOP3.LUT P0, RZ, R180.reuse, 0x400, RZ, 0xc0, !PT ;  /* 0x00000400b4ff7812 */ /* 0x040fe2000780c0ff */
[----:B------:R-:W-:Y:S01]  /*4910*/  @P5 FFMA R43, R75, R76, R43 ;  /* 0x0000004c4b2b5223 */ /* 0x000fe2000000002b */
[----:B------:R-:W-:Y:S01]  /*4920*/  @P4 HADD2.F32 R76, -RZ, R164.H0_H0 ;  /* 0x200000a4ff4c4230 */ /* 0x000fe20000004100 */
[C---:B------:R-:W-:Y:S01]  /*4930*/  LOP3.LUT P5, RZ, R180.reuse, 0x4000, RZ, 0xc0, !PT ;  /* 0x00004000b4ff7812 */ /* 0x040fe200078ac0ff */
[----:B------:R-:W-:Y:S01]  /*4940*/  @P4 HADD2.F32 R75, -RZ, R109.H0_H0 ;  /* 0x2000006dff4b4230 */ /* 0x000fe20000004100 */
[----:B------:R-:W-:Y:S02]  /*4950*/  P2R R84, PR, RZ, 0x1 ;  /* 0x00000001ff547803 */ /* 0x000fe40000000000 */
[C---:B------:R-:W-:Y:S01]  /*4960*/  LOP3.LUT P0, RZ, R180.reuse, 0x4, RZ, 0xc0, !PT ;  /* 0x00000004b4ff7812 */ /* 0x040fe2000780c0ff */
[----:B------:R-:W-:Y:S01]  /*4970*/  @P6 HADD2.F32 R68, -RZ, R162.H0_H0 ;  /* 0x200000a2ff446230 */ /* 0x000fe20000004100 */
[C---:B------:R-:W-:Y:S01]  /*4980*/  LOP3.LUT P1, RZ, R180.reuse, 0x2000, RZ, 0xc0, !PT ;  /* 0x00002000b4ff7812 */ /* 0x040fe2000782c0ff */
[----:B------:R-:W-:Y:S01]  /*4990*/  @P6 HADD2.F32 R67, -RZ, R92.H0_H0 ;  /* 0x2000005cff436230 */ /* 0x000fe20000004100 */
[----:B------:R-:W-:Y:S02]  /*49a0*/  P2R R89, PR, RZ, 0x20 ;  /* 0x00000020ff597803 */ /* 0x000fe40000000000 */
[----:B------:R-:W-:Y:S02]  /*49b0*/  P2R R88, PR, RZ, 0x2 ;  /* 0x00000002ff587803 */ /* 0x000fe40000000000 */
[----:B------:R-:W-:Y:S01]  /*49c0*/  @P6 FFMA R59, R67, R68, R59 ;  /* 0x00000044433b6223 */ /* 0x000fe2000000003b */
[C---:B------:R-:W-:Y:S02]  /*49d0*/  LOP3.LUT P6, RZ, R180.reuse, 0x8000, RZ, 0xc0, !PT ;  /* 0x00008000b4ff7812 */ /* 0x040fe400078cc0ff */
[C---:B------:R-:W-:Y:S02]  /*49e0*/  LOP3.LUT P5, RZ, R180.reuse, 0x100, RZ, 0xc0, !PT ;  /* 0x00000100b4ff7812 */ /* 0x040fe400078ac0ff */
[----:B------:R-:W-:Y:S01]  /*49f0*/  @P0 HADD2.F32 R69, -RZ, R94.H0_H0 ;  /* 0x2000005eff450230 */ /* 0x000fe20000004100 */
[----:B------:R-:W-:Y:S01]  /*4a00*/  P2R R85, PR, RZ, 0x40 ;  /* 0x00000040ff557803 */ /* 0x000fe20000000000 */
[----:B------:R-:W-:Y:S01]  /*4a10*/  @P0 HADD2.F32 R70, -RZ, R160.H0_H0 ;  /* 0x200000a0ff460230 */ /* 0x000fe20000004100 */
[C---:B------:R-:W-:Y:S02]  /*4a20*/  LOP3.LUT P6, RZ, R180.reuse, 0x80, RZ, 0xc0, !PT ;  /* 0x00000080b4ff7812 */ /* 0x040fe400078cc0ff */
[C---:B------:R-:W-:Y:S02]  /*4a30*/  LOP3.LUT P1, RZ, R180.reuse, 0x200, RZ, 0xc0, !PT ;  /* 0x00000200b4ff7812 */ /* 0x040fe4000782c0ff */
[----:B------:R-:W-:Y:S01]  /*4a40*/  @P0 FFMA R12, R69, R70, R12 ;  /* 0x00000046450c0223 */ /* 0x000fe2000000000c */
[----:B------:R-:W-:Y:S01]  /*4a50*/  @P2 FFMA R28, R71, R72, R28 ;  /* 0x00000048471c2223 */ /* 0x000fe2000000001c */
[----:B------:R-:W-:Y:S01]  /*4a60*/  LOP3.LUT P2, RZ, R180, 0x10000, RZ, 0xc0, !PT ;  /* 0x00010000b4ff7812 */ /* 0x000fe2000784c0ff */
[----:B------:R-:W-:Y:S01]  /*4a70*/  @P3 FFMA R44, R73, R74, R44 ;  /* 0x0000004a492c3223 */ /* 0x000fe2000000002c */
[----:B------:R-:W-:Y:S01]  /*4a80*/  @P5 HADD2.F32 R72, -RZ, R175.H0_H0 ;  /* 0x200000afff485230 */ /* 0x000fe20000004100 */
[----:B------:R-:W-:Y:S01]  /*4a90*/  ISETP.NE.AND P0, PT, R84, RZ, PT ;  /* 0x000000ff5400720c */ /* 0x000fe20003f05270 */
[----:B------:R-:W-:Y:S01]  /*4aa0*/  @P5 HADD2.F32 R71, -RZ, R103.H0_H0 ;  /* 0x20000067ff475230 */ /* 0x000fe20000004100 */
[----:B------:R-:W-:Y:S01]  /*4ab0*/  P2R R86, PR, RZ, 0x4 ;  /* 0x00000004ff567803 */ /* 0x000fe20000000000 */
[----:B------:R-:W-:Y:S01]  /*4ac0*/  @P4 FFMA R60, R75, R76, R60 ;  /* 0x0000004c4b3c4223 */ /* 0x000fe2000000003c */
[----:B------:R-:W-:Y:S01]  /*4ad0*/  @P6 HADD2.F32 R69, -RZ, R99.H0_H0 ;  /* 0x20000063ff456230 */ /* 0x000fe20000004100 */
[C---:B------:R-:W-:Y:S01]  /*4ae0*/  LOP3.LUT P2, RZ, R180.reuse, 0x800, RZ, 0xc0, !PT ;  /* 0x00000800b4ff7812 */ /* 0x040fe2000784c0ff */
[----:B------:R-:W-:Y:S01]  /*4af0*/  @P6 HADD2.F32 R70, -RZ, R172.H0_H0 ;  /* 0x200000acff466230 */ /* 0x000fe20000004100 */
[C---:B------:R-:W-:Y:S01]  /*4b00*/  LOP3.LUT P3, RZ, R180.reuse, 0x20000, RZ, 0xc0, !PT ;  /* 0x00020000b4ff7812 */ /* 0x040fe2000786c0ff */
[----:B------:R-:W-:Y:S01]  /*4b10*/  @P1 HADD2.F32 R74, -RZ, R171.H0_H0 ;  /* 0x200000abff4a1230 */ /* 0x000fe20000004100 */
[----:B------:R-:W-:Y:S01]  /*4b20*/  P2R R84, PR, RZ, 0x4 ;  /* 0x00000004ff547803 */ /* 0x000fe20000000000 */
[----:B------:R-:W-:Y:S01]  /*4b30*/  @P1 HADD2.F32 R73, -RZ, R110.H0_H0 ;  /* 0x2000006eff491230 */ /* 0x000fe20000004100 */
[C---:B------:R-:W-:Y:S02]  /*4b40*/  LOP3.LUT P2, RZ, R180.reuse, 0x40, RZ, 0xc0, !PT ;  /* 0x00000040b4ff7812 */ /* 0x040fe4000784c0ff */
[----:B------:R-:W-:Y:S01]  /*4b50*/  @P0 HADD2.F32 R75, -RZ, R112.H0_H0 ;  /* 0x20000070ff4b0230 */ /* 0x000fe20000004100 */
[----:B------:R-:W-:Y:S01]  /*4b60*/  LOP3.LUT P4, RZ, R180, 0x40000, RZ, 0xc0, !PT ;  /* 0x00040000b4ff7812 */ /* 0x000fe2000788c0ff */
[----:B------:R-:W-:Y:S09]  /*4b70*/  @P0 HADD2.F32 R76, -RZ, R153.H0_H0 ;  /* 0x20000099ff4c0230 */ /* 0x000ff20000004100 */
[----:B------:R-:W-:Y:S02]  /*4b80*/  @P2 HADD2.F32 R67, -RZ, R100.H0_H0 ;  /* 0x20000064ff432230 */ /* 0x000fe40000004100 */
[----:B------:R-:W-:Y:S05]  /*4b90*/  @P2 HADD2.F32 R68, -RZ, R170.H0_H0 ;  /* 0x200000aaff442230 */ /* 0x000fea0000004100 */
[----:B------:R-:W-:Y:S01]  /*4ba0*/  @P2 FFMA R13, R67, R68, R13 ;  /* 0x00000044430d2223 */ /* 0x000fe2000000000d */
[----:B------:R-:W-:Y:S01]  /*4bb0*/  ISETP.NE.AND P2, PT, R84, RZ, PT ;  /* 0x000000ff5400720c */ /* 0x000fe20003f45270 */
[----:B------:R-:W-:Y:S01]  /*4bc0*/  @P6 FFMA R29, R69, R70, R29 ;  /* 0x00000046451d6223 */ /* 0x000fe2000000001d */
[----:B------:R-:W-:Y:S01]  /*4bd0*/  @P5 FFMA R45, R71, R72, R45 ;  /* 0x00000048472d5223 */ /* 0x000fe2000000002d */
[----:B------:R-:W-:Y:S01]  /*4be0*/  @P1 FFMA R61, R73, R74, R61 ;  /* 0x0000004a493d1223 */ /* 0x000fe2000000003d */
[----:B------:R-:W-:Y:S01]  /*4bf0*/  @P0 FFMA R14, R75, R76, R14 ;  /* 0x0000004c4b0e0223 */ /* 0x000fe2000000000e */
[----:B------:R-:W-:Y:S02]  /*4c00*/  ISETP.NE.AND P0, PT, R87, RZ, PT ;  /* 0x000000ff5700720c */ /* 0x000fe40003f05270 */
[----:B------:R-:W-:Y:S02]  /*4c10*/  ISETP.NE.AND P1, PT, R88, RZ, PT ;  /* 0x000000ff5800720c */ /* 0x000fe40003f25270 */
[----:B------:R-:W-:Y:S02]  /*4c20*/  ISETP.NE.AND P5, PT, R89, RZ, PT ;  /* 0x000000ff5900720c */ /* 0x000fe40003fa5270 */
[----:B------:R-:W-:Y:S02]  /*4c30*/  ISETP.NE.AND P6, PT, R85, RZ, PT ;  /* 0x000000ff5500720c */ /* 0x000fe40003fc5270 */
[----:B------:R-:W-:Y:S02]  /*4c40*/  @P2 HADD2.F32 R67, -RZ, R102.H0_H0 ;  /* 0x20000066ff432230 */ /* 0x000fe40000004100 */
[----:B------:R-:W-:Y:S03]  /*4c50*/  @P2 HADD2.F32 R68, -RZ, R151.H0_H0 ;  /* 0x20000097ff442230 */ /* 0x000fe60000004100 */
[----:B------:R-:W-:Y:S02]  /*4c60*/  @P0 HADD2.F32 R70, -RZ, R152.H0_H0 ;  /* 0x20000098ff460230 */ /* 0x000fe40000004100 */
[----:B-----5:R-:W-:Y:S02]  /*4c70*/  @P0 HADD2.F32 R69, -RZ, R111.H0_H0 ;  /* 0x2000006fff450230 */ /* 0x020fe40000004100 */
[----:B------:R-:W-:Y:S01]  /*4c80*/  @P2 FFMA R30, R67, R68, R30 ;  /* 0x00000044431e2223 */ /* 0x000fe2000000001e */
[----:B------:R-:W-:Y:S01]  /*4c90*/  @P1 HADD2.F32 R72, -RZ, R128.H0_H0 ;  /* 0x20000080ff481230 */ /* 0x000fe20000004100 */
[----:B------:R-:W-:Y:S01]  /*4ca0*/  ISETP.NE.AND P2, PT, R86, RZ, PT ;  /* 0x000000ff5600720c */ /* 0x000fe20003f45270 */
[----:B------:R-:W-:Y:S02]  /*4cb0*/  @P1 HADD2.F32 R71, -RZ, R113.H0_H0 ;  /* 0x20000071ff471230 */ /* 0x000fe40000004100 */
        /* <DEDUP_REMOVED lines=10> */
[C---:B------:R-:W-:Y:S01]  /*4d60*/  LOP3.LUT P5, RZ, R178.reuse, 0x20, RZ, 0xc0, !PT ;  /* 0x00000020b2ff7812 */ /* 0x040fe200078ac0ff */
[----:B------:R-:W-:Y:S02]  /*4d70*/  @P2 HADD2.F32 R68, -RZ, R125.H0_H0 ;  /* 0x2000007dff442230 */ /* 0x000fe40000004100 */
[----:B------:R-:W-:Y:S01]  /*4d80*/  @P6 FFMA R31, R75, R76, R31 ;  /* 0x0000004c4b1f6223 */ /* 0x000fe2000000001f */
[----:B------:R-:W-:Y:S01]  /*4d90*/  @P4 HADD2.F32 R71, -RZ, R116.H0_H0 ;  /* 0x20000074ff474230 */ /* 0x000fe20000004100 */
[C---:B------:R-:W-:Y:S01]  /*4da0*/  LOP3.LUT P6, RZ, R178.reuse, 0x10, RZ, 0xc0, !PT ;  /* 0x00000010b2ff7812 */ /* 0x040fe200078cc0ff */
[----:B------:R-:W-:Y:S07]  /*4db0*/  @P4 HADD2.F32 R72, -RZ, R119.H0_H0 ;  /* 0x20000077ff484230 */ /* 0x000fee0000004100 */
[----:B------:R-:W-:Y:S05]  /*4dc0*/  @P5 HADD2.F32 R76, -RZ, R123.H0_H0 ;  /* 0x2000007bff4c5230 */ /* 0x000fea0000004100 */
[----:B------:R-:W-:Y:S02]  /*4dd0*/  @P6 HADD2.F32 R74, -RZ, R121.H0_H0 ;  /* 0x20000079ff4a6230 */ /* 0x000fe40000004100 */
[----:B------:R-:W-:Y:S05]  /*4de0*/  @P2 HADD2.F32 R67, -RZ, R104.H0_H0 ;  /* 0x20000068ff432230 */ /* 0x000fea0000004100 */
[----:B------:R-:W-:Y:S01]  /*4df0*/  @P2 FFMA R47, R67, R68, R47 ;  /* 0x00000044432f2223 */ /* 0x000fe2000000002f */
[C---:B------:R-:W-:Y:S01]  /*4e00*/  LOP3.LUT P2, RZ, R178.reuse, 0x8, RZ, 0xc0, !PT ;  /* 0x00000008b2ff7812 */ /* 0x040fe2000784c0ff */
[----:B------:R-:W-:Y:S02]  /*4e10*/  @P6 HADD2.F32 R73, -RZ, R78.H0_H0 ;  /* 0x2000004eff496230 */ /* 0x000fe40000004100 */
[----:B------:R-:W-:Y:S05]  /*4e20*/  @P3 HADD2.F32 R69, -RZ, R105.H0_H0 ;  /* 0x20000069ff453230 */ /* 0x000fea0000004100 */
[----:B------:R-:W-:Y:S01]  /*4e30*/  @P3 FFMA R63, R69, R70, R63 ;  /* 0x00000046453f3223 */ /* 0x000fe2000000003f */
[----:B------:R-:W-:Y:S01]  /*4e40*/  @P4 FFMA R16, R71, R72, R16 ;  /* 0x0000004847104223 */ /* 0x000fe20000000010 */
[C---:B------:R-:W-:Y:S01]  /*4e50*/  LOP3.LUT P4, RZ, R178.reuse, 0x2, RZ, 0xc0, !PT ;  /* 0x00000002b2ff7812 */ /* 0x040fe2000788c0ff */
[----:B------:R-:W-:Y:S01]  /*4e60*/  @P6 FFMA R32, R73, R74, R32 ;  /* 0x0000004a49206223 */ /* 0x000fe20000000020 */
[----:B------:R-:W-:Y:S01]  /*4e70*/  @P1 HADD2.F32 R73, -RZ, R117.H0_H0 ;  /* 0x20000075ff491230 */ /* 0x000fe20000004100 */
[C---:B------:R-:W-:Y:S02]  /*4e80*/  LOP3.LUT P3, RZ, R178.reuse, 0x4, RZ, 0xc0, !PT ;  /* 0x00000004b2ff7812 */ /* 0x040fe4000786c0ff */
[----:B------:R-:W-:Y:S01]  /*4e90*/  LOP3.LUT P6, RZ, R178, 0x1, RZ, 0xc0, !PT ;  /* 0x00000001b2ff7812 */ /* 0x000fe200078cc0ff */
[----:B------:R-:W-:Y:S07]  /*4ea0*/  @P2 HADD2.F32 R71, -RZ, R118.H0_H0 ;  /* 0x20000076ff472230 */ /* 0x000fee0000004100 */
[----:B------:R-:W-:Y:S02]  /*4eb0*/  @P4 HADD2.F32 R68, -RZ, R122.H0_H0 ;  /* 0x2000007aff444230 */ /* 0x000fe40000004100 */
[----:B------:R-:W-:Y:S02]  /*4ec0*/  @P4 HADD2.F32 R67, -RZ, R79.H0_H0 ;  /* 0x2000004fff434230 */ /* 0x000fe40000004100 */
[----:B------:R-:W-:Y:S02]  /*4ed0*/  @P3 HADD2.F32 R69, -RZ, R120.H0_H0 ;  /* 0x20000078ff453230 */ /* 0x000fe40000004100 */
[----:B----4-:R-:W-:Y:S05]  /*4ee0*/  @P5 HADD2.F32 R75, -RZ, R77.H0_H0 ;  /* 0x2000004dff4b5230 */ /* 0x010fea0000004100 */
[----:B------:R-:W-:Y:S01]  /*4ef0*/  @P5 FFMA R48, R75, R76, R48 ;  /* 0x0000004c4b305223 */ /* 0x000fe20000000030 */
[C---:B------:R-:W-:Y:S01]  /*4f00*/  LOP3.LUT P5, RZ, R180.reuse, 0x80000000, RZ, 0xc0, !PT ;  /* 0x80000000b4ff7812 */ /* 0x040fe200078ac0ff */
[----:B------:R-:W-:Y:S02]  /*4f10*/  @P0 HADD2.F32 R75, -RZ, R81.H0_H0 ;  /* 0x20000051ff4b0230 */ /* 0x000fe40000004100 */
[----:B------:R-:W-:Y:S01]  /*4f20*/  @P4 FFMA R64, R67, R68, R64 ;  /* 0x0000004443404223 */ /* 0x000fe20000000040 */
[C---:B------:R-:W-:Y:S01]  /*4f30*/  LOP3.LUT P4, RZ, R180.reuse, 0x40000000, RZ, 0xc0, !PT ;  /* 0x40000000b4ff7812 */ /* 0x040fe2000788c0ff */
[----:B------:R-:W-:Y:S05]  /*4f40*/  @P3 HADD2.F32 R70, -RZ, R80.H0_H0 ;  /* 0x20000050ff463230 */ /* 0x000fea0000004100 */
[----:B------:R-:W-:Y:S01]  /*4f50*/  @P3 FFMA R17, R69, R70, R17 ;  /* 0x0000004645113223 */ /* 0x000fe20000000011 */
[C---:B------:R-:W-:Y:S01]  /*4f60*/  LOP3.LUT P3, RZ, R180.reuse, 0x20000000, RZ, 0xc0, !PT ;  /* 0x20000000b4ff7812 */ /* 0x040fe2000786c0ff */
[----:B--2---:R-:W-:Y:S02]  /*4f70*/  @P2 HADD2.F32 R72, -RZ, R82.H0_H0 ;  /* 0x20000052ff482230 */ /* 0x004fe40000004100 */
[----:B------:R-:W-:Y:S03]  /*4f80*/  @P1 HADD2.F32 R74, -RZ, R83.H0_H0 ;  /* 0x20000053ff4a1230 */ /* 0x000fe60000004100 */
[----:B------:R-:W-:Y:S01]  /*4f90*/  @P2 FFMA R33, R71, R72, R33 ;  /* 0x0000004847212223 */ /* 0x000fe20000000021 */
[C---:B------:R-:W-:Y:S01]  /*4fa0*/  LOP3.LUT P2, RZ, R180.reuse, 0x10000000, RZ, 0xc0, !PT ;  /* 0x10000000b4ff7812 */ /* 0x040fe2000784c0ff */
[----:B------:R-:W-:Y:S01]  /*4fb0*/  @P1 FFMA R49, R73, R74, R49 ;  /* 0x0000004a49311223 */ /* 0x000fe20000000031 */
[----:B------:R-:W-:Y:S01]  /*4fc0*/  LOP3.LUT P1, RZ, R180, 0x8000000, RZ, 0xc0, !PT ;  /* 0x08000000b4ff7812 */ /* 0x000fe2000782c0ff */
[----:B------:R-:W-:Y:S05]  /*4fd0*/  @P0 HADD2.F32 R76, -RZ, R106.H0_H0 ;  /* 0x2000006aff4c0230 */ /* 0x000fea0000004100 */
[----:B------:R-:W-:Y:S01]  /*4fe0*/  @P0 FFMA R65, R75, R76, R65 ;  /* 0x0000004c4b410223 */ /* 0x000fe20000000041 */
[----:B0-----:R-:W-:Y:S11]  /*4ff0*/  ISETP.LE.AND P0, PT, R131, UR7, PT ;  /* 0x0000000783007c0c */ /* 0x001ff6000bf03270 */
[----:B------:R-:W-:Y:S02]  /*5000*/  @!UPT UIADD3 URZ, URZ, URZ, URZ ;  /* 0x0000003f3f3ff290 */ /* 0x000fe4000fffe03f */
[----:B------:R-:W-:Y:S08]  /*5010*/  @!P0 BRA `(.L_x_5) ;  /* 0xffffffcc00d08947 */ /* 0x000ff0000383ffff */
.L_x_4:
[----:B------:R-:W2:Y:S01]  /*5020*/  LDL R152, [R1] ;  /* 0x0000000001987983 */ /* 0x000ea20000100800 */
[----:B------:R-:W-:Y:S01]  /*5030*/  ISETP.NE.U32.AND P0, PT, R252, RZ, PT ;  /* 0x000000fffc00720c */ /* 0x000fe20003f05070 */
[----:B------:R-:W-:Y:S01]  /*5040*/  BSSY B1, `(.L_x_6) ;  /* 0x0000abc000017945 */ /* 0x000fe20003800000 */
[----:B------:R-:W-:Y:S02]  /*5050*/  LOP3.LUT R180, R180, 0xfbffffff, RZ, 0xc0, !PT ;  /* 0xfbffffffb4b47812 */ /* 0x000fe400078ec0ff */
[----:B--2---:R-:W-:-:S13]  /*5060*/  ISETP.NE.AND.EX P0, PT, R152, RZ, PT, P0 ;  /* 0x000000ff9800720c */ /* 0x004fda0003f05300 */
[----:B------:R-:W-:Y:S01]  /*5070*/  @P0 LOP3.LUT R180, R180, 0x4000000, RZ, 0xfc, !PT ;  /* 0x04000000b4b40812 */ /* 0x000fe200078efcff */
[----:B------:R-:W-:Y:S06]  /*5080*/  @!P0 BRA `(.L_x_7) ;  /* 0x0000006400388947 */ /* 0x000fec0003800000 */
[C---:B------:R-:W-:Y:S01]  /*5090*/  VIADD R89, R0.reuse, 0x2 ;  /* 0x0000000200597836 */ /* 0x040fe20000000000 */
[----:B------:R-:W-:Y:S01]  /*50a0*/  ULDC.64 UR8, c[0x0][0x258] ;  /* 0x0000960000087ab9 */ /* 0x000fe20000000a00 */
[C---:B------:R-:W-:Y:S01]  /*50b0*/  VIADD R88, R0.reuse, 0x2 ;  /* 0x0000000200587836 */ /* 0x040fe20000000000 */
[C---:B------:R-:W-:Y:S01]  /*50c0*/  IADD3 R161, R0.reuse, 0xb, RZ ;  /* 0x0000000b00a17810 */ /* 0x040fe20007ffe0ff */
[----:B------:R-:W-:Y:S01]  /*50d0*/  VIADD R94, R0, 0x3 ;  /* 0x00000003005e7836 */ /* 0x000fe20000000000 */
[----:B------:R-:W-:Y:S01]  /*50e0*/  SHF.R.S32.HI R89, RZ, 0x1f, R89 ;  /* 0x0000001fff597819 */ /* 0x000fe20000011459 */
[----:B------:R-:W-:Y:S01]  /*50f0*/  IMAD.WIDE.U32 R68, R88, UR8, R182 ;  /* 0x0000000858447c25 */ /* 0x000fe2000f8e00b6 */
[----:B------:R-:W-:Y:S01]  /*5100*/  IADD3 R160, R0, 0xc, RZ ;  /* 0x0000000c00a07810 */ /* 0x000fe20007ffe0ff */
[----:B------:R-:W-:Y:S01]  /*5110*/  BSSY B0, `(.L_x_8) ;  /* 0x0000154000007945 */ /* 0x000fe20003800000 */
[----:B------:R-:W-:Y:S01]  /*5120*/  SHF.R.S32.HI R94, RZ, 0x1f, R94 ;  /* 0x0000001fff5e7819 */ /* 0x000fe2000001145e */
[----:B------:R-:W-:Y:S01]  /*5130*/  IMAD R67, R89, UR8, RZ ;  /* 0x0000000859437c24 */ /* 0x000fe2000f8e02ff */
[----:B------:R-:W-:Y:S01]  /*5140*/  LEA R74, P0, R68, R191, 0x1 ;  /* 0x000000bf444a7211 */ /* 0x000fe200078008ff */
[----:B------:R-:W-:Y:S01]  /*5150*/  VIADD R177, R0, 0x3 ;  /* 0x0000000300b17836 */ /* 0x000fe20000000000 */
[----:B------:R-:W-:Y:S01]  /*5160*/  SHF.R.S32.HI R160, RZ, 0x1f, R160 ;  /* 0x0000001fffa07819 */ /* 0x000fe200000114a0 */
[----:B------:R-:W-:Y:S01]  /*5170*/  IMAD R67, R88, UR9, R67 ;  /* 0x0000000958437c24 */ /* 0x000fe2000f8e0243 */
[C---:B------:R-:W-:Y:S01]  /*5180*/  IADD3 R157, R0.reuse, 0xd, RZ ;  /* 0x0000000d009d7810 */ /* 0x040fe20007ffe0ff */
[C---:B------:R-:W-:Y:S01]  /*5190*/  VIADD R176, R0.reuse, 0x4 ;  /* 0x0000000400b07836 */ /* 0x040fe20000000000 */
[C---:B------:R-:W-:Y:S01]  /*51a0*/  IADD3 R156, R0.reuse, 0xe, RZ ;  /* 0x0000000e009c7810 */ /* 0x040fe20007ffe0ff */
[C---:B------:R-:W-:Y:S01]  /*51b0*/  VIADD R175, R0.reuse, 0x4 ;  /* 0x0000000400af7836 */ /* 0x040fe20000000000 */
[----:B------:R-:W-:Y:S01]  /*51c0*/  IADD3 R67, R67, R69, RZ ;  /* 0x0000004543437210 */ /* 0x000fe20007ffe0ff */
[C---:B------:R-:W-:Y:S01]  /*51d0*/  VIADD R174, R0.reuse, 0x5 ;  /* 0x0000000500ae7836 */ /* 0x040fe20000000000 */
[----:B------:R-:W-:Y:S01]  /*51e0*/  SHF.R.S32.HI R176, RZ, 0x1f, R176 ;  /* 0x0000001fffb07819 */ /* 0x000fe200000114b0 */
[----:B------:R-:W-:Y:S01]  /*51f0*/  VIADD R173, R0, 0x5 ;  /* 0x0000000500ad7836 */ /* 0x000fe20000000000 */
[----:B------:R-:W-:Y:S01]  /*5200*/  LEA.HI.X R75, R68, R190, R67, 0x1, P0 ;  /* 0x000000be444b7211 */ /* 0x000fe200000f0c43 */
[----:B------:R-:W-:Y:S01]  /*5210*/  IMAD R67, R94, UR8, RZ ;  /* 0x000000085e437c24 */ /* 0x000fe2000f8e02ff */
[----:B------:R-:W-:Y:S01]  /*5220*/  SHF.R.S32.HI R174, RZ, 0x1f, R174 ;  /* 0x0000001fffae7819 */ /* 0x000fe200000114ae */
[----:B------:R-:W-:Y:S01]  /*5230*/  IMAD.WIDE.U32 R68, R177, UR8, R182 ;  /* 0x00000008b1447c25 */ /* 0x000fe2000f8e00b6 */
[----:B------:R-:W-:-:S02]  /*5240*/  SHF.R.S32.HI R156, RZ, 0x1f, R156 ;  /* 0x0000001fff9c7819 */ /* 0x000fc4000001149c */
[----:B------:R-:W-:Y:S01]  /*5250*/  IADD3 R153, R0, 0xf, RZ ;  /* 0x0000000f00997810 */ /* 0x000fe20007ffe0ff */
[----:B------:R-:W-:Y:S01]  /*5260*/  IMAD R67, R177, UR9, R67 ;  /* 0x00000009b1437c24 */ /* 0x000fe2000f8e0243 */
[----:B------:R-:W-:Y:S01]  /*5270*/  LEA R76, P0, R68, R191, 0x1 ;  /* 0x000000bf444c7211 */ /* 0x000fe200078008ff */
[C---:B------:R-:W-:Y:S01]  /*5280*/  VIADD R172, R0.reuse, 0x6 ;  /* 0x0000000600ac7836 */ /* 0x040fe20000000000 */
[----:B------:R-:W-:Y:S01]  /*5290*/  P2R R114, PR, RZ, 0x4 ;  /* 0x00000004ff727803 */ /* 0x000fe20000000000 */
        /* <DEDUP_REMOVED lines=9> */
[----:B------:R-:W-:-:S02]  /*5330*/  LOP3.LUT P2, RZ, R181, 0x8, RZ, 0xc0, !PT ;  /* 0x00000008b5ff7812 */ /* 0x000fc4000784c0ff */
[----:B------:R-:W-:Y:S01]  /*5340*/  P2R R72, PR, RZ, 0x40 ;  /* 0x00000040ff487803 */ /* 0x000fe20000000000 */
[----:B------:R-:W-:Y:S01]  /*5350*/  IMAD R67, R175, UR9, R67 ;  /* 0x00000009af437c24 */ /* 0x000fe2000f8e0243 */
[----:B------:R-:W-:Y:S01]  /*5360*/  LEA R78, P0, R68, R191, 0x1 ;  /* 0x000000bf444e7211 */ /* 0x000fe200078008ff */
[C---:B------:R-:W-:Y:S01]  /*5370*/  VIADD R168, R0.reuse, 0x8 ;  /* 0x0000000800a87836 */ /* 0x040fe20000000000 */
[----:B------:R-:W-:Y:S01]  /*5380*/  LOP3.LUT P6, RZ, R181, 0x10, RZ, 0xc0, !PT ;  /* 0x00000010b5ff7812 */ /* 0x000fe200078cc0ff */
        /* <DEDUP_REMOVED lines=9> */
[----:B------:R-:W-:-:S02]  /*5420*/  P2R R73, PR, RZ, 0x20 ;  /* 0x00000020ff497803 */ /* 0x000fc40000000000 */
[----:B------:R-:W-:Y:S01]  /*5430*/  LOP3.LUT P5, RZ, R181, 0x80, RZ, 0xc0, !PT ;  /* 0x00000080b5ff7812 */ /* 0x000fe200078ac0ff */
[----:B------:R-:W-:Y:S01]  /*5440*/  IMAD R67, R173, UR9, R67 ;  /* 0x00000009ad437c24 */ /* 0x000fe2000f8e0243 */
[----:B------:R-:W-:Y:S01]  /*5450*/  LEA R80, P0, R68, R191, 0x1 ;  /* 0x000000bf44507211 */ /* 0x000fe200078008ff */
[C---:B------:R-:W-:Y:S01]  /*5460*/  VIADD R164, R0.reuse, 0xa ;  /* 0x0000000a00a47836 */ /* 0x040fe20000000000 */
[----:B------:R-:W0:Y:S01]  /*5470*/  @P6 LDC.64 R70, c[0x0][0x268] ;  /* 0x00009a00ff466b82 */ /* 0x000e220000000a00 */
        /* <DEDUP_REMOVED lines=14> */
[----:B------:R-:W-:Y:S01]  /*5560*/  P2R R105, PR, RZ, 0x8 ;  /* 0x00000008ff697803 */ /* 0x000fe20000000000 */
[C---:B------:R-:W-:Y:S01]  /*5570*/  VIADD R155, R0.reuse, 0xe ;  /* 0x0000000e009b7836 */ /* 0x040fe20000000000 */
[----:B------:R-:W-:Y:S01]  /*5580*/  IADD3 R67, R67, R69, RZ ;  /* 0x0000004543437210 */ /* 0x000fe20007ffe0ff */
[----:B------:R-:W-:Y:S01]  /*5590*/  VIADD R154, R0, 0xf ;  /* 0x0000000f009a7836 */ /* 0x000fe20000000000 */
[----:B------:R-:W-:Y:S02]  /*55a0*/  SHF.R.S32.HI R158, RZ, 0x1f, R158 ;  /* 0x0000001fff9e7819 */ /* 0x000fe4000001149e */
[----:B------:R-:W-:Y:S01]  /*55b0*/  LEA.HI.X R83, R68, R190, R67, 0x1, P0 ;  /* 0x000000be44537211 */ /* 0x000fe200000f0c43 */
[----:B------:R-:W-:Y:S01]  /*55c0*/  IMAD R67, R170, UR8, RZ ;  /* 0x00000008aa437c24 */ /* 0x000fe2000f8e02ff */
[----:B------:R-:W-:Y:S01]  /*55d0*/  SHF.R.S32.HI R154, RZ, 0x1f, R154 ;  /* 0x0000001fff9a7819 */ /* 0x000fe2000001149a */
[----:B------:R-:W-:Y:S01]  /*55e0*/  IMAD.WIDE.U32 R68, R169, UR8, R182 ;  /* 0x00000008a9447c25 */ /* 0x000fe2000f8e00b6 */
[----:B------:R-:W-:-:S02]  /*55f0*/  LOP3.LUT P3, RZ, R181, 0x800, RZ, 0xc0, !PT ;  /* 0x00000800b5ff7812 */ /* 0x000fc4000786c0ff */
[----:B------:R-:W-:Y:S01]  /*5600*/  SHF.R.S32.HI R115, RZ, 0x1f, R0 ;  /* 0x0000001fff737819 */ /* 0x000fe20000011400 */
[----:B------:R-:W-:Y:S01]  /*5610*/  IMAD R67, R169, UR9, R67 ;  /* 0x00000009a9437c24 */ /* 0x000fe2000f8e0243 */
[----:B------:R-:W-:-:S04]  /*5620*/  LEA R84, P0, R68, R191, 0x1 ;  /* 0x000000bf44547211 */ /* 0x000fc800078008ff */
[----:B------:R-:W-:-:S04]  /*5630*/  IADD3 R67, R67, R69, RZ ;  /* 0x0000004543437210 */ /* 0x000fc80007ffe0ff */
[----:B------:R-:W-:Y:S01]  /*5640*/  LEA.HI.X R85, R68, R190, R67, 0x1, P0 ;  /* 0x000000be44557211 */ /* 0x000fe200000f0c43 */
[----:B------:R-:W-:Y:S02]  /*5650*/  IMAD R67, R168, UR8, RZ ;  /* 0x00000008a8437c24 */ /* 0x000fe4000f8e02ff */
[----:B------:R-:W-:-:S04]  /*5660*/  IMAD.WIDE.U32 R68, R167, UR8, R182 ;  /* 0x00000008a7447c25 */ /* 0x000fc8000f8e00b6 */
        /* <DEDUP_REMOVED lines=19> */
[----:B------:R-:W-:-:S03]  /*57a0*/  LEA R106, P0, R68, R191, 0x1 ;  /* 0x000000bf446a7211 */ /* 0x000fc600078008ff */
[----:B------:R-:W-:-:S05]  /*57b0*/  IMAD.IADD R67, R67, 0x1, R69 ;  /* 0x0000000143437824 */ /* 0x000fca00078e0245 */
        /* <DEDUP_REMOVED lines=24> */
[----:B------:R-:W-:Y:S02]  /*5940*/  LEA.HI.X R129, R68, R190, R67, 0x1, P0 ;  /* 0x000000be44817211 */ /* 0x000fe400000f0c43 */
[----:B------:R-:W1:Y:S02]  /*5950*/  @P2 LDC.64 R68, c[0x0][0x268] ;  /* 0x00009a00ff442b82 */ /* 0x000e640000000a00 */
[----:B-1----:R-:W-:-:S04]  /*5960*/  @P2 IMAD R67, R89, R68, RZ ;  /* 0x0000004459432224 */ /* 0x002fc800078e02ff */
[C---:B------:R-:W-:Y:S02]  /*5970*/  @P2 IMAD R67, R88.reuse, R69, R67 ;  /* 0x0000004558432224 */ /* 0x040fe400078e0243 */
[----:B------:R-:W-:-:S05]  /*5980*/  @P2 IMAD.WIDE.U32 R68, R88, R68, R182 ;  /* 0x0000004458442225 */ /* 0x000fca00078e00b6 */
[----:B------:R-:W-:Y:S02]  /*5990*/  @P2 IADD3 R67, R67, R69, RZ ;  /* 0x0000004543432210 */ /* 0x000fe40007ffe0ff */
[----:B------:R-:W-:-:S04]  /*59a0*/  @P2 LEA R86, P0, R68, UR18, 0x1 ;  /* 0x0000001244562c11 */ /* 0x000fc8000f8008ff */
[----:B------:R-:W-:Y:S01]  /*59b0*/  @P2 LEA.HI.X R87, R68, UR17, R67, 0x1, P0 ;  /* 0x0000001144572c11 */ /* 0x000fe200080f0c43 */
[-C--:B0-----:R-:W-:Y:S01]  /*59c0*/  @P6 IMAD R67, R89, R70.reuse, RZ ;  /* 0x0000004659436224 */ /* 0x081fe200078e02ff */
[----:B------:R-:W-:Y:S01]  /*59d0*/  LOP3.LUT P2, RZ, R181, 0x1000, RZ, 0xc0, !PT ;  /* 0x00001000b5ff7812 */ /* 0x000fe2000784c0ff */
[----:B------:R-:W-:-:S04]  /*59e0*/  @P6 IMAD.WIDE.U32 R68, R88, R70, R186 ;  /* 0x0000004658446225 */ /* 0x000fc800078e00ba */
[----:B------:R-:W-:Y:S01]  /*59f0*/  @P6 IMAD R71, R88, R71, R67 ;  /* 0x0000004758476224 */ /* 0x000fe200078e0243 */
[----:B------:R-:W-:-:S03]  /*5a00*/  @P6 LEA R88, P0, R68, UR18, 0x1 ;  /* 0x0000001244586c11 */ /* 0x000fc6000f8008ff */
[----:B------:R-:W-:-:S05]  /*5a10*/  @P6 IMAD.IADD R71, R71, 0x1, R69 ;  /* 0x0000000147476824 */ /* 0x000fca00078e0245 */
[----:B------:R-:W-:Y:S02]  /*5a20*/  @P6 LEA.HI.X R89, R68, UR17, R71, 0x1, P0 ;  /* 0x0000001144596c11 */ /* 0x000fe400080f0c47 */
[----:B------:R-:W0:Y:S01]  /*5a30*/  @P5 LDC.64 R68, c[0x0][0x268] ;  /* 0x00009a00ff445b82 */ /* 0x000e220000000a00 */
[----:B------:R-:W-:-:S07]  /*5a40*/  LOP3.LUT P6, RZ, R181, 0x8000, RZ, 0xc0, !PT ;  /* 0x00008000b5ff7812 */ /* 0x000fce00078cc0ff */
[----:B------:R-:W1:Y:S01]  /*5a50*/  @P4 LDC.64 R70, c[0x0][0x268] ;  /* 0x00009a00ff464b82 */ /* 0x000e620000000a00 */
[----:B0-----:R-:W-:-:S04]  /*5a60*/  @P5 IMAD R67, R94, R68, RZ ;  /* 0x000000445e435224 */ /* 0x001fc800078e02ff */
[C---:B------:R-:W-:Y:S02]  /*5a70*/  @P5 IMAD R67, R177.reuse, R69, R67 ;  /* 0x00000045b1435224 */ /* 0x040fe400078e0243 */
[----:B------:R-:W-:-:S05]  /*5a80*/  @P5 IMAD.WIDE.U32 R68, R177, R68, R182 ;  /* 0x00000044b1445225 */ /* 0x000fca00078e00b6 */
[----:B------:R-:W-:Y:S02]  /*5a90*/  @P5 IADD3 R67, R67, R69, RZ ;  /* 0x0000004543435210 */ /* 0x000fe40007ffe0ff */
[C---:B------:R-:W-:Y:S02]  /*5aa0*/  @P5 LEA R92, P0, R68.reuse, UR18, 0x1 ;  /* 0x00000012445c5c11 */ /* 0x040fe4000f8008ff */
[----:B------:R-:W-:Y:S02]  /*5ab0*/  @P4 MOV R69, R187 ;  /* 0x000000bb00454202 */ /* 0x000fe40000000f00 */
[----:B------:R-:W-:Y:S01]  /*5ac0*/  @P5 LEA.HI.X R93, R68, UR17, R67, 0x1, P0 ;  /* 0x00000011445d5c11 */ /* 0x000fe200080f0c43 */
[----:B-1----:R-:W-:Y:S01]  /*5ad0*/  @P4 IMAD R67, R94, R70, RZ ;  /* 0x000000465e434224 */ /* 0x002fe200078e02ff */
[----:B------:R-:W-:Y:S01]  /*5ae0*/  LOP3.LUT P5, RZ, R181, 0x10000, RZ, 0xc0, !PT ;  /* 0x00010000b5ff7812 */ /* 0x000fe200078ac0ff */
[----:B------:R-:W-:Y:S02]  /*5af0*/  @P4 IMAD.MOV.U32 R68, RZ, RZ, R186 ;  /* 0x000000ffff444224 */ /* 0x000fe400078e00ba */
[----:B------:R-:W-:-:S02]  /*5b00*/  @P4 IMAD R71, R177, R71, R67 ;  /* 0x00000047b1474224 */ /* 0x000fc400078e0243 */
[----:B------:R-:W-:-:S04]  /*5b10*/  @P4 IMAD.WIDE.U32 R68, R177, R70, R68 ;  /* 0x00000046b1444225 */ /* 0x000fc800078e0044 */
[----:B------:R-:W-:Y:S01]  /*5b20*/  @P4 IMAD.IADD R71, R71, 0x1, R69 ;  /* 0x0000000147474824 */ /* 0x000fe200078e0245 */
[----:B------:R-:W-:-:S04]  /*5b30*/  @P4 LEA R94, P0, R68, UR18, 0x1 ;  /* 0x00000012445e4c11 */ /* 0x000fc8000f8008ff */
        /* <DEDUP_REMOVED lines=107> */
[----:B------:R-:W-:Y:S01]  /*61f0*/  @P2 LEA R136, P0, R68, UR18, 0x1 ;  /* 0x0000001244882c11 */ /* 0x000fe2000f8008ff */
[----:B------:R-:W-:-:S03]  /*6200*/  @P5 IMAD.MOV.U32 R70, RZ, RZ, R186 ;  /* 0x000000ffff465224 */ /* 0x000fc600078e00ba */
[----:B------:R-:W-:Y:S02]  /*6210*/  @P2 LEA.HI.X R137, R68, UR17, R71, 0x1, P0 ;  /* 0x0000001144892c11 */ /* 0x000fe400080f0c47 */
[----:B------:R-:W0:Y:S01]  /*6220*/  @P6 LDC.64 R68, c[0x0][0x268] ;  /* 0x00009a00ff446b82 */ /* 0x000e220000000a00 */
[----:B------:R-:W-:Y:S02]  /*6230*/  @P5 MOV R71, R187 ;  /* 0x000000bb00475202 */ /* 0x000fe40000000f00 */
[----:B------:R-:W-:Y:S01]  /*6240*/  LOP3.LUT P2, RZ, R180, 0x800, RZ, 0xc0, !PT ;  /* 0x00000800b4ff7812 */ /* 0x000fe2000784c0ff */
[----:B0-----:R-:W-:-:S04]  /*6250*/  @P6 IMAD R67, R164, R68, RZ ;  /* 0x00000044a4436224 */ /* 0x001fc800078e02ff */
[C---:B------:R-:W-:Y:S02]  /*6260*/  @P6 IMAD R67, R163.reuse, R69, R67 ;  /* 0x00000045a3436224 */ /* 0x040fe400078e0243 */
[----:B------:R-:W-:-:S05]  /*6270*/  @P6 IMAD.WIDE.U32 R68, R163, R68, R182 ;  /* 0x00000044a3446225 */ /* 0x000fca00078e00b6 */
[----:B------:R-:W-:Y:S02]  /*6280*/  @P6 IADD3 R67, R67, R69, RZ ;  /* 0x0000004543436210 */ /* 0x000fe40007ffe0ff */
[----:B------:R-:W-:-:S04]  /*6290*/  @P6 LEA R138, P0, R68, UR18, 0x1 ;  /* 0x00000012448a6c11 */ /* 0x000fc8000f8008ff */
[----:B------:R-:W-:Y:S02]  /*62a0*/  @P6 LEA.HI.X R139, R68, UR17, R67, 0x1, P0 ;  /* 0x00000011448b6c11 */ /* 0x000fe400080f0c43 */
[----:B------:R-:W0:Y:S01]  /*62b0*/  @P5 LDC.64 R68, c[0x0][0x268] ;  /* 0x00009a00ff445b82 */ /* 0x000e220000000a00 */
[----:B------:R-:W-:Y:S01]  /*62c0*/  ISETP.NE.AND P6, PT, R72, RZ, PT ;  /* 0x000000ff4800720c */ /* 0x000fe20003fc5270 */
[----:B0-----:R-:W-:-:S04]  /*62d0*/  @P5 IMAD R67, R164, R68, RZ ;  /* 0x00000044a4435224 */ /* 0x001fc800078e02ff */
[C---:B------:R-:W-:Y:S02]  /*62e0*/  @P5 IMAD R67, R163.reuse, R69, R67 ;  /* 0x00000045a3435224 */ /* 0x040fe400078e0243 */
[----:B------:R-:W-:Y:S01]  /*62f0*/  @P5 IMAD.WIDE.U32 R68, R163, R68, R70 ;  /* 0x00000044a3445225 */ /* 0x000fe200078e0046 */
[----:B------:R-:W-:-:S03]  /*6300*/  @P3 MOV R71, R187 ;  /* 0x000000bb00473202 */ /* 0x000fc60000000f00 */
[----:B------:R-:W-:Y:S01]  /*6310*/  @P5 IMAD.IADD R67, R67, 0x1, R69 ;  /* 0x0000000143435824 */ /* 0x000fe200078e0245 */
[----:B------:R-:W-:Y:S01]  /*6320*/  @P5 LEA R140, P0, R68, UR18, 0x1 ;  /* 0x00000012448c5c11 */ /* 0x000fe2000f8008ff */
[----:B------:R-:W-:-:S03]  /*6330*/  @P3 IMAD.MOV.U32 R70, RZ, RZ, R186 ;  /* 0x000000ffff463224 */ /* 0x000fc600078e00ba */
[----:B------:R-:W-:Y:S02]  /*6340*/  @P5 LEA.HI.X R141, R68, UR17, R67, 0x1, P0 ;  /* 0x00000011448d5c11 */ /* 0x000fe400080f0c43 */
[----:B------:R-:W0:Y:S01]  /*6350*/  @P4 LDC.64 R68, c[0x0][0x268] ;  /* 0x00009a00ff444b82 */ /* 0x000e220000000a00 */
[----:B------:R-:W-:Y:S01]  /*6360*/  ISETP.NE.AND P5, PT, R73, RZ, PT ;  /* 0x000000ff4900720c */ /* 0x000fe20003fa5270 */
        /* <DEDUP_REMOVED lines=10> */
[----:B------:R-:W-:-:S04]  /*6410*/  @P3 IMAD.WIDE.U32 R68, R161, R68, R70 ;  /* 0x00000044a1443225 */ /* 0x000fc800078e0046 */
[----:B------:R-:W-:Y:S01]  /*6420*/  @P3 IMAD.IADD R67, R67, 0x1, R69 ;  /* 0x0000000143433824 */ /* 0x000fe200078e0245 */
[----:B------:R-:W-:-:S04]  /*6430*/  @P3 LEA R144, P0, R68, UR18, 0x1 ;  /* 0x0000001244903c11 */ /* 0x000fc8000f8008ff */
        /* <DEDUP_REMOVED lines=9> */
[----:B------:R-:W-:Y:S01]  /*64d0*/  ISETP.NE.AND P2, PT, R114, RZ, PT ;  /* 0x000000ff7200720c */ /* 0x000fe20003f45270 */
[----:B------:R-:W-:-:S12]  /*64e0*/  @!P1 BRA `(.L_x_9) ;  /* 0x0000000000589947 */ /* 0x000fd80003800000 */
[----:B------:R-:W-:Y:S02]  /*64f0*/  ULDC.64 UR6, c[0x0][0x258] ;  /* 0x0000960000067ab9 */ /* 0x000fe40000000a00 */
[----:B------:R-:W-:Y:S02]  /*6500*/  IMAD R67, R115, UR6, RZ ;  /* 0x0000000673437c24 */ /* 0x000fe4000f8e02ff */
[----:B------:R-:W-:-:S04]  /*6510*/  IMAD.WIDE.U32 R68, R0, UR6, R184 ;  /* 0x0000000600447c25 */ /* 0x000fc8000f8e00b8 */
[----:B------:R-:W-:Y:S01]  /*6520*/  IMAD R67, R0, UR7, R67 ;  /* 0x0000000700437c24 */ /* 0x000fe2000f8e0243 */
[----:B------:R-:W-:Y:S01]  /*6530*/  LEA R72, P0, R68, R191, 0x1 ;  /* 0x000000bf44487211 */ /* 0x000fe200078008ff */
[----:B------:R-:W-:-:S03]  /*6540*/  ULDC.64 UR6, c[0x0][0x268] ;  /* 0x00009a0000067ab9 */ /* 0x000fc60000000a00 */
[----:B------:R-:W-:-:S04]  /*6550*/  IADD3 R67, R69, R67, RZ ;  /* 0x0000004345437210 */ /* 0x000fc80007ffe0ff */
[----:B------:R-:W-:Y:S01]  /*6560*/  LEA.HI.X R73, R68, R190, R67, 0x1, P0 ;  /* 0x000000be44497211 */ /* 0x000fe200000f0c43 */
[----:B------:R-:W-:Y:S02]  /*6570*/  IMAD R67, R115, UR6, RZ ;  /* 0x0000000673437c24 */ /* 0x000fe4000f8e02ff */
[C---:B------:R-:W-:Y:S01]  /*6580*/  IMAD.WIDE.U32 R68, R0.reuse, UR6, R184 ;  /* 0x0000000600447c25 */ /* 0x040fe2000f8e00b8 */
[----:B------:R-:W-:Y:S01]  /*6590*/  ULDC UR6, c[0x0][0x24c] ;  /* 0x0000930000067ab9 */ /* 0x000fe20000000800 */
[----:B------:R-:W2:Y:S02]  /*65a0*/  LDG.E.U16 R72, desc[UR4][R72.64] ;  /* 0x0000000448487981 */ /* 0x000ea4000c1e1500 */
[----:B------:R-:W-:Y:S01]  /*65b0*/  IMAD R67, R0, UR7, R67 ;  /* 0x0000000700437c24 */ /* 0x000fe2000f8e0243 */
[----:B------:R-:W-:-:S04]  /*65c0*/  LEA R70, P0, R68, UR18, 0x1 ;  /* 0x0000001244467c11 */ /* 0x000fc8000f8008ff */
[----:B------:R-:W-:-:S04]  /*65d0*/  IADD3 R67, R69, R67, RZ ;  /* 0x0000004345437210 */ /* 0x000fc80007ffe0ff */
[----:B------:R-:W-:Y:S01]  /*65e0*/  LEA.HI.X R71, R68, UR17, R67, 0x1, P0 ;  /* 0x0000001144477c11 */ /* 0x000fe200080f0c43 */
[----:B--2---:R-:W-:-:S05]  /*65f0*/  HADD2.F32 R67, -RZ, R72.H0_H0 ;  /* 0x20000048ff437230 */ /* 0x004fca0000004100 */
[----:B------:R-:W-:Y:S01]  /*6600*/  FMUL R67, R67, UR6 ;  /* 0x0000000643437c20 */ /* 0x000fe20008400000 */
[----:B------:R-:W-:-:S03]  /*6610*/  ULDC UR6, c[0x0][0x21c] ;  /* 0x0000870000067ab9 */ /* 0x000fc60000000800 */
[----:B------:R-:W-:-:S05]  /*6620*/  FFMA R2, R2, UR6, R67 ;  /* 0x0000000602027c23 */ /* 0x000fca0008000043 */
[----:B------:R-:W-:-:S05]  /*6630*/  F2FP.F16.F32.PACK_AB R2, RZ, R2 ;  /* 0x00000002ff02723e */ /* 0x000fca00000000ff */
[----:B------:R0:W-:Y:S02]  /*6640*/  STG.E.U16 desc[UR4][R70.64], R2 ;  /* 0x0000000246007986 */ /* 0x0001e4000c101504 */
.L_x_9:
[----:B------:R-:W-:Y:S05]  /*6650*/  BSYNC B0 ;  /* 0x0000000000007941 */ /* 0x000fea0003800000 */
.L_x_8:
[----:B------:R-:W-:Y:S01]  /*6660*/  P2R R67, PR, RZ, 0x2 ;  /* 0x00000002ff437803 */ /* 0x000fe20000000000 */
[----:B------:R-:W-:Y:S01]  /*6670*/  BSSY B0, `(.L_x_10) ;  /* 0x0000025000007945 */ /* 0x000fe20003800000 */
[----:B------:R-:W-:-:S13]  /*6680*/  LOP3.LUT P1, RZ, R180, 0x1000, RZ, 0xc0, !PT ;  /* 0x00001000b4ff7812 */ /* 0x000fda000782c0ff */
[----:B------:R-:W1:Y:S01]  /*6690*/  @P1 LDC.64 R68, c[0x0][0x268] ;  /* 0x00009a00ff441b82 */ /* 0x000e620000000a00 */
[----:B0-----:R-:W-:Y:S01]  /*66a0*/  @P1 MOV R71, R187 ;  /* 0x000000bb00471202 */ /* 0x001fe20000000f00 */
[----:B------:R-:W-:Y:S02]  /*66b0*/  @P1 IMAD.MOV.U32 R70, RZ, RZ, R186 ;  /* 0x000000ffff461224 */ /* 0x000fe400078e00ba */
[----:B-1----:R-:W-:-:S04]  /*66c0*/  @P1 IMAD R2, R160, R68, RZ ;  /* 0x00000044a0021224 */ /* 0x002fc800078e02ff */
[C---:B------:R-:W-:Y:S02]  /*66d0*/  @P1 IMAD R2, R159.reuse, R69, R2 ;  /* 0x000000459f021224 */ /* 0x040fe400078e0202 */
[----:B------:R-:W-:-:S04]  /*66e0*/  @P1 IMAD.WIDE.U32 R68, R159, R68, R70 ;  /* 0x000000449f441225 */ /* 0x000fc800078e0046 */
[----:B------:R-:W-:Y:S01]  /*66f0*/  @P1 IMAD.IADD R2, R2, 0x1, R69 ;  /* 0x0000000102021824 */ /* 0x000fe200078e0245 */
[----:B------:R-:W-:-:S04]  /*6700*/  @P1 LEA R146, P0, R68, UR18, 0x1 ;  /* 0x0000001244921c11 */ /* 0x000fc8000f8008ff */
[----:B------:R-:W-:Y:S02]  /*6710*/  @P1 LEA.HI.X R147, R68, UR17, R2, 0x1, P0 ;  /* 0x0000001144931c11 */ /* 0x000fe400080f0c02 */
[----:B------:R-:W-:Y:S01]  /*6720*/  ISETP.NE.AND P1, PT, R67, RZ, PT ;  /* 0x000000ff4300720c */ /* 0x000fe20003f25270 */
[----:B------:R-:W-:-:S12]  /*6730*/  @!P2 BRA `(.L_x_11) ;  /* 0x000000000060a947 */ /* 0x000fd80003800000 */
[----:B------:R-:W-:Y:S01]  /*6740*/  ULDC.64 UR6, c[0x0][0x258] ;  /* 0x0000960000067ab9 */ /* 0x000fe20000000a00 */
[----:B------:R-:W-:Y:S01]  /*6750*/  MOV R70, R182 ;  /* 0x000000b600467202 */ /* 0x000fe20000000f00 */
[----:B------:R-:W-:Y:S01]  /*6760*/  IMAD R2, R115, UR6, RZ ;  /* 0x0000000673027c24 */ /* 0x000fe2000f8e02ff */
[----:B------:R-:W-:-:S03]  /*6770*/  MOV R71, R183 ;  /* 0x000000b700477202 */ /* 0x000fc60000000f00 */
[C---:B------:R-:W-:Y:S02]  /*6780*/  IMAD R2, R0.reuse, UR7, R2 ;  /* 0x0000000700027c24 */ /* 0x040fe4000f8e0202 */
[----:B------:R-:W-:Y:S01]  /*6790*/  IMAD.WIDE.U32 R68, R0, UR6, R70 ;  /* 0x0000000600447c25 */ /* 0x000fe2000f8e0046 */
[----:B------:R-:W-:-:S04]  /*67a0*/  ULDC.64 UR6, c[0x0][0x268] ;  /* 0x00009a0000067ab9 */ /* 0x000fc80000000a00 */
[----:B------:R-:W-:Y:S02]  /*67b0*/  IADD3 R2, R2, R69, RZ ;  /* 0x0000004502027210 */ /* 0x000fe40007ffe0ff */
[----:B------:R-:W-:-:S04]  /*67c0*/  LEA R72, P0, R68, R191, 0x1 ;  /* 0x000000bf44487211 */ /* 0x000fc800078008ff */
        /* <DEDUP_REMOVED lines=15> */
.L_x_11:
[----:B------:R-:W-:Y:S05]  /*68c0*/  BSYNC B0 ;  /* 0x0000000000007941 */ /* 0x000fea0003800000 */
.L_x_10:
[----:B0-----:R-:W-:Y:S01]  /*68d0*/  P2R R18, PR, RZ, 0x2 ;  /* 0x00000002ff127803 */ /* 0x001fe20000000000 */
[----:B------:R-:W-:Y:S01]  /*68e0*/  BSSY B0, `(.L_x_12) ;  /* 0x0000025000007945 */ /* 0x000fe20003800000 */
[----:B------:R-:W-:-:S13]  /*68f0*/  LOP3.LUT P1, RZ, R180, 0x8000, RZ, 0xc0, !PT ;  /* 0x00008000b4ff7812 */ /* 0x000fda000782c0ff */
[----:B------:R-:W0:Y:S02]  /*6900*/  @P1 LDC.64 R68, c[0x0][0x268] ;  /* 0x00009a00ff441b82 */ /* 0x000e240000000a00 */
[----:B0-----:R-:W-:-:S04]  /*6910*/  @P1 IMAD R2, R158, R68, RZ ;  /* 0x000000449e021224 */ /* 0x001fc800078e02ff */
        /* <DEDUP_REMOVED lines=15> */
[C---:B------:R-:W-:Y:S02]  /*6a10*/  LEA R72, P0, R68.reuse, R191, 0x1 ;  /* 0x000000bf44487211 */ /* 0x040fe400078008ff */
[----:B------:R-:W-:Y:S02]  /*6a20*/  MOV R69, R187 ;  /* 0x000000bb00457202 */ /* 0x000fe40000000f00 */
[----:B------:R-:W-:Y:S01]  /*6a30*/  LEA.HI.X R73, R68, R190, R2, 0x1, P0 ;  /* 0x000000be44497211 */ /* 0x000fe200000f0c02 */
[----:B------:R-:W-:Y:S01]  /*6a40*/  IMAD R2, R115, UR6, RZ ;  /* 0x0000000673027c24 */ /* 0x000fe2000f8e02ff */
[----:B------:R-:W-:-:S03]  /*6a50*/  MOV R68, R186 ;  /* 0x000000ba00447202 */ /* 0x000fc60000000f00 */
[----:B------:R-:W2:Y:S01]  /*6a60*/  LDG.E.U16 R72, desc[UR4][R72.64+0x2] ;  /* 0x0000020448487981 */ /* 0x000ea2000c1e1500 */
[C---:B------:R-:W-:Y:S02]  /*6a70*/  IMAD R2, R0.reuse, UR7, R2 ;  /* 0x0000000700027c24 */ /* 0x040fe4000f8e0202 */
[----:B------:R-:W-:Y:S01]  /*6a80*/  IMAD.WIDE.U32 R68, R0, UR6, R68 ;  /* 0x0000000600447c25 */ /* 0x000fe2000f8e0044 */
[----:B------:R-:W-:-:S04]  /*6a90*/  ULDC UR6, c[0x0][0x24c] ;  /* 0x0000930000067ab9 */ /* 0x000fc80000000800 */
[----:B------:R-:W-:Y:S02]  /*6aa0*/  IADD3 R2, R2, R69, RZ ;  /* 0x0000004502027210 */ /* 0x000fe40007ffe0ff */
[----:B------:R-:W-:-:S04]  /*6ab0*/  LEA R70, P0, R68, UR18, 0x1 ;  /* 0x0000001244467c11 */ /* 0x000fc8000f8008ff */
[----:B------:R-:W-:Y:S01]  /*6ac0*/  LEA.HI.X R71, R68, UR17, R2, 0x1, P0 ;  /* 0x0000001144477c11 */ /* 0x000fe200080f0c02 */
[----:B--2---:R-:W-:-:S05]  /*6ad0*/  HADD2.F32 R2, -RZ, R72.H0_H0 ;  /* 0x20000048ff027230 */ /* 0x004fca0000004100 */
[----:B------:R-:W-:Y:S01]  /*6ae0*/  FMUL R2, R2, UR6 ;  /* 0x0000000602027c20 */ /* 0x000fe20008400000 */
[----:B------:R-:W-:-:S03]  /*6af0*/  ULDC UR6, c[0x0][0x21c] ;  /* 0x0000870000067ab9 */ /* 0x000fc60000000800 */
[----:B------:R-:W-:-:S05]  /*6b00*/  FFMA R34, R34, UR6, R2 ;  /* 0x0000000622227c23 */ /* 0x000fca0008000002 */
[----:B------:R-:W-:-:S05]  /*6b10*/  F2FP.F16.F32.PACK_AB R34, RZ, R34 ;  /* 0x00000022ff22723e */ /* 0x000fca00000000ff */
[----:B------:R0:W-:Y:S02]  /*6b20*/  STG.E.U16 desc[UR4][R70.64], R34 ;  /* 0x0000002246007986 */ /* 0x0001e4000c101504 */
.L_x_13:
[----:B------:R-:W-:Y:S05]  /*6b30*/  BSYNC B0 ;  /* 0x0000000000007941 */ /* 0x000fea0003800000 */
.L_x_12:
[----:B------:R-:W-:Y:S04]  /*6b40*/  BSSY B0, `(.L_x_14) ;  /* 0x000001a000007945 */ /* 0x000fe80003800000 */
[----:B------:R-:W-:Y:S05]  /*6b50*/  @!P4 BRA `(.L_x_15) ;  /* 0x000000000060c947 */ /* 0x000fea0003800000 */
        /* <DEDUP_REMOVED lines=15> */
[----:B0-----:R-:W-:-:S04]  /*6c50*/  LEA R70, P0, R68, UR18, 0x1 ;  /* 0x0000001244467c11 */ /* 0x001fc8000f8008ff */
        /* <DEDUP_REMOVED lines=8> */
.L_x_15:
[----:B------:R-:W-:Y:S05]  /*6ce0*/  BSYNC B0 ;  /* 0x0000000000007941 */ /* 0x000fea0003800000 */
.L_x_14:
[----:B------:R-:W-:Y:S04]  /*6cf0*/  BSSY B0, `(.L_x_16) ;  /* 0x000001b000007945 */ /* 0x000fe80003800000 */
[----:B------:R-:W-:Y:S05]  /*6d00*/  @!P5 BRA `(.L_x_17) ;  /* 0x000000000064d947 */ /* 0x000fea0003800000 */
[----:B------:R-:W-:Y:S01]  /*6d10*/  SHF.R.S32.HI R18, RZ, 0x1f, R66 ;  /* 0x0000001fff127819 */ /* 0x000fe20000011442 */
[----:B------:R-:W-:Y:S01]  /*6d20*/  ULDC.64 UR6, c[0x0][0x258] ;  /* 0x0000960000067ab9 */ /* 0x000fe20000000a00 */
[----:B01----:R-:W-:Y:S02]  /*6d30*/  MOV R70, R184 ;  /* 0x000000b800467202 */ /* 0x003fe40000000f00 */
[----:B------:R-:W-:Y:S01]  /*6d40*/  MOV R71, R185 ;  /* 0x000000b900477202 */ /* 0x000fe20000000f00 */
[----:B------:R-:W-:-:S04]  /*6d50*/  IMAD R2, R18, UR6, RZ ;  /* 0x0000000612027c24 */ /* 0x000fc8000f8e02ff */
        /* <DEDUP_REMOVED lines=20> */
.L_x_17:
[----:B------:R-:W-:Y:S05]  /*6ea0*/  BSYNC B0 ;  /* 0x0000000000007941 */ /* 0x000fea0003800000 */
.L_x_16:
[----:B0-----:R-:W-:Y:S01]  /*6eb0*/  P2R R34, PR, RZ, 0x2 ;  /* 0x00000002ff227803 */ /* 0x001fe20000000000 */
[----:B------:R-:W-:Y:S01]  /*6ec0*/  BSSY B0, `(.L_x_18) ;  /* 0x0000026000007945 */ /* 0x000fe20003800000 */
[----:B------:R-:W-:Y:S02]  /*6ed0*/  LOP3.LUT P1, RZ, R180, 0x10000, RZ, 0xc0, !PT ;  /* 0x00010000b4ff7812 */ /* 0x000fe4000782c0ff */
[----:B-1----:R-:W-:-:S11]  /*6ee0*/  SHF.R.S32.HI R50, RZ, 0x1f, R66 ;  /* 0x0000001fff327819 */ /* 0x002fd60000011442 */
[----:B--2---:R-:W0:Y:S01]  /*6ef0*/  @P1 LDC.64 R2, c[0x0][0x268] ;  /* 0x00009a00ff021b82 */ /* 0x004e220000000a00 */
[----:B------:R-:W-:Y:S02]  /*6f00*/  @P1 IMAD.MOV.U32 R68, RZ, RZ, R186 ;  /* 0x000000ffff441224 */ /* 0x000fe400078e00ba */
[----:B------:R-:W-:Y:S02]  /*6f10*/  @P1 IMAD.MOV.U32 R69, RZ, RZ, R187 ;  /* 0x000000ffff451224 */ /* 0x000fe400078e00bb */
        /* <DEDUP_REMOVED lines=32> */
.L_x_19:
[----:B------:R-:W-:Y:S05]  /*7120*/  BSYNC B0 ;  /* 0x0000000000007941 */ /* 0x000fea0003800000 */
.L_x_18:
        /* <DEDUP_REMOVED lines=10> */
[----:B------:R-:W-:Y:S02]  /*71d0*/  LOP3.LUT P0, RZ, R181, 0x1, RZ, 0xc0, !PT ;  /* 0x00000001b5ff7812 */ /* 0x000fe4000780c0ff */
[----:B------:R-:W-:-:S11]  /*71e0*/  ISETP.NE.AND P1, PT, R19, RZ, PT ;  /* 0x000000ff1300720c */ /* 0x000fd60003f25270 */
        /* <DEDUP_REMOVED lines=27> */
.L_x_21:
[----:B------:R-:W-:Y:S05]  /*73a0*/  BSYNC B0 ;  /* 0x0000000000007941 */ /* 0x000fea0003800000 */
.L_x_20:
[----:B------:R-:W-:Y:S01]  /*73b0*/  LOP3.LUT P0, RZ, R181, 0x2, RZ, 0xc0, !PT ;  /* 0x00000002b5ff7812 */ /* 0x000fe2000780c0ff */
[----:B------:R-:W-:-:S12]  /*73c0*/  BSSY B0, `(.L_x_22) ;  /* 0x000001c000007945 */ /* 0x000fd80003800000 */
[----:B------:R-:W-:Y:S05]  /*73d0*/  @!P0 BRA `(.L_x_23) ;  /* 0x0000000000688947 */ /* 0x000fea0003800000 */
[----:B------:R-:W-:Y:S01]  /*73e0*/  ULDC.64 UR6, c[0x0][0x258] ;  /* 0x0000960000067ab9 */ /* 0x000fe20000000a00 */
[----:B------:R-:W-:Y:S01]  /*73f0*/  MOV R2, R182 ;  /* 0x000000b600027202 */ /* 0x000fe20000000f00 */
[----:B0-----:R-:W-:Y:S01]  /*7400*/  IMAD R18, R50, UR6, RZ ;  /* 0x0000000632127c24 */ /* 0x001fe2000f8e02ff */
        /* <DEDUP_REMOVED lines=23> */
.L_x_23:
[----:B------:R-:W-:Y:S05]  /*7580*/  BSYNC B0 ;  /* 0x0000000000007941 */ /* 0x000fea0003800000 */
.L_x_22:
[----:B------:R-:W-:Y:S01]  /*7590*/  LOP3.LUT P0, RZ, R181, 0x4, RZ, 0xc0, !PT ;  /* 0x00000004b5ff7812 */ /* 0x000fe2000780c0ff */
[----:B------:R-:W-:-:S12]  /*75a0*/  BSSY B0, `(.L_x_24) ;  /* 0x000001d000007945 */ /* 0x000fd80003800000 */
[----:B------:R-:W-:Y:S05]  /*75b0*/  @!P0 BRA `(.L_x_25) ;  /* 0x00000000006c8947 */ /* 0x000fea0003800000 */
[C---:B------:R-:W-:Y:S01]  /*75c0*/  IADD3 R50, R0.reuse, 0x2, RZ ;  /* 0x0000000200327810 */ /* 0x040fe20007ffe0ff */
[----:B------:R-:W-:Y:S01]  /*75d0*/  ULDC.64 UR6, c[0x0][0x258] ;  /* 0x0000960000067ab9 */ /* 0x000fe20000000a00 */
[----:B-1----:R-:W-:Y:S02]  /*75e0*/  IADD3 R51, R0, 0x2, RZ ;  /* 0x0000000200337810 */ /* 0x002fe40007ffe0ff */
[----:B------:R-:W-:Y:S02]  /*75f0*/  SHF.R.S32.HI R50, RZ, 0x1f, R50 ;  /* 0x0000001fff327819 */ /* 0x000fe40000011432 */
[----:B0-----:R-:W-:Y:S02]  /*7600*/  MOV R18, R184 ;  /* 0x000000b800127202 */ /* 0x001fe40000000f00 */
[----:B------:R-:W-:Y:S01]  /*7610*/  MOV R19, R185 ;  /* 0x000000b900137202 */ /* 0x000fe20000000f00 */
[----:B------:R-:W-:-:S04]  /*7620*/  IMAD R34, R50, UR6, RZ ;  /* 0x0000000632227c24 */ /* 0x000fc8000f8e02ff */
[C---:B------:R-:W-:Y:S02]  /*7630*/  IMAD R34, R51.reuse, UR7, R34 ;  /* 0x0000000733227c24 */ /* 0x040fe4000f8e0222 */
[----:B------:R-:W-:Y:S01]  /*7640*/  IMAD.WIDE.U32 R2, R51, UR6, R18 ;  /* 0x0000000633027c25 */ /* 0x000fe2000f8e0012 */
[----:B------:R-:W-:-:S03]  /*7650*/  ULDC.64 UR6, c[0x0][0x268] ;  /* 0x00009a0000067ab9 */ /* 0x000fc60000000a00 */
[----:B------:R-:W-:Y:S01]  /*7660*/  IMAD R50, R50, UR6, RZ ;  /* 0x0000000632327c24 */ /* 0x000fe2000f8e02ff */
[----:B------:R-:W-:Y:S02]  /*7670*/  IADD3 R3, R3, R34, RZ ;  /* 0x0000002203037210 */ /* 0x000fe40007ffe0ff */
[----:B------:R-:W-:-:S04]  /*7680*/  LEA R34, P0, R2, R191, 0x1 ;  /* 0x000000bf02227211 */ /* 0x000fc800078008ff */
[----:B------:R-:W-:Y:S01]  /*7690*/  LEA.HI.X R35, R2, R190, R3, 0x1, P0 ;  /* 0x000000be02237211 */ /* 0x000fe200000f0c03 */
[----:B------:R-:W-:Y:S01]  /*76a0*/  IMAD.WIDE.U32 R2, R51, UR6, R18 ;  /* 0x0000000633027c25 */ /* 0x000fe2000f8e0012 */
[----:B------:R-:W-:-:S03]  /*76b0*/  ULDC UR6, c[0x0][0x24c] ;  /* 0x0000930000067ab9 */ /* 0x000fc60000000800 */
[----:B------:R-:W2:Y:S01]  /*76c0*/  LDG.E.U16 R34, desc[UR4][R34.64] ;  /* 0x0000000422227981 */ /* 0x000ea2000c1e1500 */
[----:B------:R-:W-:-:S05]  /*76d0*/  IMAD R18, R51, UR7, R50 ;  /* 0x0000000733127c24 */ /* 0x000fca000f8e0232 */
        /* <DEDUP_REMOVED lines=9> */
.L_x_25:
[----:B------:R-:W-:Y:S05]  /*7770*/  BSYNC B0 ;  /* 0x0000000000007941 */ /* 0x000fea0003800000 */
.L_x_24:
[----:B------:R-:W-:Y:S02]  /*7780*/  P2R R34, PR, RZ, 0x20 ;  /* 0x00000020ff227803 */ /* 0x000fe40000000000 */
[C---:B------:R-:W-:Y:S02]  /*7790*/  LOP3.LUT P5, RZ, R180.reuse, 0x100000, RZ, 0xc0, !PT ;  /* 0x00100000b4ff7812 */ /* 0x040fe400078ac0ff */
[----:B0-----:R-:W-:Y:S02]  /*77a0*/  P2R R35, PR, RZ, 0x10 ;  /* 0x00000010ff237803 */ /* 0x001fe40000000000 */
[C---:B------:R-:W-:Y:S02]  /*77b0*/  LOP3.LUT P4, RZ, R180.reuse, 0x800000, RZ, 0xc0, !PT ;  /* 0x00800000b4ff7812 */ /* 0x040fe4000788c0ff */
[----:B------:R-:W-:Y:S02]  /*77c0*/  P2R R50, PR, RZ, 0x8 ;  /* 0x00000008ff327803 */ /* 0x000fe40000000000 */
[----:B------:R-:W-:-:S02]  /*77d0*/  LOP3.LUT P3, RZ, R180, 0x1000000, RZ, 0xc0, !PT ;  /* 0x01000000b4ff7812 */ /* 0x000fc4000786c0ff */
[----:B-1----:R-:W-:Y:S02]  /*77e0*/  P2R R51, PR, RZ, 0x4 ;  /* 0x00000004ff337803 */ /* 0x002fe40000000000 */
[C---:B------:R-:W-:Y:S01]  /*77f0*/  LOP3.LUT P2, RZ, R181.reuse, 0x8, RZ, 0xc0, !PT ;  /* 0x00000008b5ff7812 */ /* 0x040fe2000784c0ff */
[----:B------:R-:W0:Y:S01]  /*7800*/  @P5 LDC.64 R2, c[0x0][0x268] ;  /* 0x00009a00ff025b82 */ /* 0x000e220000000a00 */
[----:B--2---:R-:W-:Y:S01]  /*7810*/  @P5 IMAD.MOV.U32 R18, RZ, RZ, R186 ;  /* 0x000000ffff125224 */ /* 0x004fe200078e00ba */
[----:B------:R-:W-:Y:S01]  /*7820*/  P2R R67, PR, RZ, 0x2 ;  /* 0x00000002ff437803 */ /* 0x000fe20000000000 */
[----:B------:R-:W-:Y:S01]  /*7830*/  @P5 IMAD.MOV.U32 R19, RZ, RZ, R187 ;  /* 0x000000ffff135224 */ /* 0x000fe200078e00bb */
[----:B------:R-:W-:Y:S01]  /*7840*/  LOP3.LUT P1, RZ, R181, 0x10, RZ, 0xc0, !PT ;  /* 0x00000010b5ff7812 */ /* 0x000fe2000782c0ff */
[----:B0-----:R-:W-:-:S04]  /*7850*/  @P5 IMAD R4, R156, R2, RZ ;  /* 0x000000029c045224 */ /* 0x001fc800078e02ff */
[C---:B------:R-:W-:Y:S02]  /*7860*/  @P5 IMAD R4, R155.reuse, R3, R4 ;  /* 0x000000039b045224 */ /* 0x040fe400078e0204 */
[----:B------:R-:W-:Y:S02]  /*7870*/  @P5 IMAD.WIDE.U32 R2, R155, R2, R18 ;  /* 0x000000029b025225 */ /* 0x000fe400078e0012 */
[----:B------:R-:W0:Y:S02]  /*7880*/  @P4 LDC.64 R18, c[0x0][0x268] ;  /* 0x00009a00ff124b82 */ /* 0x000e240000000a00 */
[----:B------:R-:W-:Y:S01]  /*7890*/  @P5 IMAD.IADD R3, R4, 0x1, R3 ;  /* 0x0000000104035824 */ /* 0x000fe200078e0203 */
[----:B------:R-:W-:-:S04]  /*78a0*/  @P5 LEA R68, P0, R2, UR18, 0x1 ;  /* 0x0000001202445c11 */ /* 0x000fc8000f8008ff */
[----:B------:R-:W-:Y:S01]  /*78b0*/  @P5 LEA.HI.X R69, R2, UR17, R3, 0x1, P0 ;  /* 0x0000001102455c11 */ /* 0x000fe200080f0c03 */
[----:B------:R-:W-:Y:S01]  /*78c0*/  BSSY B0, `(.L_x_26) ;  /* 0x000003b000007945 */ /* 0x000fe20003800000 */
[----:B------:R-:W-:Y:S01]  /*78d0*/  ISETP.NE.AND P5, PT, R34, RZ, PT ;  /* 0x000000ff2200720c */ /* 0x000fe20003fa5270 */
[-C--:B0-----:R-:W-:Y:S02]  /*78e0*/  @P4 IMAD R4, R154, R18.reuse, RZ ;  /* 0x000000129a044224 */ /* 0x081fe400078e02ff */
[----:B------:R-:W-:-:S04]  /*78f0*/  @P4 IMAD.WIDE.U32 R2, R153, R18, R182 ;  /* 0x0000001299024225 */ /* 0x000fc800078e00b6 */
[----:B------:R-:W-:Y:S01]  /*7900*/  @P4 IMAD R19, R153, R19, R4 ;  /* 0x0000001399134224 */ /* 0x000fe200078e0204 */
[----:B------:R-:W-:Y:S01]  /*7910*/  @P4 LEA R70, P0, R2, UR18, 0x1 ;  /* 0x0000001202464c11 */ /* 0x000fe2000f8008ff */
[----:B------:R-:W-:Y:S02]  /*7920*/  @P3 IMAD.MOV.U32 R18, RZ, RZ, R186 ;  /* 0x000000ffff123224 */ /* 0x000fe400078e00ba */
[----:B------:R-:W-:-:S05]  /*7930*/  @P4 IMAD.IADD R19, R19, 0x1, R3 ;  /* 0x0000000113134824 */ /* 0x000fca00078e0203 */
[----:B------:R-:W-:Y:S01]  /*7940*/  @P4 LEA.HI.X R71, R2, UR17, R19, 0x1, P0 ;  /* 0x0000001102474c11 */ /* 0x000fe200080f0c13 */
[----:B------:R-:W-:Y:S01]  /*7950*/  @P3 IMAD.MOV.U32 R19, RZ, RZ, R187 ;  /* 0x000000ffff133224 */ /* 0x000fe200078e00bb */
[----:B------:R-:W0:Y:S01]  /*7960*/  @P3 LDC.64 R2, c[0x0][0x268] ;  /* 0x00009a00ff023b82 */ /* 0x000e220000000a00 */
[----:B------:R-:W-:Y:S01]  /*7970*/  ISETP.NE.AND P4, PT, R35, RZ, PT ;  /* 0x000000ff2300720c */ /* 0x000fe20003f85270 */
[----:B0-----:R-:W-:-:S04]  /*7980*/  @P3 IMAD R4, R154, R2, RZ ;  /* 0x000000029a043224 */ /* 0x001fc800078e02ff */
[C---:B------:R-:W-:Y:S02]  /*7990*/  @P3 IMAD R4, R153.reuse, R3, R4 ;  /* 0x0000000399043224 */ /* 0x040fe400078e0204 */
[----:B------:R-:W-:-:S04]  /*79a0*/  @P3 IMAD.WIDE.U32 R2, R153, R2, R18 ;  /* 0x0000000299023225 */ /* 0x000fc800078e0012 */
[----:B------:R-:W-:Y:S01]  /*79b0*/  @P3 IMAD.IADD R3, R4, 0x1, R3 ;  /* 0x0000000104033824 */ /* 0x000fe200078e0203 */
[C---:B------:R-:W-:Y:S01]  /*79c0*/  @P3 LEA R72, P0, R2.reuse, UR18, 0x1 ;  /* 0x0000001202483c11 */ /* 0x040fe2000f8008ff */
[----:B------:R-:W0:Y:S03]  /*79d0*/  @P2 LDC R4, c[0x0][0x21c] ;  /* 0x00008700ff042b82 */ /* 0x000e260000000800 */
[----:B------:R-:W-:Y:S02]  /*79e0*/  @P3 LEA.HI.X R73, R2, UR17, R3, 0x1, P0 ;  /* 0x0000001102493c11 */ /* 0x000fe400080f0c03 */
[----:B------:R-:W2:Y:S01]  /*79f0*/  @P2 LDG.E.U16 R2, desc[UR4][R74.64] ;  /* 0x000000044a022981 */ /* 0x000ea2000c1e1500 */
[----:B------:R-:W-:Y:S02]  /*7a00*/  LOP3.LUT P0, RZ, R181, 0x20, RZ, 0xc0, !PT ;  /* 0x00000020b5ff7812 */ /* 0x000fe4000780c0ff */
[----:B------:R-:W1:Y:S01]  /*7a10*/  @P2 LDC R3, c[0x0][0x24c] ;  /* 0x00009300ff032b82 */ /* 0x000e620000000800 */
[----:B------:R-:W-:Y:S01]  /*7a20*/  ISETP.NE.AND P3, PT, R50, RZ, PT ;  /* 0x000000ff3200720c */ /* 0x000fe20003f65270 */
[----:B--2---:R-:W-:-:S05]  /*7a30*/  @P2 HADD2.F32 R2, -RZ, R2.H0_H0 ;  /* 0x20000002ff022230 */ /* 0x004fca0000004100 */
[----:B-1----:R-:W-:Y:S02]  /*7a40*/  @P2 FMUL R2, R2, R3 ;  /* 0x0000000302022220 */ /* 0x002fe40000400000 */
[----:B------:R-:W1:Y:S02]  /*7a50*/  @P1 LDC R3, c[0x0][0x24c] ;  /* 0x00009300ff031b82 */ /* 0x000e640000000800 */
[----:B0-----:R-:W-:-:S05]  /*7a60*/  @P2 FFMA R20, R20, R4, R2 ;  /* 0x0000000414142223 */ /* 0x001fca0000000002 */
[----:B------:R-:W-:Y:S01]  /*7a70*/  @P2 F2FP.F16.F32.PACK_AB R20, RZ, R20 ;  /* 0x00000014ff14223e */ /* 0x000fe200000000ff */
[----:B------:R-:W0:Y:S04]  /*7a80*/  @P1 LDC R4, c[0x0][0x21c] ;  /* 0x00008700ff041b82 */ /* 0x000e280000000800 */
[----:B------:R2:W-:Y:S04]  /*7a90*/  @P2 STG.E.U16 desc[UR4][R86.64], R20 ;  /* 0x0000001456002986 */ /* 0x0005e8000c101504 */
[----:B------:R-:W3:Y:S01]  /*7aa0*/  @P1 LDG.E.U16 R2, desc[UR4][R74.64+0x2] ;  /* 0x000002044a021981 */ /* 0x000ee2000c1e1500 */
[----:B------:R-:W-:Y:S01]  /*7ab0*/  ISETP.NE.AND P2, PT, R51, RZ, PT ;  /* 0x000000ff3300720c */ /* 0x000fe20003f45270 */
[----:B---3--:R-:W-:-:S05]  /*7ac0*/  @P1 HADD2.F32 R2, -RZ, R2.H0_H0 ;  /* 0x20000002ff021230 */ /* 0x008fca0000004100 */
[----:B-1----:R-:W-:-:S04]  /*7ad0*/  @P1 FMUL R2, R2, R3 ;  /* 0x0000000302021220 */ /* 0x002fc80000400000 */
[----:B0-----:R-:W-:-:S05]  /*7ae0*/  @P1 FFMA R36, R36, R4, R2 ;  /* 0x0000000424241223 */ /* 0x001fca0000000002 */
[----:B------:R-:W-:-:S05]  /*7af0*/  @P1 F2FP.F16.F32.PACK_AB R36, RZ, R36 ;  /* 0x00000024ff24123e */ /* 0x000fca00000000ff */
[----:B------:R2:W-:Y:S01]  /*7b00*/  @P1 STG.E.U16 desc[UR4][R88.64], R36 ;  /* 0x0000002458001986 */ /* 0x0005e2000c101504 */
[----:B------:R-:W-:Y:S01]  /*7b10*/  ISETP.NE.AND P1, PT, R67, RZ, PT ;  /* 0x000000ff4300720c */ /* 0x000fe20003f25270 */
[----:B------:R-:W-:-:S12]  /*7b20*/  @!P0 BRA `(.L_x_27) ;  /* 0x0000000000508947 */ /* 0x000fd80003800000 */
[C---:B------:R-:W-:Y:S01]  /*7b30*/  IADD3 R35, R0.reuse, 0x2, RZ ;  /* 0x0000000200237810 */ /* 0x040fe20007ffe0ff */
[----:B------:R-:W-:Y:S01]  /*7b40*/  ULDC.64 UR6, c[0x0][0x268] ;  /* 0x00009a0000067ab9 */ /* 0x000fe20000000a00 */
[----:B------:R-:W-:Y:S02]  /*7b50*/  IADD3 R34, R0, 0x2, RZ ;  /* 0x0000000200227810 */ /* 0x000fe40007ffe0ff */
[----:B------:R-:W-:Y:S02]  /*7b60*/  SHF.R.S32.HI R35, RZ, 0x1f, R35 ;  /* 0x0000001fff237819 */ /* 0x000fe40000011423 */
[----:B------:R-:W-:Y:S02]  /*7b70*/  MOV R2, R188 ;  /* 0x000000bc00027202 */ /* 0x000fe40000000f00 */
[----:B------:R-:W-:Y:S01]  /*7b80*/  MOV R3, R189 ;  /* 0x000000bd00037202 */ /* 0x000fe20000000f00 */
[----:B------:R-:W-:Y:S02]  /*7b90*/  IMAD R4, R35, UR6, RZ ;  /* 0x0000000623047c24 */ /* 0x000fe4000f8e02ff */
[----:B------:R-:W-:Y:S01]  /*7ba0*/  IMAD.WIDE.U32 R2, R34, UR6, R2 ;  /* 0x0000000622027c25 */ /* 0x000fe2000f8e0002 */
[----:B------:R-:W-:-:S03]  /*7bb0*/  ULDC UR6, c[0x0][0x24c] ;  /* 0x0000930000067ab9 */ /* 0x000fc60000000800 */
[----:B------:R-:W-:Y:S01]  /*7bc0*/  IMAD R4, R34, UR7, R4 ;  /* 0x0000000722047c24 */ /* 0x000fe2000f8e0204 */
[----:B------:R-:W-:-:S04]  /*7bd0*/  LEA R18, P0, R2, UR18, 0x1 ;  /* 0x0000001202127c11 */ /* 0x000fc8000f8008ff */
[----:B------:R-:W-:-:S04]  /*7be0*/  IADD3 R4, R4, R3, RZ ;  /* 0x0000000304047210 */ /* 0x000fc80007ffe0ff */
[----:B------:R-:W-:Y:S02]  /*7bf0*/  LEA.HI.X R19, R2, UR17, R4, 0x1, P0 ;  /* 0x0000001102137c11 */ /* 0x000fe400080f0c04 */
[----:B------:R-:W3:Y:S02]  /*7c00*/  LDG.E.U16 R2, desc[UR4][R74.64+0x4] ;  /* 0x000004044a027981 */ /* 0x000ee4000c1e1500 */
[----:B---3--:R-:W-:-:S05]  /*7c10*/  HADD2.F32 R2, -RZ, R2.H0_H0 ;  /* 0x20000002ff027230 */ /* 0x008fca0000004100 */
[----:B------:R-:W-:Y:S01]  /*7c20*/  FMUL R2, R2, UR6 ;  /* 0x0000000602027c20 */ /* 0x000fe20008400000 */
[----:B------:R-:W-:-:S03]  /*7c30*/  ULDC UR6, c[0x0][0x21c] ;  /* 0x0000870000067ab9 */ /* 0x000fc60000000800 */
[----:B------:R-:W-:-:S05]  /*7c40*/  FFMA R52, R52, UR6, R2 ;  /* 0x0000000634347c23 */ /* 0x000fca0008000002 */
[----:B------:R-:W-:-:S05]  /*7c50*/  F2FP.F16.F32.PACK_AB R52, RZ, R52 ;  /* 0x00000034ff34723e */ /* 0x000fca00000000ff */
[----:B------:R0:W-:Y:S02]  /*7c60*/  STG.E.U16 desc[UR4][R18.64], R52 ;  /* 0x0000003412007986 */ /* 0x0001e4000c101504 */
.L_x_27:
[----:B------:R-:W-:Y:S05]  /*7c70*/  BSYNC B0 ;  /* 0x0000000000007941 */ /* 0x000fea0003800000 */
.L_x_26:
[----:B------:R-:W-:Y:S01]  /*7c80*/  LOP3.LUT P0, RZ, R181, 0x40, RZ, 0xc0, !PT ;  /* 0x00000040b5ff7812 */ /* 0x000fe2000780c0ff */
[----:B--2---:R-:W-:Y:S01]  /*7c90*/  VIADD R20, R0, 0x3 ;  /* 0x0000000300147836 */ /* 0x004fe20000000000 */
[----:B------:R-:W-:Y:S04]  /*7ca0*/  BSSY B0, `(.L_x_28) ;  /* 0x000001a000007945 */ /* 0x000fe80003800000 */
[----:B------:R-:W-:-:S07]  /*7cb0*/  SHF.R.S32.HI R20, RZ, 0x1f, R20 ;  /* 0x0000001fff147819 */ /* 0x000fce0000011414 */
[----:B------:R-:W-:Y:S05]  /*7cc0*/  @!P0 BRA `(.L_x_29) ;  /* 0x00000000005c8947 */ /* 0x000fea0003800000 */
[----:B0-----:R-:W-:Y:S01]  /*7cd0*/  MOV R18, R184 ;  /* 0x000000b800127202 */ /* 0x001fe20000000f00 */
[----:B------:R-:W-:Y:S01]  /*7ce0*/  IMAD R4, R20, UR8, RZ ;  /* 0x0000000814047c24 */ /* 0x000fe2000f8e02ff */
[----:B------:R-:W-:Y:S01]  /*7cf0*/  MOV R19, R185 ;  /* 0x000000b900137202 */ /* 0x000fe20000000f00 */
[----:B------:R-:W-:Y:S02]  /*7d00*/  ULDC.64 UR6, c[0x0][0x268] ;  /* 0x00009a0000067ab9 */ /* 0x000fe40000000a00 */
[C---:B------:R-:W-:Y:S02]  /*7d10*/  IMAD R4, R177.reuse, UR9, R4 ;  /* 0x00000009b1047c24 */ /* 0x040fe4000f8e0204 */
[----:B------:R-:W-:-:S05]  /*7d20*/  IMAD.WIDE.U32 R2, R177, UR8, R18 ;  /* 0x00000008b1027c25 */ /* 0x000fca000f8e0012 */
        /* <DEDUP_REMOVED lines=17> */
.L_x_29:
[----:B------:R-:W-:Y:S05]  /*7e40*/  BSYNC B0 ;  /* 0x0000000000007941 */ /* 0x000fea0003800000 */
.L_x_28:
[----:B-1----:R-:W-:Y:S02]  /*7e50*/  P2R R5, PR, RZ, 0x4 ;  /* 0x00000004ff057803 */ /* 0x002fe40000000000 */
[C---:B------:R-:W-:Y:S02]  /*7e60*/  LOP3.LUT P2, RZ, R181.reuse, 0x80, RZ, 0xc0, !PT ;  /* 0x00000080b5ff7812 */ /* 0x040fe4000784c0ff */
[----:B0-----:R-:W-:Y:S02]  /*7e70*/  P2R R18, PR, RZ, 0x2 ;  /* 0x00000002ff127803 */ /* 0x001fe40000000000 */
[C---:B------:R-:W-:Y:S02]  /*7e80*/  LOP3.LUT P1, RZ, R181.reuse, 0x100, RZ, 0xc0, !PT ;  /* 0x00000100b5ff7812 */ /* 0x040fe4000782c0ff */
[----:B------:R-:W-:-:S07]  /*7e90*/  LOP3.LUT P0, RZ, R181, 0x200, RZ, 0xc0, !PT ;  /* 0x00000200b5ff7812 */ /* 0x000fce000780c0ff */
[----:B------:R-:W2:Y:S01]  /*7ea0*/  @P2 LDG.E.U16 R2, desc[UR4][R76.64] ;  /* 0x000000044c022981 */ /* 0x000ea2000c1e1500 */
[----:B------:R-:W0:Y:S08]  /*7eb0*/  @P2 LDC R3, c[0x0][0x24c] ;  /* 0x00009300ff032b82 */ /* 0x000e300000000800 */
[----:B------:R-:W1:Y:S01]  /*7ec0*/  @P2 LDC R4, c[0x0][0x21c] ;  /* 0x00008700ff042b82 */ /* 0x000e620000000800 */
[----:B--2---:R-:W-:-:S05]  /*7ed0*/  @P2 HADD2.F32 R2, -RZ, R2.H0_H0 ;  /* 0x20000002ff022230 */ /* 0x004fca0000004100 */
[----:B0-----:R-:W-:Y:S02]  /*7ee0*/  @P2 FMUL R2, R2, R3 ;  /* 0x0000000302022220 */ /* 0x001fe40000400000 */
[----:B------:R-:W0:Y:S02]  /*7ef0*/  @P1 LDC R3, c[0x0][0x24c] ;  /* 0x00009300ff031b82 */ /* 0x000e240000000800 */
[----:B-1----:R-:W-:-:S05]  /*7f00*/  @P2 FFMA R21, R21, R4, R2 ;  /* 0x0000000415152223 */ /* 0x002fca0000000002 */
[----:B------:R-:W-:Y:S01]  /*7f10*/  @P2 F2FP.F16.F32.PACK_AB R21, RZ, R21 ;  /* 0x00000015ff15223e */ /* 0x000fe200000000ff */
[----:B------:R-:W1:Y:S04]  /*7f20*/  @P1 LDC R4, c[0x0][0x21c] ;  /* 0x00008700ff041b82 */ /* 0x000e680000000800 */
[----:B------:R2:W-:Y:S01]  /*7f30*/  @P2 STG.E.U16 desc[UR4][R92.64], R21 ;  /* 0x000000155c002986 */ /* 0x0005e2000c101504 */
[----:B------:R-:W-:Y:S01]  /*7f40*/  BSSY B0, `(.L_x_30) ;  /* 0x000001b000007945 */ /* 0x000fe20003800000 */
[----:B------:R-:W-:Y:S02]  /*7f50*/  ISETP.NE.AND P2, PT, R5, RZ, PT ;  /* 0x000000ff0500720c */ /* 0x000fe40003f45270 */
[----:B------:R-:W3:Y:S02]  /*7f60*/  @P1 LDG.E.U16 R2, desc[UR4][R76.64+0x2] ;  /* 0x000002044c021981 */ /* 0x000ee4000c1e1500 */
[----:B---3--:R-:W-:-:S05]  /*7f70*/  @P1 HADD2.F32 R2, -RZ, R2.H0_H0 ;  /* 0x20000002ff021230 */ /* 0x008fca0000004100 */
[----:B0-----:R-:W-:-:S04]  /*7f80*/  @P1 FMUL R2, R2, R3 ;  /* 0x0000000302021220 */ /* 0x001fc80000400000 */
[----:B-1----:R-:W-:-:S05]  /*7f90*/  @P1 FFMA R37, R37, R4, R2 ;  /* 0x0000000425251223 */ /* 0x002fca0000000002 */
[----:B------:R-:W-:-:S05]  /*7fa0*/  @P1 F2FP.F16.F32.PACK_AB R37, RZ, R37 ;  /* 0x00000025ff25123e */ /* 0x000fca00000000ff */
[----:B------:R2:W-:Y:S01]  /*7fb0*/  @P1 STG.E.U16 desc[UR4][R94.64], R37 ;  /* 0x000000255e001986 */ /* 0x0005e2000c101504 */
        /* <DEDUP_REMOVED lines=8> */
[----:B------:R-:W-:-:S04]  /*8040*/  ULDC UR6, c[0x0][0x24c] ;  /* 0x0000930000067ab9 */ /* 0x000fc80000000800 */
[----:B------:R-:W-:Y:S02]  /*8050*/  IADD3 R3, R4, R3, RZ ;  /* 0x0000000304037210 */ /* 0x000fe40007ffe0ff */
[----:B------:R-:W-:-:S04]  /*8060*/  LEA R4, P0, R2, UR18, 0x1 ;  /* 0x0000001202047c11 */ /* 0x000fc8000f8008ff */
        /* <DEDUP_REMOVED lines=8> */
.L_x_31:
[----:B------:R-:W-:Y:S05]  /*80f0*/  BSYNC B0 ;  /* 0x0000000000007941 */ /* 0x000fea0003800000 */
.L_x_30:
[----:B------:R-:W-:Y:S01]  /*8100*/  LOP3.LUT P0, RZ, R181, 0x400, RZ, 0xc0, !PT ;  /* 0x00000400b5ff7812 */ /* 0x000fe2000780c0ff */
[----:B------:R-:W-:-:S12]  /*8110*/  BSSY B0, `(.L_x_32) ;  /* 0x0000019000007945 */ /* 0x000fd80003800000 */
[----:B------:R-:W-:Y:S05]  /*8120*/  @!P0 BRA `(.L_x_33) ;  /* 0x00000000005c8947 */ /* 0x000fea0003800000 */
[----:B0-----:R-:W-:Y:S01]  /*8130*/  MOV R4, R184 ;  /* 0x000000b800047202 */ /* 0x001fe20000000f00 */
[----:B------:R-:W-:Y:S01]  /*8140*/  IMAD R18, R176, UR8, RZ ;  /* 0x00000008b0127c24 */ /* 0x000fe2000f8e02ff */
[----:B------:R-:W-:Y:S01]  /*8150*/  MOV R5, R185 ;  /* 0x000000b900057202 */ /* 0x000fe20000000f00 */
[----:B------:R-:W-:Y:S02]  /*8160*/  ULDC.64 UR6, c[0x0][0x268] ;  /* 0x00009a0000067ab9 */ /* 0x000fe40000000a00 */
[C---:B------:R-:W-:Y:S02]  /*8170*/  IMAD R18, R175.reuse, UR9, R18 ;  /* 0x00000009af127c24 */ /* 0x040fe4000f8e0212 */
[----:B------:R-:W-:-:S04]  /*8180*/  IMAD.WIDE.U32 R2, R175, UR8, R4 ;  /* 0x00000008af027c25 */ /* 0x000fc8000f8e0004 */
[----:B------:R-:W-:Y:S01]  /*8190*/  IMAD R20, R176, UR6, RZ ;  /* 0x00000006b0147c24 */ /* 0x000fe2000f8e02ff */
[----:B------:R-:W-:Y:S02]  /*81a0*/  IADD3 R3, R3, R18, RZ ;  /* 0x0000001203037210 */ /* 0x000fe40007ffe0ff */
[----:B------:R-:W-:-:S04]  /*81b0*/  LEA R18, P0, R2, R191, 0x1 ;  /* 0x000000bf02127211 */ /* 0x000fc800078008ff */
[----:B------:R-:W-:Y:S01]  /*81c0*/  LEA.HI.X R19, R2, R190, R3, 0x1, P0 ;  /* 0x000000be02137211 */ /* 0x000fe200000f0c03 */
[----:B------:R-:W-:Y:S01]  /*81d0*/  IMAD.WIDE.U32 R2, R175, UR6, R4 ;  /* 0x00000006af027c25 */ /* 0x000fe2000f8e0004 */
[----:B------:R-:W-:-:S03]  /*81e0*/  ULDC UR6, c[0x0][0x24c] ;  /* 0x0000930000067ab9 */ /* 0x000fc60000000800 */
[----:B------:R-:W3:Y:S01]  /*81f0*/  LDG.E.U16 R18, desc[UR4][R18.64] ;  /* 0x0000000412127981 */ /* 0x000ee2000c1e1500 */
[----:B------:R-:W-:-:S05]  /*8200*/  IMAD R4, R175, UR7, R20 ;  /* 0x00000007af047c24 */ /* 0x000fca000f8e0214 */
[----:B------:R-:W-:Y:S02]  /*8210*/  IADD3 R3, R3, R4, RZ ;  /* 0x0000000403037210 */ /* 0x000fe40007ffe0ff */
[----:B------:R-:W-:-:S04]  /*8220*/  LEA R4, P0, R2, UR18, 0x1 ;  /* 0x0000001202047c11 */ /* 0x000fc8000f8008ff */
[----:B------:R-:W-:Y:S01]  /*8230*/  LEA.HI.X R5, R2, UR17, R3, 0x1, P0 ;  /* 0x0000001102057c11 */ /* 0x000fe200080f0c03 */
[----:B---3--:R-:W-:-:S05]  /*8240*/  HADD2.F32 R2, -RZ, R18.H0_H0 ;  /* 0x20000012ff027230 */ /* 0x008fca0000004100 */
[----:B------:R-:W-:Y:S01]  /*8250*/  FMUL R2, R2, UR6 ;  /* 0x0000000602027c20 */ /* 0x000fe20008400000 */
[----:B------:R-:W-:-:S03]  /*8260*/  ULDC UR6, c[0x0][0x21c] ;  /* 0x0000870000067ab9 */ /* 0x000fc60000000800 */
[----:B------:R-:W-:-:S05]  /*8270*/  FFMA R6, R6, UR6, R2 ;  /* 0x0000000606067c23 */ /* 0x000fca0008000002 */
[----:B------:R-:W-:-:S05]  /*8280*/  F2FP.F16.F32.PACK_AB R6, RZ, R6 ;  /* 0x00000006ff06723e */ /* 0x000fca00000000ff */
[----:B------:R1:W-:Y:S02]  /*8290*/  STG.E.U16 desc[UR4][R4.64], R6 ;  /* 0x0000000604007986 */ /* 0x0003e4000c101504 */
.L_x_33:
[----:B------:R-:W-:Y:S05]  /*82a0*/  BSYNC B0 ;  /* 0x0000000000007941 */ /* 0x000fea0003800000 */
.L_x_32:
[----:B01----:R-:W-:Y:S02]  /*82b0*/  P2R R5, PR, RZ, 0x4 ;  /* 0x00000004ff057803 */ /* 0x003fe40000000000 */
[C---:B------:R-:W-:Y:S02]  /*82c0*/  LOP3.LUT P2, RZ, R181.reuse, 0x800, RZ, 0xc0, !PT ;  /* 0x00000800b5ff7812 */ /* 0x040fe4000784c0ff */
[----:B------:R-:W-:Y:S02]  /*82d0*/  P2R R6, PR, RZ, 0x2 ;  /* 0x00000002ff067803 */ /* 0x000fe40000000000 */
[C---:B------:R-:W-:Y:S02]  /*82e0*/  LOP3.LUT P1, RZ, R181.reuse, 0x1000, RZ, 0xc0, !PT ;  /* 0x00001000b5ff7812 */ /* 0x040fe4000782c0ff */
[----:B------:R-:W-:-:S07]  /*82f0*/  LOP3.LUT P0, RZ, R181, 0x2000, RZ, 0xc0, !PT ;  /* 0x00002000b5ff7812 */ /* 0x000fce000780c0ff */
[----:B------:R-:W3:Y:S01]  /*8300*/  @P2 LDG.E.U16 R2, desc[UR4][R78.64] ;  /* 0x000000044e022981 */ /* 0x000ee2000c1e1500 */
[----:B------:R-:W0:Y:S08]  /*8310*/  @P2 LDC R3, c[0x0][0x24c] ;  /* 0x00009300ff032b82 */ /* 0x000e300000000800 */
[----:B------:R-:W1:Y:S01]  /*8320*/  @P2 LDC R4, c[0x0][0x21c] ;  /* 0x00008700ff042b82 */ /* 0x000e620000000800 */
[----:B---3--:R-:W-:-:S05]  /*8330*/  @P2 HADD2.F32 R2, -RZ, R2.H0_H0 ;  /* 0x20000002ff022230 */ /* 0x008fca0000004100 */
        /* <DEDUP_REMOVED lines=8> */
[----:B------:R-:W4:Y:S02]  /*83c0*/  @P1 LDG.E.U16 R2, desc[UR4][R78.64+0x2] ;  /* 0x000002044e021981 */ /* 0x000f24000c1e1500 */
[----:B----4-:R-:W-:-:S05]  /*83d0*/  @P1 HADD2.F32 R2, -RZ, R2.H0_H0 ;  /* 0x20000002ff021230 */ /* 0x010fca0000004100 */
        /* <DEDUP_REMOVED lines=16> */
[----:B------:R-:W4:Y:S02]  /*84e0*/  LDG.E.U16 R2, desc[UR4][R78.64+0x4] ;  /* 0x000004044e027981 */ /* 0x000f24000c1e1500 */
[----:B----4-:R-:W-:-:S05]  /*84f0*/  HADD2.F32 R2, -RZ, R2.H0_H0 ;  /* 0x20000002ff027230 */ /* 0x010fca0000004100 */
[----:B------:R-:W-:Y:S01]  /*8500*/  FMUL R2, R2, UR6 ;  /* 0x0000000602027c20 */ /* 0x000fe20008400000 */
[----:B------:R-:W-:-:S03]  /*8510*/  ULDC UR6, c[0x0][0x21c] ;  /* 0x0000870000067ab9 */ /* 0x000fc60000000800 */
[----:B------:R-:W-:-:S05]  /*8520*/  FFMA R54, R54, UR6, R2 ;  /* 0x0000000636367c23 */ /* 0x000fca0008000002 */
[----:B------:R-:W-:-:S05]  /*8530*/  F2FP.F16.F32.PACK_AB R54, RZ, R54 ;  /* 0x00000036ff36723e */ /* 0x000fca00000000ff */
[----:B------:R0:W-:Y:S02]  /*8540*/  STG.E.U16 desc[UR4][R4.64], R54 ;  /* 0x0000003604007986 */ /* 0x0001e4000c101504 */
.L_x_35:
[----:B------:R-:W-:Y:S05]  /*8550*/  BSYNC B0 ;  /* 0x0000000000007941 */ /* 0x000fea0003800000 */
.L_x_34:
        /* <DEDUP_REMOVED lines=15> */
[----:B------:R-:W4:Y:S02]  /*8650*/  LDG.E.U16 R18, desc[UR4][R18.64] ;  /* 0x0000000412127981 */ /* 0x000f24000c1e1500 */
[----:B------:R-:W-:-:S05]  /*8660*/  IMAD R4, R173, UR7, R6 ;  /* 0x00000007ad047c24 */ /* 0x000fca000f8e0206 */
[----:B------:R-:W-:Y:S02]  /*8670*/  IADD3 R3, R3, R4, RZ ;  /* 0x0000000403037210 */ /* 0x000fe40007ffe0ff */
[----:B------:R-:W-:-:S04]  /*8680*/  LEA R4, P0, R2, UR18, 0x1 ;  /* 0x0000001202047c11 */ /* 0x000fc8000f8008ff */
[----:B------:R-:W-:Y:S01]  /*8690*/  LEA.HI.X R5, R2, UR17, R3, 0x1, P0 ;  /* 0x0000001102057c11 */ /* 0x000fe200080f0c03 */
[----:B----4-:R-:W-:-:S05]  /*86a0*/  HADD2.F32 R2, -RZ, R18.H0_H0 ;  /* 0x20000012ff027230 */ /* 0x010fca0000004100 */
[----:B------:R-:W-:Y:S01]  /*86b0*/  FMUL R2, R2, UR6 ;  /* 0x0000000602027c20 */ /* 0x000fe20008400000 */
[----:B------:R-:W-:-:S03]  /*86c0*/  ULDC UR6, c[0x0][0x21c] ;  /* 0x0000870000067ab9 */ /* 0x000fc60000000800 */
[----:B------:R-:W-:-:S05]  /*86d0*/  FFMA R7, R7, UR6, R2 ;  /* 0x0000000607077c23 */ /* 0x000fca0008000002 */
[----:B------:R-:W-:-:S05]  /*86e0*/  F2FP.F16.F32.PACK_AB R7, RZ, R7 ;  /* 0x00000007ff07723e */ /* 0x000fca00000000ff */
[----:B------:R1:W-:Y:S02]  /*86f0*/  STG.E.U16 desc[UR4][R4.64], R7 ;  /* 0x0000000704007986 */ /* 0x0003e4000c101504 */
.L_x_37:
[----:B------:R-:W-:Y:S05]  /*8700*/  BSYNC B0 ;  /* 0x0000000000007941 */ /* 0x000fea0003800000 */
.L_x_36:
[----:B01----:R-:W-:Y:S02]  /*8710*/  P2R R5, PR, RZ, 0x4 ;  /* 0x00000004ff057803 */ /* 0x003fe40000000000 */
[C---:B------:R-:W-:Y:S02]  /*8720*/  LOP3.LUT P2, RZ, R181.reuse, 0x8000, RZ, 0xc0, !PT ;  /* 0x00008000b5ff7812 */ /* 0x040fe4000784c0ff */
[----:B------:R-:W-:Y:S02]  /*8730*/  P2R R6, PR, RZ, 0x2 ;  /* 0x00000002ff067803 */ /* 0x000fe40000000000 */
[C---:B------:R-:W-:Y:S02]  /*8740*/  LOP3.LUT P1, RZ, R181.reuse, 0x10000, RZ, 0xc0, !PT ;  /* 0x00010000b5ff7812 */ /* 0x040fe4000782c0ff */
[----:B------:R-:W-:-:S07]  /*8750*/  LOP3.LUT P0, RZ, R181, 0x20000, RZ, 0xc0, !PT ;  /* 0x00020000b5ff7812 */ /* 0x000fce000780c0ff */
[----:B------:R-:W4:Y:S01]  /*8760*/  @P2 LDG.E.U16 R2, desc[UR4][R80.64] ;  /* 0x0000000450022981 */ /* 0x000f22000c1e1500 */
[----:B------:R-:W0:Y:S08]  /*8770*/  @P2 LDC R3, c[0x0][0x24c] ;  /* 0x00009300ff032b82 */ /* 0x000e300000000800 */
[----:B------:R-:W1:Y:S01]  /*8780*/  @P2 LDC R4, c[0x0][0x21c] ;  /* 0x00008700ff042b82 */ /* 0x000e620000000800 */
[----:B----4-:R-:W-:-:S05]  /*8790*/  @P2 HADD2.F32 R2, -RZ, R2.H0_H0 ;  /* 0x20000002ff022230 */ /* 0x010fca0000004100 */
        /* <DEDUP_REMOVED lines=8> */
[----:B------:R-:W5:Y:S02]  /*8820*/  @P1 LDG.E.U16 R2, desc[UR4][R80.64+0x2] ;  /* 0x0000020450021981 */ /* 0x000f64000c1e1500 */
[----:B-----5:R-:W-:-:S05]  /*8830*/  @P1 HADD2.F32 R2, -RZ, R2.H0_H0 ;  /* 0x20000002ff021230 */ /* 0x020fca0000004100 */
        /* <DEDUP_REMOVED lines=16> */
[----:B------:R-:W5:Y:S02]  /*8940*/  LDG.E.U16 R2, desc[UR4][R80.64+0x4] ;  /* 0x0000040450027981 */ /* 0x000f64000c1e1500 */
[----:B-----5:R-:W-:-:S05]  /*8950*/  HADD2.F32 R2, -RZ, R2.H0_H0 ;  /* 0x20000002ff027230 */ /* 0x020fca0000004100 */
[----:B------:R-:W-:Y:S01]  /*8960*/  FMUL R2, R2, UR6 ;  /* 0x0000000602027c20 */ /* 0x000fe20008400000 */
[----:B------:R-:W-:-:S03]  /*8970*/  ULDC UR6, c[0x0][0x21c] ;  /* 0x0000870000067ab9 */ /* 0x000fc60000000800 */
[----:B------:R-:W-:-:S05]  /*8980*/  FFMA R55, R55, UR6, R2 ;  /* 0x0000000637377c23 */ /* 0x000fca0008000002 */
[----:B------:R-:W-:-:S05]  /*8990*/  F2FP.F16.F32.PACK_AB R55, RZ, R55 ;  /* 0x00000037ff37723e */ /* 0x000fca00000000ff */
[----:B------:R0:W-:Y:S02]  /*89a0*/  STG.E.U16 desc[UR4][R4.64], R55 ;  /* 0x0000003704007986 */ /* 0x0001e4000c101504 */
.L_x_39:
[----:B------:R-:W-:Y:S05]  /*89b0*/  BSYNC B0 ;  /* 0x0000000000007941 */ /* 0x000fea0003800000 */
.L_x_38:
        /* <DEDUP_REMOVED lines=15> */
[----:B------:R-:W5:Y:S01]  /*8ab0*/  LDG.E.U16 R6, desc[UR4][R6.64] ;  /* 0x0000000406067981 */ /* 0x000f62000c1e1500 */
[----:B------:R-:W-:-:S05]  /*8ac0*/  IMAD R4, R171, UR7, R18 ;  /* 0x00000007ab047c24 */ /* 0x000fca000f8e0212 */
[----:B------:R-:W-:Y:S02]  /*8ad0*/  IADD3 R3, R3, R4, RZ ;  /* 0x0000000403037210 */ /* 0x000fe40007ffe0ff */
[----:B------:R-:W-:-:S04]  /*8ae0*/  LEA R4, P0, R2, UR18, 0x1 ;  /* 0x0000001202047c11 */ /* 0x000fc8000f8008ff */
[----:B------:R-:W-:Y:S01]  /*8af0*/  LEA.HI.X R5, R2, UR17, R3, 0x1, P0 ;  /* 0x0000001102057c11 */ /* 0x000fe200080f0c03 */
[----:B-----5:R-:W-:-:S05]  /*8b00*/  HADD2.F32 R2, -RZ, R6.H0_H0 ;  /* 0x20000006ff027230 */ /* 0x020fca0000004100 */
[----:B------:R-:W-:Y:S01]  /*8b10*/  FMUL R2, R2, UR6 ;  /* 0x0000000602027c20 */ /* 0x000fe20008400000 */
[----:B------:R-:W-:-:S03]  /*8b20*/  ULDC UR6, c[0x0][0x21c] ;  /* 0x0000870000067ab9 */ /* 0x000fc60000000800 */
[----:B------:R-:W-:-:S05]  /*8b30*/  FFMA R8, R8, UR6, R2 ;  /* 0x0000000608087c23 */ /* 0x000fca0008000002 */
[----:B------:R-:W-:-:S05]  /*8b40*/  F2FP.F16.F32.PACK_AB R8, RZ, R8 ;  /* 0x00000008ff08723e */ /* 0x000fca00000000ff */
[----:B------:R1:W-:Y:S02]  /*8b50*/  STG.E.U16 desc[UR4][R4.64], R8 ;  /* 0x0000000804007986 */ /* 0x0003e4000c101504 */
.L_x_41:
[----:B------:R-:W-:Y:S05]  /*8b60*/  BSYNC B0 ;  /* 0x0000000000007941 */ /* 0x000fea0003800000 */
.L_x_40:
[----:B01----:R-:W-:Y:S02]  /*8b70*/  P2R R5, PR, RZ, 0x4 ;  /* 0x00000004ff057803 */ /* 0x003fe40000000000 */
[C---:B------:R-:W-:Y:S02]  /*8b80*/  LOP3.LUT P2, RZ, R181.reuse, 0x80000, RZ, 0xc0, !PT ;  /* 0x00080000b5ff7812 */ /* 0x040fe4000784c0ff */
[----:B------:R-:W-:Y:S02]  /*8b90*/  P2R R6, PR, RZ, 0x2 ;  /* 0x00000002ff067803 */ /* 0x000fe40000000000 */
[C---:B------:R-:W-:Y:S02]  /*8ba0*/  LOP3.LUT P1, RZ, R181.reuse, 0x100000, RZ, 0xc0, !PT ;  /* 0x00100000b5ff7812 */ /* 0x040fe4000782c0ff */
[----:B------:R-:W-:-:S07]  /*8bb0*/  LOP3.LUT P0, RZ, R181, 0x200000, RZ, 0xc0, !PT ;  /* 0x00200000b5ff7812 */ /* 0x000fce000780c0ff */
[----:B------:R-:W5:Y:S01]  /*8bc0*/  @P2 LDG.E.U16 R2, desc[UR4][R82.64] ;  /* 0x0000000452022981 */ /* 0x000f62000c1e1500 */
[----:B------:R-:W0:Y:S08]  /*8bd0*/  @P2 LDC R3, c[0x0][0x24c] ;  /* 0x00009300ff032b82 */ /* 0x000e300000000800 */
[----:B------:R-:W1:Y:S01]  /*8be0*/  @P2 LDC R4, c[0x0][0x21c] ;  /* 0x00008700ff042b82 */ /* 0x000e620000000800 */
[----:B-----5:R-:W-:-:S05]  /*8bf0*/  @P2 HADD2.F32 R2, -RZ, R2.H0_H0 ;  /* 0x20000002ff022230 */ /* 0x020fca0000004100 */
        /* <DEDUP_REMOVED lines=33> */
.L_x_43:
[----:B------:R-:W-:Y:S05]  /*8e10*/  BSYNC B0 ;  /* 0x0000000000007941 */ /* 0x000fea0003800000 */
.L_x_42:
[----:B------:R-:W-:Y:S01]  /*8e20*/  LOP3.LUT P0, RZ, R181, 0x400000, RZ, 0xc0, !PT ;  /* 0x00400000b5ff7812 */ /* 0x000fe2000780c0ff */
[----:B------:R-:W-:-:S12]  /*8e30*/  BSSY B0, `(.L_x_44) ;  /* 0x0000019000007945 */ /* 0x000fd80003800000 */
[----:B------:R-:W-:Y:S05]  /*8e40*/  @!P0 BRA `(.L_x_45) ;  /* 0x00000000005c8947 */ /* 0x000fea0003800000 */
[----:B-1----:R-:W-:Y:S01]  /*8e50*/  MOV R4, R184 ;  /* 0x000000b800047202 */ /* 0x002fe20000000f00 */
        /* <DEDUP_REMOVED lines=22> */
.L_x_45:
[----:B------:R-:W-:Y:S05]  /*8fc0*/  BSYNC B0 ;  /* 0x0000000000007941 */ /* 0x000fea0003800000 */
.L_x_44:
[----:B-1----:R-:W-:Y:S02]  /*8fd0*/  P2R R5, PR, RZ, 0x4 ;  /* 0x00000004ff057803 */ /* 0x002fe40000000000 */
[C---:B------:R-:W-:Y:S02]  /*8fe0*/  LOP3.LUT P2, RZ, R181.reuse, 0x800000, RZ, 0xc0, !PT ;  /* 0x00800000b5ff7812 */ /* 0x040fe4000784c0ff */
[----:B------:R-:W-:Y:S02]  /*8ff0*/  P2R R6, PR, RZ, 0x2 ;  /* 0x00000002ff067803 */ /* 0x000fe40000000000 */
[C---:B------:R-:W-:Y:S02]  /*9000*/  LOP3.LUT P1, RZ, R181.reuse, 0x1000000, RZ, 0xc0, !PT ;  /* 0x01000000b5ff7812 */ /* 0x040fe4000782c0ff */
[----:B------:R-:W-:-:S07]  /*9010*/  LOP3.LUT P0, RZ, R181, 0x2000000, RZ, 0xc0, !PT ;  /* 0x02000000b5ff7812 */ /* 0x000fce000780c0ff */
[----:B------:R-:W5:Y:S01]  /*9020*/  @P2 LDG.E.U16 R2, desc[UR4][R84.64] ;  /* 0x0000000454022981 */ /* 0x000f62000c1e1500 */
[----:B------:R-:W1:Y:S08]  /*9030*/  @P2 LDC R3, c[0x0][0x24c] ;  /* 0x00009300ff032b82 */ /* 0x000e700000000800 */
[----:B------:R-:W0:Y:S01]  /*9040*/  @P2 LDC R4, c[0x0][0x21c] ;  /* 0x00008700ff042b82 */ /* 0x000e220000000800 */
[----:B-----5:R-:W-:-:S05]  /*9050*/  @P2 HADD2.F32 R2, -RZ, R2.H0_H0 ;  /* 0x20000002ff022230 */ /* 0x020fca0000004100 */
[----:B-1----:R-:W-:Y:S02]  /*9060*/  @P2 FMUL R2, R2, R3 ;  /* 0x0000000302022220 */ /* 0x002fe40000400000 */
[----:B------:R-:W1:Y:S02]  /*9070*/  @P1 LDC R3, c[0x0][0x24c] ;  /* 0x00009300ff031b82 */ /* 0x000e640000000800 */
[----:B0-----:R-:W-:-:S05]  /*9080*/  @P2 FFMA R25, R25, R4, R2 ;  /* 0x0000000419192223 */ /* 0x001fca0000000002 */
[----:B------:R-:W-:Y:S01]  /*9090*/  @P2 F2FP.F16.F32.PACK_AB R25, RZ, R25 ;  /* 0x00000019ff19223e */ /* 0x000fe200000000ff */
[----:B------:R-:W0:Y:S04]  /*90a0*/  @P1 LDC R4, c[0x0][0x21c] ;  /* 0x00008700ff041b82 */ /* 0x000e280000000800 */
[----:B------:R0:W-:Y:S01]  /*90b0*/  @P2 STG.E.U16 desc[UR4][R124.64], R25 ;  /* 0x000000197c002986 */ /* 0x0001e2000c101504 */
[----:B------:R-:W-:Y:S01]  /*90c0*/  BSSY B0, `(.L_x_46) ;  /* 0x000001b000007945 */ /* 0x000fe20003800000 */
[----:B------:R-:W-:Y:S02]  /*90d0*/  ISETP.NE.AND P2, PT, R5, RZ, PT ;  /* 0x000000ff0500720c */ /* 0x000fe40003f45270 */
[----:B------:R-:W5:Y:S02]  /*90e0*/  @P1 LDG.E.U16 R2, desc[UR4][R84.64+0x2] ;  /* 0x0000020454021981 */ /* 0x000f64000c1e1500 */
[----:B-----5:R-:W-:-:S05]  /*90f0*/  @P1 HADD2.F32 R2, -RZ, R2.H0_H0 ;  /* 0x20000002ff021230 */ /* 0x020fca0000004100 */
[----:B-1----:R-:W-:-:S04]  /*9100*/  @P1 FMUL R2, R2, R3 ;  /* 0x0000000302021220 */ /* 0x002fc80000400000 */
[----:B0-----:R-:W-:-:S05]  /*9110*/  @P1 FFMA R41, R41, R4, R2 ;  /* 0x0000000429291223 */ /* 0x001fca0000000002 */
        /* <DEDUP_REMOVED lines=21> */
.L_x_47:
[----:B------:R-:W-:Y:S05]  /*9270*/  BSYNC B0 ;  /* 0x0000000000007941 */ /* 0x000fea0003800000 */
.L_x_46:
        /* <DEDUP_REMOVED lines=26> */
.L_x_49:
[----:B------:R-:W-:Y:S05]  /*9420*/  BSYNC B0 ;  /* 0x0000000000007941 */ /* 0x000fea0003800000 */
.L_x_48:
        /* <DEDUP_REMOVED lines=42> */
.L_x_51:
[----:B------:R-:W-:Y:S05]  /*96d0*/  BSYNC B0 ;  /* 0x0000000000007941 */ /* 0x000fea0003800000 */
.L_x_50:
        /* <DEDUP_REMOVED lines=26> */
.L_x_53:
[----:B------:R-:W-:Y:S05]  /*9880*/  BSYNC B0 ;  /* 0x0000000000007941 */ /* 0x000fea0003800000 */
.L_x_52:
[----:B-1----:R-:W-:Y:S02]  /*9890*/  P2R R5, PR, RZ, 0x4 ;  /* 0x00000004ff057803 */ /* 0x002fe40000000000 */
[----:B------:R-:W-:Y:S02]  /*98a0*/  LOP3.LUT P2, RZ, R181, 0x80000000, RZ, 0xc0, !PT ;  /* 0x80000000b5ff7812 */ /* 0x000fe4000784c0ff */
        /* <DEDUP_REMOVED lines=40> */
.L_x_55:
[----:B------:R-:W-:Y:S05]  /*9b30*/  BSYNC B0 ;  /* 0x0000000000007941 */ /* 0x000fea0003800000 */
.L_x_54:
        /* <DEDUP_REMOVED lines=26> */
.L_x_57:
[----:B------:R-:W-:Y:S05]  /*9ce0*/  BSYNC B0 ;  /* 0x0000000000007941 */ /* 0x000fea0003800000 */
.L_x_56:
        /* <DEDUP_REMOVED lines=42> */
.L_x_59:
[----:B------:R-:W-:Y:S05]  /*9f90*/  BSYNC B0 ;  /* 0x0000000000007941 */ /* 0x000fea0003800000 */
.L_x_58:
        /* <DEDUP_REMOVED lines=26> */
.L_x_61:
[----:B------:R-:W-:Y:S05]  /*a140*/  BSYNC B0 ;  /* 0x0000000000007941 */ /* 0x000fea0003800000 */
.L_x_60:
        /* <DEDUP_REMOVED lines=42> */
.L_x_63:
[----:B------:R-:W-:Y:S05]  /*a3f0*/  BSYNC B0 ;  /* 0x0000000000007941 */ /* 0x000fea0003800000 */
.L_x_62:
        /* <DEDUP_REMOVED lines=26> */
.L_x_65:
[----:B------:R-:W-:Y:S05]  /*a5a0*/  BSYNC B0 ;  /* 0x0000000000007941 */ /* 0x000fea0003800000 */
.L_x_64:
        /* <DEDUP_REMOVED lines=42> */
.L_x_67:
[----:B------:R-:W-:Y:S05]  /*a850*/  BSYNC B0 ;  /* 0x0000000000007941 */ /* 0x000fea0003800000 */
.L_x_66:
        /* <DEDUP_REMOVED lines=26> */
.L_x_69:
[----:B------:R-:W-:Y:S05]  /*aa00*/  BSYNC B0 ;  /* 0x0000000000007941 */ /* 0x000fea0003800000 */
.L_x_68:
        /* <DEDUP_REMOVED lines=42> */
.L_x_71:
[----:B------:R-:W-:Y:S05]  /*acb0*/  BSYNC B0 ;  /* 0x0000000000007941 */ /* 0x000fea0003800000 */
.L_x_70:
        /* <DEDUP_REMOVED lines=26> */
.L_x_73:
[----:B------:R-:W-:Y:S05]  /*ae60*/  BSYNC B0 ;  /* 0x0000000000007941 */ /* 0x000fea0003800000 */
.L_x_72:
        /* <DEDUP_REMOVED lines=42> */
.L_x_75:
[----:B------:R-:W-:Y:S05]  /*b110*/  BSYNC B0 ;  /* 0x0000000000007941 */ /* 0x000fea0003800000 */
.L_x_74:
        /* <DEDUP_REMOVED lines=26> */
.L_x_77:
[----:B------:R-:W-:Y:S05]  /*b2c0*/  BSYNC B0 ;  /* 0x0000000000007941 */ /* 0x000fea0003800000 */
.L_x_76:
        /* <DEDUP_REMOVED lines=15> */
[----:B------:R-:W-:-:S03]  /*b3c0*/  ISETP.NE.AND P2, PT, R5, RZ, PT ;  /* 0x000000ff0500720c */ /* 0x000fc60003f45270 */
        /* <DEDUP_REMOVED lines=24> */
[----:B------:R1:W-:Y:S01]  /*b550*/  STG.E.U16 desc[UR4][R4.64], R65 ;  /* 0x0000004104007986 */ /* 0x0003e2000c101504 */
[----:B------:R-:W-:Y:S05]  /*b560*/  BRA `(.L_x_78) ;  /* 0x0000004400a47947 */ /* 0x000fea0003800000 */
.L_x_7:
[----:B------:R-:W-:Y:S04]  /*b570*/  BSSY B0, `(.L_x_79) ;  /* 0x0000010000007945 */ /* 0x000fe80003800000 */
[----:B------:R-:W-:Y:S05]  /*b580*/  @!P1 BRA `(.L_x_80) ;  /* 0x0000000000389947 */ /* 0x000fea0003800000 */
[----:B------:R-:W-:Y:S01]  /*b590*/  SHF.R.S32.HI R67, RZ, 0x1f, R0 ;  /* 0x0000001fff437819 */ /* 0x000fe20000011400 */
[----:B------:R-:W-:Y:S01]  /*b5a0*/  ULDC.64 UR6, c[0x0][0x268] ;  /* 0x00009a0000067ab9 */ /* 0x000fe20000000a00 */
[----:B------:R-:W-:Y:S02]  /*b5b0*/  MOV R68, R184 ;  /* 0x000000b800447202 */ /* 0x000fe40000000f00 */
[----:B------:R-:W-:Y:S01]  /*b5c0*/  MOV R69, R185 ;  /* 0x000000b900457202 */ /* 0x000fe20000000f00 */
[----:B------:R-:W-:Y:S02]  /*b5d0*/  IMAD R67, R67, UR6, RZ ;  /* 0x0000000643437c24 */ /* 0x000fe4000f8e02ff */
[----:B------:R-:W-:Y:S01]  /*b5e0*/  IMAD.WIDE.U32 R68, R0, UR6, R68 ;  /* 0x0000000600447c25 */ /* 0x000fe2000f8e0044 */
[----:B------:R-:W-:-:S03]  /*b5f0*/  ULDC UR6, c[0x0][0x21c] ;  /* 0x0000870000067ab9 */ /* 0x000fc60000000800 */
[----:B------:R-:W-:Y:S01]  /*b600*/  FMUL R2, R2, UR6 ;  /* 0x0000000602027c20 */ /* 0x000fe20008400000 */
[----:B------:R-:W-:Y:S01]  /*b610*/  IMAD R67, R0, UR7, R67 ;  /* 0x0000000700437c24 */ /* 0x000fe2000f8e0243 */
[----:B------:R-:W-:-:S03]  /*b620*/  LEA R70, P0, R68, UR18, 0x1 ;  /* 0x0000001244467c11 */ /* 0x000fc6000f8008ff */
[----:B------:R-:W-:Y:S02]  /*b630*/  F2FP.F16.F32.PACK_AB R2, RZ, R2 ;  /* 0x00000002ff02723e */ /* 0x000fe400000000ff */
[----:B------:R-:W-:-:S04]  /*b640*/  IADD3 R67, R69, R67, RZ ;  /* 0x0000004345437210 */ /* 0x000fc80007ffe0ff */
[----:B------:R-:W-:-:S05]  /*b650*/  LEA.HI.X R71, R68, UR17, R67, 0x1, P0 ;  /* 0x0000001144477c11 */ /* 0x000fca00080f0c43 */
[----:B------:R0:W-:Y:S02]  /*b660*/  STG.E.U16 desc[UR4][R70.64], R2 ;  /* 0x0000000246007986 */ /* 0x0001e4000c101504 */
.L_x_80:
[----:B------:R-:W-:Y:S05]  /*b670*/  BSYNC B0 ;  /* 0x0000000000007941 */ /* 0x000fea0003800000 */
.L_x_79:
[----:B------:R-:W-:Y:S04]  /*b680*/  BSSY B0, `(.L_x_81) ;  /* 0x0000010000007945 */ /* 0x000fe80003800000 */
[----:B------:R-:W-:Y:S05]  /*b690*/  @!P2 BRA `(.L_x_82) ;  /* 0x000000000038a947 */ /* 0x000fea0003800000 */
[----:B0-----:R-:W-:Y:S01]  /*b6a0*/  SHF.R.S32.HI R2, RZ, 0x1f, R0 ;  /* 0x0000001fff027819 */ /* 0x001fe20000011400 */
        /* <DEDUP_REMOVED lines=13> */
.L_x_82:
[----:B------:R-:W-:Y:S05]  /*b780*/  BSYNC B0 ;  /* 0x0000000000007941 */ /* 0x000fea0003800000 */
.L_x_81:
        /* <DEDUP_REMOVED lines=11> */
[----:B-1----:R-:W-:-:S03]  /*b840*/  LEA R70, P0, R68, UR18, 0x1 ;  /* 0x0000001244467c11 */ /* 0x002fc6000f8008ff */
[----:B------:R-:W-:Y:S02]  /*b850*/  F2FP.F16.F32.PACK_AB R34, RZ, R34 ;  /* 0x00000022ff22723e */ /* 0x000fe400000000ff */
[----:B------:R-:W-:-:S04]  /*b860*/  IADD3 R2, R2, R69, RZ ;  /* 0x0000004502027210 */ /* 0x000fc80007ffe0ff */
[----:B------:R-:W-:-:S05]  /*b870*/  LEA.HI.X R71, R68, UR17, R2, 0x1, P0 ;  /* 0x0000001144477c11 */ /* 0x000fca00080f0c02 */
[----:B------:R2:W-:Y:S02]  /*b880*/  STG.E.U16 desc[UR4][R70.64], R34 ;  /* 0x0000002246007986 */ /* 0x0005e4000c101504 */
.L_x_84:
[----:B------:R-:W-:Y:S05]  /*b890*/  BSYNC B0 ;  /* 0x0000000000007941 */ /* 0x000fea0003800000 */
.L_x_83:
        /* <DEDUP_REMOVED lines=11> */
[----:B-12---:R-:W-:-:S03]  /*b950*/  LEA R70, P0, R68, UR18, 0x1 ;  /* 0x0000001244467c11 */ /* 0x006fc6000f8008ff */
[----:B------:R-:W-:Y:S02]  /*b960*/  F2FP.F16.F32.PACK_AB R50, RZ, R50 ;  /* 0x00000032ff32723e */ /* 0x000fe400000000ff */
[----:B------:R-:W-:-:S04]  /*b970*/  IADD3 R2, R2, R69, RZ ;  /* 0x0000004502027210 */ /* 0x000fc80007ffe0ff */
[----:B------:R-:W-:-:S05]  /*b980*/  LEA.HI.X R71, R68, UR17, R2, 0x1, P0 ;  /* 0x0000001144477c11 */ /* 0x000fca00080f0c02 */
[----:B------:R3:W-:Y:S02]  /*b990*/  STG.E.U16 desc[UR4][R70.64], R50 ;  /* 0x0000003246007986 */ /* 0x0007e4000c101504 */
.L_x_86:
[----:B------:R-:W-:Y:S05]  /*b9a0*/  BSYNC B0 ;  /* 0x0000000000007941 */ /* 0x000fea0003800000 */
.L_x_85:
        /* <DEDUP_REMOVED lines=11> */
[----:B-123--:R-:W-:-:S03]  /*ba60*/  LEA R70, P0, R68, UR18, 0x1 ;  /* 0x0000001244467c11 */ /* 0x00efc6000f8008ff */
[----:B------:R-:W-:Y:S02]  /*ba70*/  F2FP.F16.F32.PACK_AB R3, RZ, R3 ;  /* 0x00000003ff03723e */ /* 0x000fe400000000ff */
[----:B------:R-:W-:-:S04]  /*ba80*/  IADD3 R2, R69, R2, RZ ;  /* 0x0000000245027210 */ /* 0x000fc80007ffe0ff */
[----:B------:R-:W-:-:S05]  /*ba90*/  LEA.HI.X R71, R68, UR17, R2, 0x1, P0 ;  /* 0x0000001144477c11 */ /* 0x000fca00080f0c02 */
[----:B------:R4:W-:Y:S02]  /*baa0*/  STG.E.U16 desc[UR4][R70.64], R3 ;  /* 0x0000000346007986 */ /* 0x0009e4000c101504 */
.L_x_88:
[----:B------:R-:W-:Y:S05]  /*bab0*/  BSYNC B0 ;  /* 0x0000000000007941 */ /* 0x000fea0003800000 */
.L_x_87:
[----:B------:R-:W-:Y:S04]  /*bac0*/  BSSY B0, `(.L_x_89) ;  /* 0x0000010000007945 */ /* 0x000fe80003800000 */
[----:B------:R-:W-:Y:S05]  /*bad0*/  @!P6 BRA `(.L_x_90) ;  /* 0x000000000038e947 */ /* 0x000fea0003800000 */
[----:B0-----:R-:W-:Y:S01]  /*bae0*/  SHF.R.S32.HI R2, RZ, 0x1f, R66 ;  /* 0x0000001fff027819 */ /* 0x001fe20000011442 */
[----:B------:R-:W-:Y:S01]  /*baf0*/  ULDC.64 UR6, c[0x0][0x268] ;  /* 0x00009a0000067ab9 */ /* 0x000fe20000000a00 */
[----:B----4-:R-:W-:-:S03]  /*bb00*/  MOV R3, R183 ;  /* 0x000000b700037202 */ /* 0x010fc60000000f00 */
[----:B-1----:R-:W-:Y:S01]  /*bb10*/  IMAD R18, R2, UR6, RZ ;  /* 0x0000000602127c24 */ /* 0x002fe2000f8e02ff */
[----:B------:R-:W-:-:S03]  /*bb20*/  MOV R2, R182 ;  /* 0x000000b600027202 */ /* 0x000fc60000000f00 */
[C---:B------:R-:W-:Y:S02]  /*bb30*/  IMAD R18, R66.reuse, UR7, R18 ;  /* 0x0000000742127c24 */ /* 0x040fe4000f8e0212 */
[----:B------:R-:W-:Y:S01]  /*bb40*/  IMAD.WIDE.U32 R2, R66, UR6, R2 ;  /* 0x0000000642027c25 */ /* 0x000fe2000f8e0002 */
[----:B------:R-:W-:-:S03]  /*bb50*/  ULDC UR6, c[0x0][0x21c] ;  /* 0x0000870000067ab9 */ /* 0x000fc60000000800 */
[----:B------:R-:W-:Y:S01]  /*bb60*/  FMUL R19, R19, UR6 ;  /* 0x0000000613137c20 */ /* 0x000fe20008400000 */
[----:B------:R-:W-:Y:S02]  /*bb70*/  IADD3 R18, R18, R3, RZ ;  /* 0x0000000312127210 */ /* 0x000fe40007ffe0ff */
[C---:B------:R-:W-:Y:S02]  /*bb80*/  LEA R68, P0, R2.reuse, UR18, 0x1 ;  /* 0x0000001202447c11 */ /* 0x040fe4000f8008ff */
[----:B------:R-:W-:Y:S02]  /*bb90*/  F2FP.F16.F32.PACK_AB R19, RZ, R19 ;  /* 0x00000013ff13723e */ /* 0x000fe400000000ff */
[----:B------:R-:W-:-:S05]  /*bba0*/  LEA.HI.X R69, R2, UR17, R18, 0x1, P0 ;  /* 0x0000001102457c11 */ /* 0x000fca00080f0c12 */
[----:B------:R0:W-:Y:S04]  /*bbb0*/  STG.E.U16 desc[UR4][R68.64], R19 ;  /* 0x0000001344007986 */ /* 0x0001e8000c101504 */
.L_x_90:
[----:B------:R-:W-:Y:S05]  /*bbc0*/  BSYNC B0 ;  /* 0x0000000000007941 */ /* 0x000fea0003800000 */
.L_x_89:
[----:B------:R-:W-:Y:S01]  /*bbd0*/  LOP3.LUT P0, RZ, R181, 0x1, RZ, 0xc0, !PT ;  /* 0x00000001b5ff7812 */ /* 0x000fe2000780c0ff */
[----:B------:R-:W-:Y:S01]  /*bbe0*/  BSSY B0, `(.L_x_91) ;  /* 0x0000010000007945 */ /* 0x000fe20003800000 */
[----:B--2---:R-:W-:-:S11]  /*bbf0*/  SHF.R.S32.HI R34, RZ, 0x1f, R66 ;  /* 0x0000001fff227819 */ /* 0x004fd60000011442 */
[----:B------:R-:W-:Y:S05]  /*bc00*/  @!P0 BRA `(.L_x_92) ;  /* 0x0000000000348947 */ /* 0x000fea0003800000 */
[----:B------:R-:W-:Y:S01]  /*bc10*/  ULDC.64 UR6, c[0x0][0x268] ;  /* 0x00009a0000067ab9 */ /* 0x000fe20000000a00 */
[----:B0-----:R-:W-:Y:S01]  /*bc20*/  MOV R2, R186 ;  /* 0x000000ba00027202 */ /* 0x001fe20000000f00 */
[----:B-1----:R-:W-:Y:S01]  /*bc30*/  IMAD R18, R34, UR6, RZ ;  /* 0x0000000622127c24 */ /* 0x002fe2000f8e02ff */
[----:B----4-:R-:W-:-:S03]  /*bc40*/  MOV R3, R187 ;  /* 0x000000bb00037202 */ /* 0x010fc60000000f00 */
        /* <DEDUP_REMOVED lines=9> */
.L_x_92:
[----:B------:R-:W-:Y:S05]  /*bce0*/  BSYNC B0 ;  /* 0x0000000000007941 */ /* 0x000fea0003800000 */
.L_x_91:
[----:B------:R-:W-:Y:S01]  /*bcf0*/  LOP3.LUT P0, RZ, R181, 0x2, RZ, 0xc0, !PT ;  /* 0x00000002b5ff7812 */ /* 0x000fe2000780c0ff */
[----:B------:R-:W-:-:S12]  /*bd00*/  BSSY B0, `(.L_x_93) ;  /* 0x000000f000007945 */ /* 0x000fd80003800000 */
[----:B------:R-:W-:Y:S05]  /*bd10*/  @!P0 BRA `(.L_x_94) ;  /* 0x0000000000348947 */ /* 0x000fea0003800000 */
[----:B------:R-:W-:Y:S01]  /*bd20*/  ULDC.64 UR6, c[0x0][0x268] ;  /* 0x00009a0000067ab9 */ /* 0x000fe20000000a00 */
[----:B0-----:R-:W-:Y:S01]  /*bd30*/  MOV R2, R188 ;  /* 0x000000bc00027202 */ /* 0x001fe20000000f00 */
[----:B-12---:R-:W-:Y:S01]  /*bd40*/  IMAD R18, R34, UR6, RZ ;  /* 0x0000000622127c24 */ /* 0x006fe2000f8e02ff */
        /* <DEDUP_REMOVED lines=10> */
.L_x_94:
[----:B------:R-:W-:Y:S05]  /*bdf0*/  BSYNC B0 ;  /* 0x0000000000007941 */ /* 0x000fea0003800000 */
.L_x_93:
[----:B------:R-:W-:Y:S01]  /*be00*/  LOP3.LUT P0, RZ, R181, 0x4, RZ, 0xc0, !PT ;  /* 0x00000004b5ff7812 */ /* 0x000fe2000780c0ff */
[C---:B--2---:R-:W-:Y:S01]  /*be10*/  VIADD R35, R0.reuse, 0x2 ;  /* 0x0000000200237836 */ /* 0x044fe20000000000 */
[----:B------:R-:W-:Y:S01]  /*be20*/  BSSY B0, `(.L_x_95) ;  /* 0x0000011000007945 */ /* 0x000fe20003800000 */
[----:B------:R-:W-:-:S03]  /*be30*/  VIADD R34, R0, 0x2 ;  /* 0x0000000200227836 */ /* 0x000fc60000000000 */
[----:B------:R-:W-:-:S07]  /*be40*/  SHF.R.S32.HI R35, RZ, 0x1f, R35 ;  /* 0x0000001fff237819 */ /* 0x000fce0000011423 */
        /* <DEDUP_REMOVED lines=14> */
.L_x_96:
[----:B------:R-:W-:Y:S05]  /*bf30*/  BSYNC B0 ;  /* 0x0000000000007941 */ /* 0x000fea0003800000 */
.L_x_95:
[----:B------:R-:W-:Y:S01]  /*bf40*/  LOP3.LUT P0, RZ, R181, 0x8, RZ, 0xc0, !PT ;  /* 0x00000008b5ff7812 */ /* 0x000fe2000780c0ff */
[----:B------:R-:W-:-:S12]  /*bf50*/  BSSY B0, `(.L_x_97) ;  /* 0x000000f000007945 */ /* 0x000fd80003800000 */
[----:B------:R-:W-:Y:S05]  /*bf60*/  @!P0 BRA `(.L_x_98) ;  /* 0x0000000000348947 */ /* 0x000fea0003800000 */
[----:B------:R-:W-:Y:S01]  /*bf70*/  ULDC.64 UR6, c[0x0][0x268] ;  /* 0x00009a0000067ab9 */ /* 0x000fe20000000a00 */
[----:B0-----:R-:W-:Y:S01]  /*bf80*/  MOV R2, R182 ;  /* 0x000000b600027202 */ /* 0x001fe20000000f00 */
[----:B--2---:R-:W-:Y:S01]  /*bf90*/  IMAD R4, R35, UR6, RZ ;  /* 0x0000000623047c24 */ /* 0x004fe2000f8e02ff */
[----:B----4-:R-:W-:-:S03]  /*bfa0*/  MOV R3, R183 ;  /* 0x000000b700037202 */ /* 0x010fc60000000f00 */
[C---:B------:R-:W-:Y:S02]  /*bfb0*/  IMAD R4, R34.reuse, UR7, R4 ;  /* 0x0000000722047c24 */ /* 0x040fe4000f8e0204 */
[----:B------:R-:W-:Y:S01]  /*bfc0*/  IMAD.WIDE.U32 R2, R34, UR6, R2 ;  /* 0x0000000622027c25 */ /* 0x000fe2000f8e0002 */
[----:B------:R-:W-:-:S03]  /*bfd0*/  ULDC UR6, c[0x0][0x21c] ;  /* 0x0000870000067ab9 */ /* 0x000fc60000000800 */
[----:B------:R-:W-:Y:S01]  /*bfe0*/  FMUL R20, R20, UR6 ;  /* 0x0000000614147c20 */ /* 0x000fe20008400000 */
[----:B------:R-:W-:Y:S02]  /*bff0*/  IADD3 R4, R4, R3, RZ ;  /* 0x0000000304047210 */ /* 0x000fe40007ffe0ff */
[C---:B-1----:R-:W-:Y:S02]  /*c000*/  LEA R18, P0, R2.reuse, UR18, 0x1 ;  /* 0x0000001202127c11 */ /* 0x042fe4000f8008ff */
[----:B------:R-:W-:Y:S02]  /*c010*/  F2FP.F16.F32.PACK_AB R20, RZ, R20 ;  /* 0x00000014ff14723e */ /* 0x000fe400000000ff */
[----:B------:R-:W-:-:S05]  /*c020*/  LEA.HI.X R19, R2, UR17, R4, 0x1, P0 ;  /* 0x0000001102137c11 */ /* 0x000fca00080f0c04 */
[----:B------:R0:W-:Y:S04]  /*c030*/  STG.E.U16 desc[UR4][R18.64], R20 ;  /* 0x0000001412007986 */ /* 0x0001e8000c101504 */
.L_x_98:
[----:B------:R-:W-:Y:S05]  /*c040*/  BSYNC B0 ;  /* 0x0000000000007941 */ /* 0x000fea0003800000 */
.L_x_97:
        /* <DEDUP_REMOVED lines=16> */
.L_x_100:
[----:B------:R-:W-:Y:S05]  /*c150*/  BSYNC B0 ;  /* 0x0000000000007941 */ /* 0x000fea0003800000 */
.L_x_99:
        /* <DEDUP_REMOVED lines=16> */
.L_x_102:
[----:B------:R-:W-:Y:S05]  /*c260*/  BSYNC B0 ;  /* 0x0000000000007941 */ /* 0x000fea0003800000 */
.L_x_101:
[----:B------:R-:W-:Y:S01]  /*c270*/  LOP3.LUT P0, RZ, R181, 0x40, RZ, 0xc0, !PT ;  /* 0x00000040b5ff7812 */ /* 0x000fe2000780c0ff */
[C---:B------:R-:W-:Y:S01]  /*c280*/  VIADD R34, R0.reuse, 0x3 ;  /* 0x0000000300227836 */ /* 0x040fe20000000000 */
[----:B------:R-:W-:Y:S01]  /*c290*/  BSSY B0, `(.L_x_103) ;  /* 0x0000011000007945 */ /* 0x000fe20003800000 */
[----:B0-----:R-:W-:-:S03]  /*c2a0*/  VIADD R20, R0, 0x3 ;  /* 0x0000000300147836 */ /* 0x001fc60000000000 */
[----:B------:R-:W-:-:S07]  /*c2b0*/  SHF.R.S32.HI R34, RZ, 0x1f, R34 ;  /* 0x0000001fff227819 */ /* 0x000fce0000011422 */
[----:B------:R-:W-:Y:S05]  /*c2c0*/  @!P0 BRA `(.L_x_104) ;  /* 0x0000000000348947 */ /* 0x000fea0003800000 */
[----:B------:R-:W-:Y:S01]  /*c2d0*/  ULDC.64 UR6, c[0x0][0x268] ;  /* 0x00009a0000067ab9 */ /* 0x000fe20000000a00 */
[----:B------:R-:W-:Y:S01]  /*c2e0*/  MOV R2, R184 ;  /* 0x000000b800027202 */ /* 0x000fe20000000f00 */
        /* <DEDUP_REMOVED lines=11> */
.L_x_104:
[----:B------:R-:W-:Y:S05]  /*c3a0*/  BSYNC B0 ;  /* 0x0000000000007941 */ /* 0x000fea0003800000 */
.L_x_103:
[----:B------:R-:W-:Y:S01]  /*c3b0*/  LOP3.LUT P0, RZ, R181, 0x80, RZ, 0xc0, !PT ;  /* 0x00000080b5ff7812 */ /* 0x000fe2000780c0ff */
[----:B------:R-:W-:-:S12]  /*c3c0*/  BSSY B0, `(.L_x_105) ;  /* 0x000000f000007945 */ /* 0x000fd80003800000 */
        /* <DEDUP_REMOVED lines=12> */
[----:B0-----:R-:W-:-:S05]  /*c490*/  LEA.HI.X R5, R2, UR17, R3, 0x1, P0 ;  /* 0x0000001102057c11 */ /* 0x001fca00080f0c03 */
[----:B------:R0:W-:Y:S04]  /*c4a0*/  STG.E.U16 desc[UR4][R4.64], R21 ;  /* 0x0000001504007986 */ /* 0x0001e8000c101504 */
.L_x_106:
[----:B------:R-:W-:Y:S05]  /*c4b0*/  BSYNC B0 ;  /* 0x0000000000007941 */ /* 0x000fea0003800000 */
.L_x_105:
[----:B------:R-:W-:Y:S01]  /*c4c0*/  LOP3.LUT P0, RZ, R181, 0x100, RZ, 0xc0, !PT ;  /* 0x00000100b5ff7812 */ /* 0x000fe2000780c0ff */
[----:B------:R-:W-:-:S12]  /*c4d0*/  BSSY B0, `(.L_x_107) ;  /* 0x000000f000007945 */ /* 0x000fd80003800000 */
[----:B------:R-:W-:Y:S05]  /*c4e0*/  @!P0 BRA `(.L_x_108) ;  /* 0x0000000000348947 */ /* 0x000fea0003800000 */
[----:B------:R-:W-:Y:S01]  /*c4f0*/  ULDC.64 UR6, c[0x0][0x268] ;  /* 0x00009a0000067ab9 */ /* 0x000fe20000000a00 */
[----:B------:R-:W-:Y:S01]  /*c500*/  MOV R2, R186 ;  /* 0x000000ba00027202 */ /* 0x000fe20000000f00 */
[----:B0-2---:R-:W-:Y:S01]  /*c510*/  IMAD R4, R34, UR6, RZ ;  /* 0x0000000622047c24 */ /* 0x005fe2000f8e02ff */
        /* <DEDUP_REMOVED lines=10> */
.L_x_108:
[----:B------:R-:W-:Y:S05]  /*c5c0*/  BSYNC B0 ;  /* 0x0000000000007941 */ /* 0x000fea0003800000 */
.L_x_107:
        /* <DEDUP_REMOVED lines=16> */
.L_x_110:
[----:B------:R-:W-:Y:S05]  /*c6d0*/  BSYNC B0 ;  /* 0x0000000000007941 */ /* 0x000fea0003800000 */
.L_x_109:
[----:B------:R-:W-:Y:S01]  /*c6e0*/  LOP3.LUT P0, RZ, R181, 0x400, RZ, 0xc0, !PT ;  /* 0x00000400b5ff7812 */ /* 0x000fe2000780c0ff */
[C---:B0-2---:R-:W-:Y:S01]  /*c6f0*/  VIADD R19, R0.reuse, 0x4 ;  /* 0x0000000400137836 */ /* 0x045fe20000000000 */
[----:B------:R-:W-:Y:S01]  /*c700*/  BSSY B0, `(.L_x_111) ;  /* 0x0000011000007945 */ /* 0x000fe20003800000 */
[----:B-1----:R-:W-:-:S03]  /*c710*/  VIADD R18, R0, 0x4 ;  /* 0x0000000400127836 */ /* 0x002fc60000000000 */
[----:B------:R-:W-:-:S07]  /*c720*/  SHF.R.S32.HI R19, RZ, 0x1f, R19 ;  /* 0x0000001fff137819 */ /* 0x000fce0000011413 */
[----:B------:R-:W-:Y:S05]  /*c730*/  @!P0 BRA `(.L_x_112) ;  /* 0x0000000000348947 */ /* 0x000fea0003800000 */
[----:B------:R-:W-:Y:S01]  /*c740*/  ULDC.64 UR6, c[0x0][0x268] ;  /* 0x00009a0000067ab9 */ /* 0x000fe20000000a00 */
[----:B------:R-:W-:Y:S01]  /*c750*/  MOV R2, R184 ;  /* 0x000000b800027202 */ /* 0x000fe20000000f00 */
[----:B------:R-:W-:Y:S01]  /*c760*/  IMAD R4, R19, UR6, RZ ;  /* 0x0000000613047c24 */ /* 0x000fe2000f8e02ff */
        /* <DEDUP_REMOVED lines=10> */
.L_x_112:
[----:B------:R-:W-:Y:S05]  /*c810*/  BSYNC B0 ;  /* 0x0000000000007941 */ /* 0x000fea0003800000 */
.L_x_111:
[----:B------:R-:W-:Y:S01]  /*c820*/  LOP3.LUT P0, RZ, R181, 0x800, RZ, 0xc0, !PT ;  /* 0x00000800b5ff7812 */ /* 0x000fe2000780c0ff */
[----:B------:R-:W-:-:S12]  /*c830*/  BSSY B0, `(.L_x_113) ;  /* 0x000000f000007945 */ /* 0x000fd80003800000 */
[----:B------:R-:W-:Y:S05]  /*c840*/  @!P0 BRA `(.L_x_114) ;  /* 0x0000000000348947 */ /* 0x000fea0003800000 */
[----:B------:R-:W-:Y:S01]  /*c850*/  ULDC.64 UR6, c[0x0][0x268] ;  /* 0x00009a0000067ab9 */ /* 0x000fe20000000a00 */
[----:B------:R-:W-:Y:S01]  /*c860*/  MOV R2, R182 ;  /* 0x000000b600027202 */ /* 0x000fe20000000f00 */
[----:B0-----:R-:W-:Y:S01]  /*c870*/  IMAD R4, R19, UR6, RZ ;  /* 0x0000000613047c24 */ /* 0x001fe2000f8e02ff */
        /* <DEDUP_REMOVED lines=10> */
.L_x_114:
[----:B------:R-:W-:Y:S05]  /*c920*/  BSYNC B0 ;  /* 0x0000000000007941 */ /* 0x000fea0003800000 */
.L_x_113:
[----:B------:R-:W-:Y:S01]  /*c930*/  LOP3.LUT P0, RZ, R181, 0x1000, RZ, 0xc0, !PT ;  /* 0x00001000b5ff7812 */ /* 0x000fe2000780c0ff */
[----:B------:R-:W-:-:S12]  /*c940*/  BSSY B0, `(.L_x_115) ;  /* 0x000000f000007945 */ /* 0x000fd80003800000 */
[----:B------:R-:W-:Y:S05]  /*c950*/  @!P0 BRA `(.L_x_116) ;  /* 0x0000000000348947 */ /* 0x000fea0003800000 */
[----:B------:R-:W-:Y:S01]  /*c960*/  ULDC.64 UR6, c[0x0][0x268] ;  /* 0x00009a0000067ab9 */ /* 0x000fe20000000a00 */
[----:B------:R-:W-:Y:S01]  /*c970*/  MOV R2, R186 ;  /* 0x000000ba00027202 */ /* 0x000fe20000000f00 */
[----:B01----:R-:W-:Y:S01]  /*c980*/  IMAD R4, R19, UR6, RZ ;  /* 0x0000000613047c24 */ /* 0x003fe2000f8e02ff */
        /* <DEDUP_REMOVED lines=10> */
.L_x_116:
[----:B------:R-:W-:Y:S05]  /*ca30*/  BSYNC B0 ;  /* 0x0000000000007941 */ /* 0x000fea0003800000 */
.L_x_115:
[----:B------:R-:W-:Y:S01]  /*ca40*/  LOP3.LUT P0, RZ, R181, 0x2000, RZ, 0xc0, !PT ;  /* 0x00002000b5ff7812 */ /* 0x000fe2000780c0ff */
[----:B------:R-:W-:-:S12]  /*ca50*/  BSSY B0, `(.L_x_117) ;  /* 0x000000f000007945 */ /* 0x000fd80003800000 */
[----:B------:R-:W-:Y:S05]  /*ca60*/  @!P0 BRA `(.L_x_118) ;  /* 0x0000000000348947 */ /* 0x000fea0003800000 */
[----:B------:R-:W-:Y:S01]  /*ca70*/  ULDC.64 UR6, c[0x0][0x268] ;  /* 0x00009a0000067ab9 */ /* 0x000fe20000000a00 */
[----:B------:R-:W-:Y:S01]  /*ca80*/  MOV R2, R188 ;  /* 0x000000bc00027202 */ /* 0x000fe20000000f00 */
[----:B012---:R-:W-:Y:S01]  /*ca90*/  IMAD R4, R19, UR6, RZ ;  /* 0x0000000613047c24 */ /* 0x007fe2000f8e02ff */
        /* <DEDUP_REMOVED lines=10> */
.L_x_118:
[----:B------:R-:W-:Y:S05]  /*cb40*/  BSYNC B0 ;  /* 0x0000000000007941 */ /* 0x000fea0003800000 */
.L_x_117:
        /* <DEDUP_REMOVED lines=19> */
.L_x_120:
[----:B------:R-:W-:Y:S05]  /*cc80*/  BSYNC B0 ;  /* 0x0000000000007941 */ /* 0x000fea0003800000 */
.L_x_119:
        /* <DEDUP_REMOVED lines=16> */
.L_x_122:
[----:B------:R-:W-:Y:S05]  /*cd90*/  BSYNC B0 ;  /* 0x0000000000007941 */ /* 0x000fea0003800000 */
.L_x_121:
        /* <DEDUP_REMOVED lines=16> */
.L_x_124:
[----:B------:R-:W-:Y:S05]  /*cea0*/  BSYNC B0 ;  /* 0x0000000000007941 */ /* 0x000fea0003800000 */
.L_x_123:
        /* <DEDUP_REMOVED lines=16> */
.L_x_126:
[----:B------:R-:W-:Y:S05]  /*cfb0*/  BSYNC B0 ;  /* 0x0000000000007941 */ /* 0x000fea0003800000 */
.L_x_125:
[----:B------:R-:W-:Y:S01]  /*cfc0*/  LOP3.LUT P0, RZ, R181, 0x40000, RZ, 0xc0, !PT ;  /* 0x00040000b5ff7812 */ /* 0x000fe2000780c0ff */
[C---:B0-----:R-:W-:Y:S01]  /*cfd0*/  VIADD R7, R0.reuse, 0x6 ;  /* 0x0000000600077836 */ /* 0x041fe20000000000 */
[----:B------:R-:W-:Y:S01]  /*cfe0*/  BSSY B0, `(.L_x_127) ;  /* 0x0000011000007945 */ /* 0x000fe20003800000 */
[----:B------:R-:W-:-:S03]  /*cff0*/  VIADD R6, R0, 0x6 ;  /* 0x0000000600067836 */ /* 0x000fc60000000000 */
        /* <DEDUP_REMOVED lines=15> */
.L_x_128:
[----:B------:R-:W-:Y:S05]  /*d0f0*/  BSYNC B0 ;  /* 0x0000000000007941 */ /* 0x000fea0003800000 */
.L_x_127:
        /* <DEDUP_REMOVED lines=16> */
.L_x_130:
[----:B------:R-:W-:Y:S05]  /*d200*/  BSYNC B0 ;  /* 0x0000000000007941 */ /* 0x000fea0003800000 */
.L_x_129:
        /* <DEDUP_REMOVED lines=16> */
.L_x_132:
[----:B------:R-:W-:Y:S05]  /*d310*/  BSYNC B0 ;  /* 0x0000000000007941 */ /* 0x000fea0003800000 */
.L_x_131:
        /* <DEDUP_REMOVED lines=16> */
.L_x_134:
[----:B------:R-:W-:Y:S05]  /*d420*/  BSYNC B0 ;  /* 0x0000000000007941 */ /* 0x000fea0003800000 */
.L_x_133:
[----:B------:R-:W-:Y:S01]  /*d430*/  LOP3.LUT P0, RZ, R181, 0x400000, RZ, 0xc0, !PT ;  /* 0x00400000b5ff7812 */ /* 0x000fe2000780c0ff */
[C---:B------:R-:W-:Y:S01]  /*d440*/  VIADD R7, R0.reuse, 0x7 ;  /* 0x0000000700077836 */ /* 0x040fe20000000000 */
[----:B------:R-:W-:Y:S01]  /*d450*/  BSSY B0, `(.L_x_135) ;  /* 0x0000011000007945 */ /* 0x000fe20003800000 */
[----:B------:R-:W-:-:S03]  /*d460*/  VIADD R6, R0, 0x7 ;  /* 0x0000000700067836 */ /* 0x000fc60000000000 */
[----:B------:R-:W-:-:S07]  /*d470*/  SHF.R.S32.HI R7, RZ, 0x1f, R7 ;  /* 0x0000001fff077819 */ /* 0x000fce0000011407 */
        /* <DEDUP_REMOVED lines=14> */
.L_x_136:
[----:B------:R-:W-:Y:S05]  /*d560*/  BSYNC B0 ;  /* 0x0000000000007941 */ /* 0x000fea0003800000 */
.L_x_135:
        /* <DEDUP_REMOVED lines=16> */
.L_x_138:
[----:B------:R-:W-:Y:S05]  /*d670*/  BSYNC B0 ;  /* 0x0000000000007941 */ /* 0x000fea0003800000 */
.L_x_137:
        /* <DEDUP_REMOVED lines=16> */
.L_x_140:
[----:B------:R-:W-:Y:S05]  /*d780*/  BSYNC B0 ;  /* 0x0000000000007941 */ /* 0x000fea0003800000 */
.L_x_139:
        /* <DEDUP_REMOVED lines=16> */
.L_x_142:
[----:B------:R-:W-:Y:S05]  /*d890*/  BSYNC B0 ;  /* 0x0000000000007941 */ /* 0x000fea0003800000 */
.L_x_141:
        /* <DEDUP_REMOVED lines=19> */
.L_x_144:
[----:B------:R-:W-:Y:S05]  /*d9d0*/  BSYNC B0 ;  /* 0x0000000000007941 */ /* 0x000fea0003800000 */
.L_x_143:
        /* <DEDUP_REMOVED lines=16> */
.L_x_146:
[----:B------:R-:W-:Y:S05]  /*dae0*/  BSYNC B0 ;  /* 0x0000000000007941 */ /* 0x000fea0003800000 */
.L_x_145:
        /* <DEDUP_REMOVED lines=16> */
.L_x_148:
[----:B------:R-:W-:Y:S05]  /*dbf0*/  BSYNC B0 ;  /* 0x0000000000007941 */ /* 0x000fea0003800000 */
.L_x_147:
        /* <DEDUP_REMOVED lines=16> */
.L_x_150:
[----:B------:R-:W-:Y:S05]  /*dd00*/  BSYNC B0 ;  /* 0x0000000000007941 */ /* 0x000fea0003800000 */
.L_x_149:
        /* <DEDUP_REMOVED lines=19> */
.L_x_152:
[----:B------:R-:W-:Y:S05]  /*de40*/  BSYNC B0 ;  /* 0x0000000000007941 */ /* 0x000fea0003800000 */
.L_x_151:
        /* <DEDUP_REMOVED lines=16> */
.L_x_154:
[----:B------:R-:W-:Y:S05]  /*df50*/  BSYNC B0 ;  /* 0x0000000000007941 */ /* 0x000fea0003800000 */
.L_x_153:
        /* <DEDUP_REMOVED lines=16> */
.L_x_156:
[----:B------:R-:W-:Y:S05]  /*e060*/  BSYNC B0 ;  /* 0x0000000000007941 */ /* 0x000fea0003800000 */
.L_x_155:
        /* <DEDUP_REMOVED lines=16> */
.L_x_158:
[----:B------:R-:W-:Y:S05]  /*e170*/  BSYNC B0 ;  /* 0x0000000000007941 */ /* 0x000fea0003800000 */
.L_x_157:
        /* <DEDUP_REMOVED lines=19> */
.L_x_160:
[----:B------:R-:W-:Y:S05]  /*e2b0*/  BSYNC B0 ;  /* 0x0000000000007941 */ /* 0x000fea0003800000 */
.L_x_159:
        /* <DEDUP_REMOVED lines=16> */
.L_x_162:
[----:B------:R-:W-:Y:S05]  /*e3c0*/  BSYNC B0 ;  /* 0x0000000000007941 */ /* 0x000fea0003800000 */
.L_x_161:
        /* <DEDUP_REMOVED lines=16> */
.L_x_164:
[----:B------:R-:W-:Y:S05]  /*e4d0*/  BSYNC B0 ;  /* 0x0000000000007941 */ /* 0x000fea0003800000 */
.L_x_163:
        /* <DEDUP_REMOVED lines=16> */
.L_x_166:
[----:B------:R-:W-:Y:S05]  /*e5e0*/  BSYNC B0 ;  /* 0x0000000000007941 */ /* 0x000fea0003800000 */
.L_x_165:
        /* <DEDUP_REMOVED lines=19> */
.L_x_168:
[----:B------:R-:W-:Y:S05]  /*e720*/  BSYNC B0 ;  /* 0x0000000000007941 */ /* 0x000fea0003800000 */
.L_x_167:
        /* <DEDUP_REMOVED lines=16> */
.L_x_170:
[----:B------:R-:W-:Y:S05]  /*e830*/  BSYNC B0 ;  /* 0x0000000000007941 */ /* 0x000fea0003800000 */
.L_x_169:
        /* <DEDUP_REMOVED lines=16> */
.L_x_172:
[----:B------:R-:W-:Y:S05]  /*e940*/  BSYNC B0 ;  /* 0x0000000000007941 */ /* 0x000fea0003800000 */
.L_x_171:
        /* <DEDUP_REMOVED lines=16> */
.L_x_174:
[----:B------:R-:W-:Y:S05]  /*ea50*/  BSYNC B0 ;  /* 0x0000000000007941 */ /* 0x000fea0003800000 */
.L_x_173:
        /* <DEDUP_REMOVED lines=19> */
.L_x_176:
[----:B------:R-:W-:Y:S05]  /*eb90*/  BSYNC B0 ;  /* 0x0000000000007941 */ /* 0x000fea0003800000 */
.L_x_175:
        /* <DEDUP_REMOVED lines=16> */
.L_x_178:
[----:B------:R-:W-:Y:S05]  /*eca0*/  BSYNC B0 ;  /* 0x0000000000007941 */ /* 0x000fea0003800000 */
.L_x_177:
        /* <DEDUP_REMOVED lines=16> */
.L_x_180:
[----:B------:R-:W-:Y:S05]  /*edb0*/  BSYNC B0 ;  /* 0x0000000000007941 */ /* 0x000fea0003800000 */
.L_x_179:
        /* <DEDUP_REMOVED lines=16> */
.L_x_182:
[----:B------:R-:W-:Y:S05]  /*eec0*/  BSYNC B0 ;  /* 0x0000000000007941 */ /* 0x000fea0003800000 */
.L_x_181:
        /* <DEDUP_REMOVED lines=19> */
.L_x_184:
[----:B------:R-:W-:Y:S05]  /*f000*/  BSYNC B0 ;  /* 0x0000000000007941 */ /* 0x000fea0003800000 */
.L_x_183:
        /* <DEDUP_REMOVED lines=16> */
.L_x_186:
[----:B------:R-:W-:Y:S05]  /*f110*/  BSYNC B0 ;  /* 0x0000000000007941 */ /* 0x000fea0003800000 */
.L_x_185:
        /* <DEDUP_REMOVED lines=16> */
.L_x_188:
[----:B------:R-:W-:Y:S05]  /*f220*/  BSYNC B0 ;  /* 0x0000000000007941 */ /* 0x000fea0003800000 */
.L_x_187:
        /* <DEDUP_REMOVED lines=16> */
.L_x_190:
[----:B------:R-:W-:Y:S05]  /*f330*/  BSYNC B0 ;  /* 0x0000000000007941 */ /* 0x000fea0003800000 */
.L_x_189:
        /* <DEDUP_REMOVED lines=19> */
.L_x_192:
[----:B------:R-:W-:Y:S05]  /*f470*/  BSYNC B0 ;  /* 0x0000000000007941 */ /* 0x000fea0003800000 */
.L_x_191:
        /* <DEDUP_REMOVED lines=16> */
.L_x_194:
[----:B------:R-:W-:Y:S05]  /*f580*/  BSYNC B0 ;  /* 0x0000000000007941 */ /* 0x000fea0003800000 */
.L_x_193:
        /* <DEDUP_REMOVED lines=16> */
.L_x_196:
[----:B------:R-:W-:Y:S05]  /*f690*/  BSYNC B0 ;  /* 0x0000000000007941 */ /* 0x000fea0003800000 */
.L_x_195:
        /* <DEDUP_REMOVED lines=16> */
.L_x_198:
[----:B------:R-:W-:Y:S05]  /*f7a0*/  BSYNC B0 ;  /* 0x0000000000007941 */ /* 0x000fea0003800000 */
.L_x_197:
        /* <DEDUP_REMOVED lines=19> */
.L_x_200:
[----:B------:R-:W-:Y:S05]  /*f8e0*/  BSYNC B0 ;  /* 0x0000000000007941 */ /* 0x000fea0003800000 */
.L_x_199:
        /* <DEDUP_REMOVED lines=16> */
.L_x_202:
[----:B------:R-:W-:Y:S05]  /*f9f0*/  BSYNC B0 ;  /* 0x0000000000007941 */ /* 0x000fea0003800000 */
.L_x_201:
        /* <DEDUP_REMOVED lines=16> */
.L_x_204:
[----:B------:R-:W-:Y:S05]  /*fb00*/  BSYNC B0 ;  /* 0x0000000000007941 */ /* 0x000fea0003800000 */
.L_x_203:
[----:B------:R-:W-:-:S13]  /*fb10*/  LOP3.LUT P0, RZ, R180, 0x2000000, RZ, 0xc0, !PT ;  /* 0x02000000b4ff7812 */ /* 0x000fda000780c0ff */
        /* <DEDUP_REMOVED lines=14> */
.L_x_78:
[----:B------:R-:W-:Y:S05]  /*fc00*/  BSYNC B1 ;  /* 0x0000000000017941 */ /* 0x000fea0003800000 */
.L_x_6:
[----:B012---:R-:W4:Y:S01]  /*fc10*/  LDC.64 R4, c[0x0][0x288] ;  /* 0x0000a200ff047b82 */ /* 0x007f220000000a00 */
[----:B------:R-:W-:Y:S01]  /*fc20*/  ULDC UR20, c[0x0][0x14] ;  /* 0x0000050000147ab9 */ /* 0x000fe20000000800 */
[----:B------:R-:W-:Y:S01]  /*fc30*/  ULDC.64 UR10, c[0x0][0x278] ;  /* 0x00009e00000a7ab9 */ /* 0x000fe20000000a00 */
[----:B------:R-:W-:Y:S01]  /*fc40*/  UIADD3 UR19, UR20, UR19, URZ ;  /* 0x0000001314137290 */ /* 0x000fe2000fffe03f */
[----:B------:R-:W-:Y:S01]  /*fc50*/  ULDC.64 UR8, c[0x0][0x280] ;  /* 0x0000a00000087ab9 */ /* 0x000fe20000000a00 */
[----:B------:R-:W-:Y:S01]  /*fc60*/  ULDC.64 UR6, c[0x0][0x290] ;  /* 0x0000a40000067ab9 */ /* 0x000fe20000000a00 */
[----:B------:R-:W-:Y:S02]  /*fc70*/  UIMAD.WIDE.U32 UR22, UR20, UR10, URZ ;  /* 0x0000000a141672a5 */ /* 0x000fe4000f8e003f */
[----:B------:R-:W-:Y:S02]  /*fc80*/  UIMAD.WIDE.U32 UR24, UR20, UR8, URZ ;  /* 0x00000008141872a5 */ /* 0x000fe4000f8e003f */
[----:B------:R-:W-:-:S02]  /*fc90*/  UIMAD.WIDE.U32 UR26, UR20, UR6, URZ ;  /* 0x00000006141a72a5 */ /* 0x000fc4000f8e003f */
[----:B------:R-:W-:Y:S02]  /*fca0*/  UIMAD UR11, UR20, UR11, UR23 ;  /* 0x0000000b140b72a4 */ /* 0x000fe4000f8e0217 */
[----:B------:R-:W-:Y:S02]  /*fcb0*/  UIMAD UR9, UR20, UR9, UR25 ;  /* 0x00000009140972a4 */ /* 0x000fe4000f8e0219 */
[----:B------:R-:W-:Y:S02]  /*fcc0*/  UIMAD UR7, UR20, UR7, UR27 ;  /* 0x00000007140772a4 */ /* 0x000fe4000f8e021b */
[----:B------:R-:W-:Y:S02]  /*fcd0*/  ULEA UR14, UP2, UR22, UR14, 0x1 ;  /* 0x0000000e160e7291 */ /* 0x000fe4000f84083f */
[----:B------:R-:W-:Y:S02]  /*fce0*/  ULEA UR16, UP1, UR24, UR16, 0x1 ;  /* 0x0000001018107291 */ /* 0x000fe4000f82083f */
[----:B------:R-:W-:Y:S01]  /*fcf0*/  ULEA UR18, UP0, UR26, UR18, 0x1 ;  /* 0x000000121a127291 */ /* 0x000fe2000f80083f */
[----:B----4-:R-:W-:Y:S01]  /*fd00*/  IMAD.WIDE.U32 R2, R4, UR20, RZ ;  /* 0x0000001404027c25 */ /* 0x010fe2000f8e00ff */
[----:B------:R-:W-:-:S02]  /*fd10*/  ULEA.HI.X UR13, UR22, UR13, UR11, 0x1, UP2 ;  /* 0x0000000d160d7291 */ /* 0x000fc400090f0c0b */
[----:B------:R-:W-:Y:S01]  /*fd20*/  ULEA.HI.X UR15, UR24, UR15, UR9, 0x1, UP1 ;  /* 0x0000000f180f7291 */ /* 0x000fe200088f0c09 */
[----:B------:R-:W-:Y:S01]  /*fd30*/  IMAD R5, R5, UR20, R3 ;  /* 0x0000001405057c24 */ /* 0x000fe2000f8e0203 */
[----:B------:R-:W-:Y:S01]  /*fd40*/  ULEA.HI.X UR17, UR26, UR17, UR7, 0x1, UP0 ;  /* 0x000000111a117291 */ /* 0x000fe200080f0c07 */
[----:B------:R-:W-:-:S03]  /*fd50*/  IMAD.SHL.U32 R3, R2, 0x2, RZ ;  /* 0x0000000202037824 */ /* 0x000fc600078e00ff */
[----:B------:R-:W-:Y:S02]  /*fd60*/  SHF.L.U64.HI R2, R2, 0x1, R5 ;  /* 0x0000000102027819 */ /* 0x000fe40000010205 */
[----:B------:R-:W-:-:S05]  /*fd70*/  IADD3 R5, P0, R191, R3, RZ ;  /* 0x00000003bf057210 */ /* 0x000fca0007f1e0ff */
[----:B------:R-:W-:Y:S01]  /*fd80*/  IMAD.X R4, R190, 0x1, R2, P0 ;  /* 0x00000001be047824 */ /* 0x000fe200000e0602 */
[----:B------:R-:W-:-:S05]  /*fd90*/  IADD3 R3, P0, R252, R3, RZ ;  /* 0x00000003fc037210 */ /* 0x000fca0007f1e0ff */
[----:B------:R-:W-:Y:S01]  /*fda0*/  IMAD.X R2, R152, 0x1, R2, P0 ;  /* 0x0000000198027824 */ /* 0x000fe200000e0602 */
[----:B------:R-:W-:-:S04]  /*fdb0*/  LOP3.LUT P0, RZ, R180, 0x4000000, RZ, 0xc0, !PT ;  /* 0x04000000b4ff7812 */ /* 0x000fc8000780c0ff */
[----:B------:R-:W-:Y:S02]  /*fdc0*/  SEL R252, R3, RZ, P0 ;  /* 0x000000ff03fc7207 */ /* 0x000fe40000000000 */
[----:B------:R-:W-:Y:S02]  /*fdd0*/  SEL R3, R2, RZ, P0 ;  /* 0x000000ff02037207 */ /* 0x000fe40000000000 */
[----:B------:R-:W0:Y:S01]  /*fde0*/  LDC R2, c[0x0][0x274] ;  /* 0x00009d00ff027b82 */ /* 0x000e220000000800 */
[----:B------:R-:W-:Y:S02]  /*fdf0*/  SEL R191, R191, R5, !P0 ;  /* 0x00000005bfbf7207 */ /* 0x000fe40004000000 */
[----:B------:R1:W-:Y:S01]  /*fe00*/  STL [R1], R3 ;  /* 0x0000000301007387 */ /* 0x0003e20000100800 */
[----:B------:R-:W-:Y:S02]  /*fe10*/  SEL R190, R190, R4, !P0 ;  /* 0x00000004bebe7207 */ /* 0x000fe40004000000 */
[----:B0-----:R-:W-:-:S13]  /*fe20*/  ISETP.LE.AND P0, PT, R2, UR19, PT ;  /* 0x0000001302007c0c */ /* 0x001fda000bf03270 */
[----:B-1----:R-:W-:Y:S05]  /*fe30*/  @P0 BRA `(.L_x_205) ;  /* 0x0000000000040947 */ /* 0x002fea0003800000 */
[----:B------:R-:W-:Y:S05]  /*fe40*/  BRA `(.L_x_206) ;  /* 0xffffff1800347947 */ /* 0x000fea000383ffff */
.L_x_205:
[----:B------:R-:W-:Y:S05]  /*fe50*/  EXIT ;  /* 0x000000000000794d */ /* 0x000fea0003800000 */
.L_x_207:
        /* <DEDUP_REMOVED lines=10> */
.L_x_2039:


//--------------------- .text._ZN7cutlass9reference6device6kernel11GemmComplexINS_6half_tENS_6layout8RowMajorES4_NS5_11ColumnMajorES4_S7_ffS4_NS_16NumericConverterIS4_fLNS_15FloatRoundStyleE2EEENS_12multiply_addIfffEELi4ELi4EEEvNS_4gemm9GemmCoordET5_NS_9TensorRefIT_T0_EENS_16ComplexTransformENSG_IT1_T2_EESK_SF_NSG_IT3_T4_EENSG_IT7_SP_EET6_illll --------------------------
	.section	.text._ZN7cutlass9reference6device6kernel11GemmComplexINS_6half_tENS_6layout8RowMajorES4_NS5_11ColumnMajorES4_S7_ffS4_NS_16NumericConverterIS4_fLNS_15FloatRoundStyleE2EEENS_12multiply_addIfffEELi4ELi4EEEvNS_4gemm9GemmCoordET5_NS_9TensorRefIT_T0_EENS_16ComplexTransformENSG_IT1_T2_EESK_SF_NSG_IT3_T4_EENSG_IT7_SP_EET6_illll,"ax",@progbits
	.align	128
        .global         _ZN7cutlass9reference6device6kernel11GemmComplexINS_6half_tENS_6layout8RowMajorES4_NS5_11ColumnMajorES4_S7_ffS4_NS_16NumericConverterIS4_fLNS_15FloatRoundStyleE2EEENS_12multiply_addIfffEELi4ELi4EEEvNS_4gemm9GemmCoordET5_NS_9TensorRefIT_T0_EENS_16ComplexTransformENSG_IT1_T2_EESK_SF_NSG_IT3_T4_EENSG_IT7_SP_EET6_illll
        .type           _ZN7cutlass9reference6device6kernel11GemmComplexINS_6half_tENS_6layout8RowMajorES4_NS5_11ColumnMajorES4_S7_ffS4_NS_16NumericConverterIS4_fLNS_15FloatRoundStyleE2EEENS_12multiply_addIfffEELi4ELi4EEEvNS_4gemm9GemmCoordET5_NS_9TensorRefIT_T0_EENS_16ComplexTransformENSG_IT1_T2_EESK_SF_NSG_IT3_T4_EENSG_IT7_SP_EET6_illll,@function
        .size           _ZN7cutlass9reference6device6kernel11GemmComplexINS_6half_tENS_6layout8RowMajorES4_NS5_11ColumnMajorES4_S7_ffS4_NS_16NumericConverterIS4_fLNS_15FloatRoundStyleE2EEENS_12multiply_addIfffEELi4ELi4EEEvNS_4gemm9GemmCoordET5_NS_9TensorRefIT_T0_EENS_16ComplexTransformENSG_IT1_T2_EESK_SF_NSG_IT3_T4_EENSG_IT7_SP_EET6_illll,(.L_x_2040 - _ZN7cutlass9reference6device6kernel11GemmComplexINS_6half_tENS_6layout8RowMajorES4_NS5_11ColumnMajorES4_S7_ffS4_NS_16NumericConverterIS4_fLNS_15FloatRoundStyleE2EEENS_12multiply_addIfffEELi4ELi4EEEvNS_4gemm9GemmCoordET5_NS_9TensorRefIT_T0_EENS_16ComplexTransformENSG_IT1_T2_EESK_SF_NSG_IT3_T4_EENSG_IT7_SP_EET6_illll)
        .other          _ZN7cutlass9reference6device6kernel11GemmComplexINS_6half_tENS_6layout8RowMajorES4_NS5_11ColumnMajorES4_S7_ffS4_NS_16NumericConverterIS4_fLNS_15FloatRoundStyleE2EEENS_12multiply_addIfffEELi4ELi4EEEvNS_4gemm9GemmCoordET5_NS_9TensorRefIT_T0_EENS_16ComplexTransformENSG_IT1_T2_EESK_SF_NSG_IT3_T4_EENSG_IT7_SP_EET6_illll,@"STO_CUDA_ENTRY STV_DEFAULT"
_ZN7cutlass9reference6device6kernel11GemmComplexINS_6half_tENS_6layout8RowMajorES4_NS5_11ColumnMajorES4_S7_ffS4_NS_16NumericConverterIS4_fLNS_15FloatRoundStyleE2EEENS_12multiply_addIfffEELi4ELi4EEEvNS_4gemm9GemmCoordET5_NS_9TensorRefIT_T0_EENS_16ComplexTransformENSG_IT1_T2_EESK_SF_NSG_IT3_T4_EENSG_IT7_SP_EET6_illll:
.text._ZN7cutlass9reference6device6kernel11GemmComplexINS_6half_tENS_6layout8RowMajorES4_NS5_11ColumnMajorES4_S7_ffS4_NS_16NumericConverterIS4_fLNS_15FloatRoundStyleE2EEENS_12multiply_addIfffEELi4ELi4EEEvNS_4gemm9GemmCoordET5_NS_9TensorRefIT_T0_EENS_16ComplexTransformENSG_IT1_T2_EESK_SF_NSG_IT3_T4_EENSG_IT7_SP_EET6_illll:
[----:B------:R-:W-:Y:S08]  /*0000*/  LDC R1, c[0x0][0x28] ;  /* 0x00000a00ff017b82 */ /* 0x000ff00000000800 */
[----:B------:R-:W0:Y:S01]  /*0010*/  S2UR UR23, SR_CTAID.Z ;  /* 0x00000000001779c3 */ /* 0x000e220000002700 */
[----:B------:R-:W-:-:S07]  /*0020*/  ULDC.64 UR16, c[0x0][0x278] ;  /* 0x00009e0000107ab9 */ /* 0x000fce0000000a00 */
[----:B------:R-:W1:Y:S01]  /*0030*/  LDC R0, c[0x0][0x274] ;  /* 0x00009d00ff007b82 */ /* 0x000e620000000800 */
[----:B0-----:R-:W-:Y:S02]  /*0040*/  USHF.R.S32.HI UR12, URZ, 0x1f, UR23 ;  /* 0x0000001f3f0c7899 */ /* 0x001fe40008011417 */
[----:B------:R-:W-:Y:S02]  /*0050*/  UIMAD.WIDE.U32 UR14, UR23, UR16, URZ ;  /* 0x00000010170e72a5 */ /* 0x000fe4000f8e003f */
[----:B------:R-:W-:Y:S01]  /*0060*/  UIMAD UR4, UR12, UR16, URZ ;  /* 0x000000100c0472a4 */ /* 0x000fe2000f8e023f */
[----:B-1----:R-:W-:-:S13]  /*0070*/  ISETP.LE.AND P0, PT, R0, UR23, PT ;  /* 0x0000001700007c0c */ /* 0x002fda000bf03270 */
[----:B------:R-:W-:Y:S05]  /*0080*/  @P0 EXIT ;  /* 0x000000000000094d */ /* 0x000fea0003800000 */
[----:B------:R-:W0:Y:S01]  /*0090*/  S2R R3, SR_TID.Y ;  /* 0x0000000000037919 */ /* 0x000e220000002200 */
[----:B------:R-:W1:Y:S01]  /*00a0*/  LDC R130, c[0x0][RZ] ;  /* 0x00000000ff827b82 */ /* 0x000e620000000800 */
[----:B------:R-:W-:Y:S01]  /*00b0*/  UIMAD UR4, UR23, UR17, UR4 ;  /* 0x00000011170472a4 */ /* 0x000fe2000f8e0204 */
[----:B------:R-:W-:Y:S01]  /*00c0*/  ULDC.64 UR20, c[0x0][0x220] ;  /* 0x0000880000147ab9 */ /* 0x000fe20000000a00 */
[----:B------:R-:W1:Y:S02]  /*00d0*/  S2R R7, SR_TID.X ;  /* 0x0000000000077919 */ /* 0x000e640000002100 */
[----:B------:R-:W-:Y:S02]  /*00e0*/  UIADD3 UR4, UR15, UR4, URZ ;  /* 0x000000040f047290 */ /* 0x000fe4000fffe03f */
[----:B------:R-:W-:Y:S01]  /*00f0*/  ULEA UR20, UP0, UR14, UR20, 0x1 ;  /* 0x000000140e147291 */ /* 0x000fe2000f80083f */
[----:B------:R-:W0:Y:S01]  /*0100*/  S2UR UR13, SR_CTAID.Y ;  /* 0x00000000000d79c3 */ /* 0x000e220000002600 */
[----:B------:R-:W-:Y:S01]  /*0110*/  ULDC.64 UR6, c[0x0][0x290] ;  /* 0x0000a40000067ab9 */ /* 0x000fe20000000a00 */
[----:B------:R-:W-:Y:S01]  /*0120*/  ULDC.64 UR10, c[0x0][0x238] ;  /* 0x00008e00000a7ab9 */ /* 0x000fe20000000a00 */
[----:B------:R-:W-:-:S02]  /*0130*/  ULEA.HI.X UR14, UR14, UR21, UR4, 0x1, UP0 ;  /* 0x000000150e0e7291 */ /* 0x000fc400080f0c04 */
[----:B------:R-:W-:Y:S01]  /*0140*/  UIMAD.WIDE.U32 UR24, UR23, UR6, URZ ;  /* 0x00000006171872a5 */ /* 0x000fe2000f8e003f */
[----:B------:R-:W-:Y:S02]  /*0150*/  ULDC.64 UR4, c[0x0][0x280] ;  /* 0x0000a00000047ab9 */ /* 0x000fe40000000a00 */
[----:B------:R-:W0:Y:S01]  /*0160*/  LDC R0, c[0x0][0x4] ;  /* 0x00000100ff007b82 */ /* 0x000e220000000800 */
[----:B------:R-:W-:Y:S02]  /*0170*/  UIMAD.WIDE.U32 UR26, UR23, UR4, URZ ;  /* 0x00000004171a72a5 */ /* 0x000fe4000f8e003f */
[----:B------:R-:W-:Y:S01]  /*0180*/  UIMAD UR15, UR12, UR4, URZ ;  /* 0x000000040c0f72a4 */ /* 0x000fe2000f8e023f */
[----:B------:R-:W-:Y:S01]  /*0190*/  ULDC.64 UR8, c[0x0][0x260] ;  /* 0x0000980000087ab9 */ /* 0x000fe20000000a00 */
[----:B------:R-:W-:Y:S02]  /*01a0*/  ULEA UR21, UP1, UR26, UR10, 0x1 ;  /* 0x0000000a1a157291 */ /* 0x000fe4000f82083f */
[----:B------:R-:W-:-:S02]  /*01b0*/  UIMAD UR10, UR12, UR6, URZ ;  /* 0x000000060c0a72a4 */ /* 0x000fc4000f8e023f */
[----:B------:R-:W-:Y:S02]  /*01c0*/  UIMAD UR15, UR23, UR5, UR15 ;  /* 0x00000005170f72a4 */ /* 0x000fe4000f8e020f */
[----:B------:R-:W-:Y:S01]  /*01d0*/  ULEA UR22, UP0, UR24, UR8, 0x1 ;  /* 0x0000000818167291 */ /* 0x000fe2000f80083f */
[----:B------:R-:W1:Y:S01]  /*01e0*/  S2UR UR8, SR_CTAID.X ;  /* 0x00000000000879c3 */ /* 0x000e620000002500 */
[----:B------:R-:W-:Y:S02]  /*01f0*/  UIMAD UR10, UR23, UR7, UR10 ;  /* 0x00000007170a72a4 */ /* 0x000fe4000f8e020a */
[----:B------:R-:W-:Y:S01]  /*0200*/  UIADD3 UR15, UR27, UR15, URZ ;  /* 0x0000000f1b0f7290 */ /* 0x000fe2000fffe03f */
[----:B------:R-:W-:Y:S01]  /*0210*/  ULDC UR30, c[0x0][0x14] ;  /* 0x00000500001e7ab9 */ /* 0x000fe20000000800 */
[----:B------:R-:W-:Y:S02]  /*0220*/  UIADD3 UR10, UR25, UR10, URZ ;  /* 0x0000000a190a7290 */ /* 0x000fe4000fffe03f */
[----:B------:R-:W-:-:S02]  /*0230*/  ULEA.HI.X UR15, UR26, UR11, UR15, 0x1, UP1 ;  /* 0x0000000b1a0f7291 */ /* 0x000fc400088f0c0f */
[----:B------:R-:W-:Y:S01]  /*0240*/  UIMAD.WIDE.U32 UR26, UR30, UR4, URZ ;  /* 0x000000041e1a72a5 */ /* 0x000fe2000f8e003f */
[----:B0-----:R-:W-:Y:S01]  /*0250*/  IMAD R0, R0, UR13, R3 ;  /* 0x0000000d00007c24 */ /* 0x001fe2000f8e0203 */
[----:B------:R-:W-:Y:S02]  /*0260*/  UIMAD.WIDE.U32 UR18, UR30, UR16, URZ ;  /* 0x000000101e1272a5 */ /* 0x000fe4000f8e003f */
[----:B------:R-:W-:Y:S02]  /*0270*/  ULEA.HI.X UR16, UR24, UR9, UR10, 0x1, UP0 ;  /* 0x0000000918107291 */ /* 0x000fe400080f0c0a */
[----:B------:R-:W-:Y:S01]  /*0280*/  SHF.L.U32 R2, R0, 0x2, RZ ;  /* 0x0000000200027819 */ /* 0x000fe200000006ff */
[----:B------:R-:W-:Y:S01]  /*0290*/  UIMAD UR24, UR30, UR5, UR27 ;  /* 0x000000051e1872a4 */ /* 0x000fe2000f8e021b */
[----:B------:R-:W-:Y:S02]  /*02a0*/  ULDC.64 UR10, c[0x0][0x210] ;  /* 0x00008400000a7ab9 */ /* 0x000fe40000000a00 */
[----:B------:R-:W-:Y:S01]  /*02b0*/  SHF.R.S32.HI R75, RZ, 0x1f, R2 ;  /* 0x0000001fff4b7819 */ /* 0x000fe20000011402 */
[----:B------:R-:W-:Y:S01]  /*02c0*/  ULDC.64 UR4, c[0x0][0x240] ;  /* 0x0000900000047ab9 */ /* 0x000fe20000000a00 */
[C---:B------:R-:W-:Y:S01]  /*02d0*/  VIADD R123, R2.reuse, 0x3 ;  /* 0x00000003027b7836 */ /* 0x040fe20000000000 */
[----:B------:R-:W-:Y:S01]  /*02e0*/  UIMAD.WIDE.U32 UR28, UR30, UR6, URZ ;  /* 0x000000061e1c72a5 */ /* 0x000fe2000f8e003f */
[----:B------:R-:W-:Y:S01]  /*02f0*/  IMAD.WIDE.U32 R4, R2, UR4, RZ ;  /* 0x0000000402047c25 */ /* 0x000fe2000f8e00ff */
[----:B------:R-:W-:-:S02]  /*0300*/  UIMAD UR17, UR30, UR17, UR19 ;  /* 0x000000111e1172a4 */ /* 0x000fc4000f8e0213 */
[----:B------:R-:W-:Y:S01]  /*0310*/  SHF.R.S32.HI R6, RZ, 0x1f, R123 ;  /* 0x0000001fff067819 */ /* 0x000fe2000001147b */
[----:B------:R-:W-:Y:S01]  /*0320*/  IMAD R3, R75, UR4, RZ ;  /* 0x000000044b037c24 */ /* 0x000fe2000f8e02ff */
[----:B------:R-:W-:Y:S01]  /*0330*/  UIMAD UR25, UR30, UR7, UR29 ;  /* 0x000000071e1972a4 */ /* 0x000fe2000f8e021d */
[----:B-1----:R-:W-:Y:S01]  /*0340*/  IMAD R130, R130, UR8, R7 ;  /* 0x0000000882827c24 */ /* 0x002fe2000f8e0207 */
[----:B------:R-:W-:Y:S01]  /*0350*/  ULDC.64 UR8, c[0x0][0x268] ;  /* 0x00009a0000087ab9 */ /* 0x000fe20000000a00 */
[----:B------:R-:W-:Y:S01]  /*0360*/  IMAD R3, R2, UR5, R3 ;  /* 0x0000000502037c24 */ /* 0x000fe2000f8e0203 */
[----:B------:R-:W-:Y:S01]  /*0370*/  ULDC.64 UR6, c[0x0][0x288] ;  /* 0x0000a20000067ab9 */ /* 0x000fe20000000a00 */
[----:B------:R-:W-:Y:S01]  /*0380*/  IMAD R0, R6, UR4, RZ ;  /* 0x0000000406007c24 */ /* 0x000fe2000f8e02ff */
[----:B------:R-:W-:Y:S01]  /*0390*/  UIMAD UR31, UR12, UR6, URZ ;  /* 0x000000060c1f72a4 */ /* 0x000fe2000f8e023f */
[----:B------:R-:W-:Y:S01]  /*03a0*/  IMAD.SHL.U32 R39, R4, 0x2, RZ ;  /* 0x0000000204277824 */ /* 0x000fe200078e00ff */
[----:B------:R-:W-:Y:S01]  /*03b0*/  IADD3 R38, R5, R3, RZ ;  /* 0x0000000305267210 */ /* 0x000fe20007ffe0ff */
[C---:B------:R-:W-:Y:S01]  /*03c0*/  IMAD R3, R123.reuse, UR5, R0 ;  /* 0x000000057b037c24 */ /* 0x040fe2000f8e0200 */
[----:B------:R-:W-:Y:S01]  /*03d0*/  IADD3 R0, R2, 0x1, RZ ;  /* 0x0000000102007810 */ /* 0x000fe20007ffe0ff */
[----:B------:R-:W-:Y:S01]  /*03e0*/  IMAD.SHL.U32 R130, R130, 0x4, RZ ;  /* 0x0000000482827824 */ /* 0x000fe200078e00ff */
[----:B------:R-:W-:Y:S01]  /*03f0*/  SHF.L.U64.HI R38, R4, 0x1, R38 ;  /* 0x0000000104267819 */ /* 0x000fe20000010226 */
[----:B------:R-:W-:Y:S01]  /*0400*/  IMAD.WIDE.U32 R4, R123, UR4, RZ ;  /* 0x000000047b047c25 */ /* 0x000fe2000f8e00ff */
[----:B------:R-:W-:-:S02]  /*0410*/  UIMAD.WIDE.U32 UR32, UR30, UR6, URZ ;  /* 0x000000061e2072a5 */ /* 0x000fc4000f8e003f */
[C---:B------:R-:W-:Y:S01]  /*0420*/  ISETP.GE.AND P0, PT, R130.reuse, UR10, PT ;  /* 0x0000000a82007c0c */ /* 0x040fe2000bf06270 */
[C---:B------:R-:W-:Y:S01]  /*0430*/  VIADD R132, R130.reuse, 0x1 ;  /* 0x0000000182847836 */ /* 0x040fe20000000000 */
[----:B------:R-:W-:Y:S01]  /*0440*/  IADD3 R36, R5, R3, RZ ;  /* 0x0000000305247210 */ /* 0x000fe20007ffe0ff */
[----:B------:R-:W-:Y:S01]  /*0450*/  VIADD R136, R130, 0x3 ;  /* 0x0000000382887836 */ /* 0x000fe20000000000 */
[C---:B------:R-:W-:Y:S01]  /*0460*/  SHF.L.U32 R37, R4.reuse, 0x1, RZ ;  /* 0x0000000104257819 */ /* 0x040fe200000006ff */
[----:B------:R-:W-:Y:S01]  /*0470*/  UIMAD.WIDE.U32 UR34, UR23, UR6, URZ ;  /* 0x00000006172272a5 */ /* 0x000fe2000f8e003f */
[----:B------:R-:W-:Y:S01]  /*0480*/  SHF.L.U64.HI R36, R4, 0x1, R36 ;  /* 0x0000000104247819 */ /* 0x000fe20000010224 */
[C---:B------:R-:W-:Y:S01]  /*0490*/  VIADD R4, R2.reuse, 0x2 ;  /* 0x0000000202047836 */ /* 0x040fe20000000000 */
[----:B------:R-:W-:Y:S01]  /*04a0*/  ISETP.LT.AND P1, PT, R2, UR11, !P0 ;  /* 0x0000000b02007c0c */ /* 0x000fe2000c721270 */
[----:B------:R-:W-:Y:S01]  /*04b0*/  UIMAD UR31, UR23, UR7, UR31 ;  /* 0x00000007171f72a4 */ /* 0x000fe2000f8e021f */
[----:B------:R-:W-:Y:S01]  /*04c0*/  ISETP.LT.AND P5, PT, R0, UR11, !P0 ;  /* 0x0000000b00007c0c */ /* 0x000fe2000c7a1270 */
[----:B------:R-:W-:Y:S01]  /*04d0*/  UIMAD UR30, UR30, UR7, UR33 ;  /* 0x000000071e1e72a4 */ /* 0x000fe2000f8e0221 */
[----:B------:R-:W-:Y:S01]  /*04e0*/  P2R R3, PR, RZ, 0x2 ;  /* 0x00000002ff037803 */ /* 0x000fe20000000000 */
[----:B------:R-:W-:Y:S01]  /*04f0*/  IMAD R8, R6, UR8, RZ ;  /* 0x0000000806087c24 */ /* 0x000fe2000f8e02ff */
[----:B------:R-:W-:Y:S01]  /*0500*/  ISETP.LT.AND P1, PT, R4, UR11, !P0 ;  /* 0x0000000b04007c0c */ /* 0x000fe2000c721270 */
[----:B------:R-:W-:Y:S01]  /*0510*/  ULDC.64 UR6, c[0x0][0x258] ;  /* 0x0000960000067ab9 */ /* 0x000fe20000000a00 */
[----:B------:R-:W-:Y:S01]  /*0520*/  ISETP.GE.AND P3, PT, R132, UR10, PT ;  /* 0x0000000a84007c0c */ /* 0x000fe2000bf66270 */
[----:B------:R-:W-:Y:S01]  /*0530*/  IMAD R53, R75, UR8, RZ ;  /* 0x000000084b357c24 */ /* 0x000fe2000f8e02ff */
[----:B------:R-:W-:Y:S01]  /*0540*/  ISETP.LT.AND P0, PT, R123, UR11, !P0 ;  /* 0x0000000b7b007c0c */ /* 0x000fe2000c701270 */
[----:B------:R-:W-:Y:S01]  /*0550*/  IMAD R6, R6, UR6, RZ ;  /* 0x0000000606067c24 */ /* 0x000fe2000f8e02ff */
[----:B------:R-:W-:Y:S01]  /*0560*/  IADD3 R134, R130, 0x2, RZ ;  /* 0x0000000282867810 */ /* 0x000fe20007ffe0ff */
[----:B------:R-:W-:Y:S01]  /*0570*/  IMAD R75, R75, UR6, RZ ;  /* 0x000000064b4b7c24 */ /* 0x000fe2000f8e02ff */
[----:B------:R-:W-:Y:S01]  /*0580*/  P2R R47, PR, RZ, 0x2 ;  /* 0x00000002ff2f7803 */ /* 0x000fe20000000000 */
[C---:B------:R-:W-:Y:S01]  /*0590*/  IMAD R65, R123.reuse, UR9, R8 ;  /* 0x000000097b417c24 */ /* 0x040fe2000f8e0208 */
[----:B------:R-:W-:Y:S01]  /*05a0*/  P2R R43, PR, RZ, 0x1 ;  /* 0x00000001ff2b7803 */ /* 0x000fe20000000000 */
[C---:B------:R-:W-:Y:S01]  /*05b0*/  IMAD R81, R123.reuse, UR7, R6 ;  /* 0x000000077b517c24 */ /* 0x040fe2000f8e0206 */
[C---:B------:R-:W-:Y:S01]  /*05c0*/  ISETP.LT.AND P1, PT, R123.reuse, UR11, !P3 ;  /* 0x0000000b7b007c0c */ /* 0x040fe2000df21270 */
[----:B------:R-:W-:Y:S01]  /*05d0*/  IMAD R75, R2, UR7, R75 ;  /* 0x00000007024b7c24 */ /* 0x000fe2000f8e024b */
[----:B------:R-:W-:Y:S01]  /*05e0*/  ISETP.GE.AND P0, PT, R134, UR10, PT ;  /* 0x0000000a86007c0c */ /* 0x000fe2000bf06270 */
[----:B------:R-:W-:Y:S01]  /*05f0*/  IMAD R53, R2, UR9, R53 ;  /* 0x0000000902357c24 */ /* 0x000fe2000f8e0235 */
[----:B------:R-:W-:Y:S01]  /*0600*/  P2R R42, PR, RZ, 0x2 ;  /* 0x00000002ff2a7803 */ /* 0x000fe20000000000 */
[C---:B------:R-:W-:Y:S01]  /*0610*/  IMAD.WIDE.U32 R66, R4.reuse, UR4, RZ ;  /* 0x0000000404427c25 */ /* 0x040fe2000f8e00ff */
[----:B------:R-:W-:Y:S01]  /*0620*/  ISETP.LT.AND P4, PT, R4, UR11, !P3 ;  /* 0x0000000b04007c0c */ /* 0x000fe2000df81270 */
[----:B------:R-:W-:Y:S01]  /*0630*/  UIADD3 UR31, UR35, UR31, URZ ;  /* 0x0000001f231f7290 */ /* 0x000fe2000fffe03f */
[C---:B------:R-:W-:Y:S01]  /*0640*/  ISETP.LT.AND P1, PT, R0.reuse, UR11, !P0 ;  /* 0x0000000b00007c0c */ /* 0x040fe2000c721270 */
[----:B------:R-:W-:Y:S01]  /*0650*/  IMAD.WIDE.U32 R68, R0, UR4, RZ ;  /* 0x0000000400447c25 */ /* 0x000fe2000f8e00ff */
[----:B------:R-:W-:Y:S01]  /*0660*/  ISETP.LT.AND P2, PT, R2, UR11, !P3 ;  /* 0x0000000b02007c0c */ /* 0x000fe2000df41270 */
[----:B------:R-:W-:Y:S01]  /*0670*/  ULDC.64 UR12, c[0x0][0x250] ;  /* 0x00009400000c7ab9 */ /* 0x000fe20000000a00 */
[----:B------:R-:W-:Y:S01]  /*0680*/  ISETP.LT.AND P6, PT, R0, UR11, !P3 ;  /* 0x0000000b00007c0c */ /* 0x000fe2000dfc1270 */
[----:B------:R-:W-:Y:S01]  /*0690*/  UISETP.NE.U32.AND UP1, UPT, UR12, URZ, UPT ;  /* 0x0000003f0c00728c */ /* 0x000fe2000bf25070 */
[----:B------:R-:W-:Y:S01]  /*06a0*/  P2R R46, PR, RZ, 0x10 ;  /* 0x00000010ff2e7803 */ /* 0x000fe20000000000 */
[----:B------:R-:W-:Y:S01]  /*06b0*/  USHF.L.U64.HI UR17, UR18, 0x1, UR17 ;  /* 0x0000000112117899 */ /* 0x000fe20008010211 */
[----:B------:R-:W-:Y:S01]  /*06c0*/  P2R R49, PR, RZ, 0x2 ;  /* 0x00000002ff317803 */ /* 0x000fe20000000000 */
[----:B------:R-:W-:Y:S01]  /*06d0*/  UISETP.NE.AND.EX UP1, UPT, UR13, URZ, UPT, UP1 ;  /* 0x0000003f0d00728c */ /* 0x000fe2000bf25310 */
[----:B------:R-:W-:Y:S01]  /*06e0*/  ISETP.LT.AND P3, PT, R2, UR11, !P0 ;  /* 0x0000000b02007c0c */ /* 0x000fe2000c761270 */
[----:B------:R-:W-:Y:S01]  /*06f0*/  USHF.L.U64.HI UR24, UR26, 0x1, UR24 ;  /* 0x000000011a187899 */ /* 0x000fe20008010218 */
[----:B------:R-:W-:Y:S01]  /*0700*/  ISETP.LT.AND P4, PT, R4, UR11, !P0 ;  /* 0x0000000b04007c0c */ /* 0x000fe2000c781270 */
[----:B------:R-:W-:Y:S01]  /*0710*/  USHF.L.U64.HI UR30, UR32, 0x1, UR30 ;  /* 0x00000001201e7899 */ /* 0x000fe2000801021e */
[----:B------:R-:W-:Y:S01]  /*0720*/  ISETP.LT.AND P1, PT, R123, UR11, !P0 ;  /* 0x0000000b7b007c0c */ /* 0x000fe2000c721270 */
[----:B------:R-:W-:Y:S01]  /*0730*/  USHF.L.U64.HI UR25, UR28, 0x1, UR25 ;  /* 0x000000011c197899 */ /* 0x000fe20008010219 */
[----:B------:R-:W-:Y:S01]  /*0740*/  ISETP.GE.AND P0, PT, R136, UR10, PT ;  /* 0x0000000a88007c0c */ /* 0x000fe2000bf06270 */
[----:B------:R-:W-:Y:S01]  /*0750*/  ULEA UR10, UP0, UR34, UR12, 0x1 ;  /* 0x0000000c220a7291 */ /* 0x000fe2000f80083f */
[----:B------:R-:W-:-:S02]  /*0760*/  P2R R41, PR, RZ, 0x2 ;  /* 0x00000002ff297803 */ /* 0x000fc40000000000 */
[----:B------:R-:W-:Y:S01]  /*0770*/  ISETP.LT.AND P1, PT, R0, UR11, !P0 ;  /* 0x0000000b00007c0c */ /* 0x000fe2000c721270 */
[----:B------:R-:W-:Y:S01]  /*0780*/  USEL UR12, UR10, UR12, UP1 ;  /* 0x0000000c0a0c7287 */ /* 0x000fe20008800000 */
[----:B------:R-:W-:Y:S02]  /*0790*/  SHF.R.S32.HI R5, RZ, 0x1f, R0 ;  /* 0x0000001fff057819 */ /* 0x000fe40000011400 */
[----:B------:R-:W-:Y:S02]  /*07a0*/  P2R R48, PR, RZ, 0x2 ;  /* 0x00000002ff307803 */ /* 0x000fe40000000000 */
[----:B------:R-:W-:Y:S01]  /*07b0*/  ISETP.LT.AND P1, PT, R4, UR11, !P0 ;  /* 0x0000000b04007c0c */ /* 0x000fe2000c721270 */
[C---:B------:R-:W-:Y:S01]  /*07c0*/  IMAD R77, R5.reuse, UR6, RZ ;  /* 0x00000006054d7c24 */ /* 0x040fe2000f8e02ff */
[--C-:B------:R-:W-:Y:S01]  /*07d0*/  SHF.R.S32.HI R131, RZ, 0x1f, R130.reuse ;  /* 0x0000001fff837819 */ /* 0x100fe20000011482 */
[C---:B------:R-:W-:Y:S01]  /*07e0*/  IMAD R57, R5.reuse, UR8, RZ ;  /* 0x0000000805397c24 */ /* 0x040fe2000f8e02ff */
[----:B------:R-:W-:Y:S01]  /*07f0*/  P2R R44, PR, RZ, 0x2 ;  /* 0x00000002ff2c7803 */ /* 0x000fe20000000000 */
[----:B------:R-:W-:Y:S01]  /*0800*/  IMAD R5, R5, UR4, RZ ;  /* 0x0000000405057c24 */ /* 0x000fe2000f8e02ff */
[----:B------:R-:W-:Y:S01]  /*0810*/  ISETP.NE.AND P1, PT, R3, RZ, PT ;  /* 0x000000ff0300720c */ /* 0x000fe20003f25270 */
[----:B------:R-:W-:Y:S01]  /*0820*/  IMAD.WIDE.U32 R90, R123, UR8, R130 ;  /* 0x000000087b5a7c25 */ /* 0x000fe2000f8e0082 */
[----:B------:R-:W-:-:S02]  /*0830*/  SHF.R.S32.HI R3, RZ, 0x1f, R4 ;  /* 0x0000001fff037819 */ /* 0x000fc40000011404 */
[----:B------:R-:W-:Y:S01]  /*0840*/  SHF.R.S32.HI R135, RZ, 0x1f, R134 ;  /* 0x0000001fff877819 */ /* 0x000fe20000011486 */
[----:B------:R-:W-:Y:S01]  /*0850*/  IMAD.WIDE.U32 R88, R123, UR6, R130 ;  /* 0x000000067b587c25 */ /* 0x000fe2000f8e0082 */
[----:B------:R-:W-:Y:S02]  /*0860*/  SHF.R.S32.HI R133, RZ, 0x1f, R132 ;  /* 0x0000001fff857819 */ /* 0x000fe40000011484 */
[----:B------:R-:W-:Y:S01]  /*0870*/  SHF.R.S32.HI R137, RZ, 0x1f, R136 ;  /* 0x0000001fff897819 */ /* 0x000fe20000011488 */
[----:B------:R-:W-:Y:S01]  /*0880*/  IMAD R79, R3, UR6, RZ ;  /* 0x00000006034f7c24 */ /* 0x000fe2000f8e02ff */
[----:B------:R-:W-:Y:S01]  /*0890*/  P2R R45, PR, RZ, 0x10 ;  /* 0x00000010ff2d7803 */ /* 0x000fe20000000000 */
[C---:B------:R-:W-:Y:S01]  /*08a0*/  IMAD.WIDE.U32 R84, R123.reuse, UR8, R134 ;  /* 0x000000087b547c25 */ /* 0x040fe2000f8e0086 */
[----:B------:R-:W-:Y:S02]  /*08b0*/  ISETP.LT.AND P4, PT, R2, UR11, !P0 ;  /* 0x0000000b02007c0c */ /* 0x000fe4000c781270 */
[C---:B------:R-:W-:Y:S01]  /*08c0*/  ISETP.LT.AND P0, PT, R123.reuse, UR11, !P0 ;  /* 0x0000000b7b007c0c */ /* 0x040fe2000c701270 */
[----:B------:R-:W-:Y:S01]  /*08d0*/  IMAD.WIDE.U32 R82, R123, UR8, R136 ;  /* 0x000000087b527c25 */ /* 0x000fe2000f8e0088 */
[----:B------:R-:W-:Y:S01]  /*08e0*/  IADD3 R62, R91, R65, RZ ;  /* 0x000000415b3e7210 */ /* 0x000fe20007ffe0ff */
[----:B------:R-:W-:Y:S01]  /*08f0*/  USEL UR11, UR10, URZ, UP1 ;  /* 0x0000003f0a0b7287 */ /* 0x000fe20008800000 */
[----:B------:R-:W-:Y:S01]  /*0900*/  IADD3 R64, R65, R85, RZ ;  /* 0x0000005541407210 */ /* 0x000fe20007ffe0ff */
[----:B------:R-:W-:Y:S01]  /*0910*/  IMAD R61, R3, UR8, RZ ;  /* 0x00000008033d7c24 */ /* 0x000fe2000f8e02ff */
[----:B------:R-:W-:Y:S01]  /*0920*/  P2R R40, PR, RZ, 0x1 ;  /* 0x00000001ff287803 */ /* 0x000fe20000000000 */
[----:B------:R-:W-:Y:S01]  /*0930*/  IMAD.WIDE.U32 R86, R123, UR8, R132 ;  /* 0x000000087b567c25 */ /* 0x000fe2000f8e0084 */
[----:B------:R-:W-:-:S03]  /*0940*/  USHF.L.U32 UR10, UR32, 0x1, URZ ;  /* 0x00000001200a7899 */ /* 0x000fc6000800063f */
[----:B------:R-:W-:-:S04]  /*0950*/  IMAD.WIDE.U32 R118, R2, UR6, R130 ;  /* 0x0000000602767c25 */ /* 0x000fc8000f8e0082 */
[----:B------:R-:W-:-:S04]  /*0960*/  IMAD.WIDE.U32 R108, R0, UR6, R130 ;  /* 0x00000006006c7c25 */ /* 0x000fc8000f8e0082 */
[----:B------:R-:W-:-:S04]  /*0970*/  IMAD.WIDE.U32 R98, R4, UR6, R130 ;  /* 0x0000000604627c25 */ /* 0x000fc8000f8e0082 */
[----:B------:R-:W-:-:S04]  /*0980*/  IMAD.WIDE.U32 R128, R2, UR6, R132 ;  /* 0x0000000602807c25 */ /* 0x000fc8000f8e0084 */
[----:B------:R-:W-:-:S04]  /*0990*/  IMAD.WIDE.U32 R122, R123, UR6, R132 ;  /* 0x000000067b7a7c25 */ /* 0x000fc8000f8e0084 */
[----:B------:R-:W-:-:S04]  /*09a0*/  IMAD.WIDE.U32 R126, R0, UR6, R132 ;  /* 0x00000006007e7c25 */ /* 0x000fc8000f8e0084 */
[----:B------:R-:W-:-:S04]  /*09b0*/  IMAD.WIDE.U32 R124, R4, UR6, R132 ;  /* 0x00000006047c7c25 */ /* 0x000fc8000f8e0084 */
[----:B------:R-:W-:Y:S02]  /*09c0*/  IMAD R77, R0, UR7, R77 ;  /* 0x00000007004d7c24 */ /* 0x000fe4000f8e024d */
[----:B------:R-:W-:Y:S01]  /*09d0*/  IMAD R79, R4, UR7, R79 ;  /* 0x00000007044f7c24 */ /* 0x000fe2000f8e024f */
[----:B------:R-:W-:Y:S01]  /*09e0*/  ULDC.64 UR6, c[0x0][0x228] ;  /* 0x00008a0000067ab9 */ /* 0x000fe20000000a00 */
[----:B------:R-:W-:Y:S02]  /*09f0*/  IMAD R3, R3, UR4, RZ ;  /* 0x0000000403037c24 */ /* 0x000fe4000f8e02ff */
[----:B------:R-:W-:-:S04]  /*0a00*/  IMAD.WIDE.U32 R120, R2, UR8, R130 ;  /* 0x0000000802787c25 */ /* 0x000fc8000f8e0082 */
[----:B------:R-:W-:-:S04]  /*0a10*/  IMAD.WIDE.U32 R114, R2, UR8, R134 ;  /* 0x0000000802727c25 */ /* 0x000fc8000f8e0086 */
[----:B------:R-:W-:Y:S01]  /*0a20*/  IMAD.WIDE.U32 R112, R2, UR8, R136 ;  /* 0x0000000802707c25 */ /* 0x000fe2000f8e0088 */
[----:B------:R-:W-:-:S03]  /*0a30*/  IADD3 R52, R53, R115, RZ ;  /* 0x0000007335347210 */ /* 0x000fc60007ffe0ff */
[----:B------:R-:W-:-:S04]  /*0a40*/  IMAD.WIDE.U32 R116, R2, UR8, R132 ;  /* 0x0000000802747c25 */ /* 0x000fc8000f8e0084 */
[----:B------:R-:W-:Y:S01]  /*0a50*/  IMAD R2, R0, UR5, R5 ;  /* 0x0000000500027c24 */ /* 0x000fe2000f8e0205 */
[----:B------:R-:W-:Y:S01]  /*0a60*/  IADD3 R51, R53, R117, RZ ;  /* 0x0000007535337210 */ /* 0x000fe20007ffe0ff */
[----:B------:R-:W-:Y:S02]  /*0a70*/  IMAD R7, R137, UR6, RZ ;  /* 0x0000000689077c24 */ /* 0x000fe4000f8e02ff */
[----:B------:R-:W-:Y:S01]  /*0a80*/  IMAD R3, R4, UR5, R3 ;  /* 0x0000000504037c24 */ /* 0x000fe2000f8e0203 */
[----:B------:R-:W-:Y:S01]  /*0a90*/  IADD3 R2, R69, R2, RZ ;  /* 0x0000000245027210 */ /* 0x000fe20007ffe0ff */
[----:B------:R-:W-:Y:S01]  /*0aa0*/  IMAD R5, R133, UR6, RZ ;  /* 0x0000000685057c24 */ /* 0x000fe2000f8e02ff */
[----:B------:R-:W-:Y:S01]  /*0ab0*/  ULDC.64 UR4, c[0x0][0x208] ;  /* 0x0000820000047ab9 */ /* 0x000fe20000000a00 */
[----:B------:R-:W-:Y:S01]  /*0ac0*/  IMAD.WIDE.U32 R102, R0, UR8, R136 ;  /* 0x0000000800667c25 */ /* 0x000fe2000f8e0088 */
[----:B------:R-:W-:-:S03]  /*0ad0*/  IADD3 R3, R67, R3, RZ ;  /* 0x0000000343037210 */ /* 0x000fc60007ffe0ff */
[----:B------:R-:W-:-:S04]  /*0ae0*/  IMAD.WIDE.U32 R92, R4, UR8, R136 ;  /* 0x00000008045c7c25 */ /* 0x000fc8000f8e0088 */
[----:B------:R-:W-:Y:S02]  /*0af0*/  IMAD R7, R136, UR7, R7 ;  /* 0x0000000788077c24 */ /* 0x000fe4000f8e0207 */
[----:B------:R-:W-:-:S04]  /*0b00*/  IMAD.WIDE.U32 R106, R0, UR8, R132 ;  /* 0x00000008006a7c25 */ /* 0x000fc8000f8e0084 */
[----:B------:R-:W-:-:S04]  /*0b10*/  IMAD.WIDE.U32 R96, R4, UR8, R132 ;  /* 0x0000000804607c25 */ /* 0x000fc8000f8e0084 */
[----:B------:R-:W-:-:S04]  /*0b20*/  IMAD.WIDE.U32 R136, R136, UR6, RZ ;  /* 0x0000000688887c25 */ /* 0x000fc8000f8e00ff */
[C---:B------:R-:W-:Y:S01]  /*0b30*/  IMAD R5, R132.reuse, UR7, R5 ;  /* 0x0000000784057c24 */ /* 0x040fe2000f8e0205 */
[----:B------:R-:W-:Y:S01]  /*0b40*/  IADD3 R7, R137, R7, RZ ;  /* 0x0000000789077210 */ /* 0x000fe20007ffe0ff */
[----:B------:R-:W-:-:S03]  /*0b50*/  IMAD.WIDE.U32 R132, R132, UR6, RZ ;  /* 0x0000000684847c25 */ /* 0x000fc6000f8e00ff */
[----:B------:R-:W-:Y:S01]  /*0b60*/  SHF.L.U64.HI R70, R136, 0x1, R7 ;  /* 0x0000000188467819 */ /* 0x000fe20000010207 */
[----:B------:R-:W-:Y:S01]  /*0b70*/  IMAD R73, R131, UR6, RZ ;  /* 0x0000000683497c24 */ /* 0x000fe2000f8e02ff */
[----:B------:R-:W-:Y:S01]  /*0b80*/  IADD3 R7, R109, R77, RZ ;  /* 0x0000004d6d077210 */ /* 0x000fe20007ffe0ff */
[----:B------:R-:W-:Y:S02]  /*0b90*/  IMAD R71, R135, UR6, RZ ;  /* 0x0000000687477c24 */ /* 0x000fe4000f8e02ff */
[C---:B------:R-:W-:Y:S01]  /*0ba0*/  IMAD.SHL.U32 R67, R66.reuse, 0x2, RZ ;  /* 0x0000000242437824 */ /* 0x040fe200078e00ff */
[----:B------:R-:W-:Y:S01]  /*0bb0*/  SHF.L.U64.HI R66, R66, 0x1, R3 ;  /* 0x0000000142427819 */ /* 0x000fe20000010203 */
[----:B------:R-:W-:Y:S01]  /*0bc0*/  IMAD.IADD R5, R133, 0x1, R5 ;  /* 0x0000000185057824 */ /* 0x000fe200078e0205 */
[----:B------:R-:W-:Y:S01]  /*0bd0*/  IADD3 R3, R119, R75, RZ ;  /* 0x0000004b77037210 */ /* 0x000fe20007ffe0ff */
[----:B------:R-:W-:Y:S01]  /*0be0*/  IMAD.WIDE.U32 R110, R0, UR8, R130 ;  /* 0x00000008006e7c25 */ /* 0x000fe2000f8e0082 */
[----:B------:R-:W-:-:S02]  /*0bf0*/  IADD3 R75, R75, R129, RZ ;  /* 0x000000814b4b7210 */ /* 0x000fc40007ffe0ff */
[----:B------:R-:W-:Y:S01]  /*0c00*/  SHF.L.U64.HI R72, R132, 0x1, R5 ;  /* 0x0000000184487819 */ /* 0x000fe20000010205 */
[----:B------:R-:W-:Y:S01]  /*0c10*/  IMAD.WIDE.U32 R100, R4, UR8, R130 ;  /* 0x0000000804647c25 */ /* 0x000fe2000f8e0082 */
[----:B------:R-:W-:Y:S02]  /*0c20*/  SHF.L.U64.HI R74, R118, 0x1, R3 ;  /* 0x00000001764a7819 */ /* 0x000fe40000010203 */
[----:B------:R-:W-:Y:S01]  /*0c30*/  IADD3 R5, R99, R79, RZ ;  /* 0x0000004f63057210 */ /* 0x000fe20007ffe0ff */
[----:B------:R-:W-:Y:S01]  /*0c40*/  IMAD.WIDE.U32 R104, R0, UR8, R134 ;  /* 0x0000000800687c25 */ /* 0x000fe2000f8e0086 */
[----:B------:R-:W-:Y:S02]  /*0c50*/  IADD3 R79, R79, R125, RZ ;  /* 0x0000007d4f4f7210 */ /* 0x000fe40007ffe0ff */
[----:B------:R-:W-:Y:S01]  /*0c60*/  SHF.L.U64.HI R75, R128, 0x1, R75 ;  /* 0x00000001804b7819 */ /* 0x000fe2000001024b */
[----:B------:R-:W-:Y:S01]  /*0c70*/  IMAD.WIDE.U32 R94, R4, UR8, R134 ;  /* 0x00000008045e7c25 */ /* 0x000fe2000f8e0086 */
[----:B------:R-:W-:Y:S01]  /*0c80*/  USHF.L.U64.HI UR8, UR34, 0x1, UR31 ;  /* 0x0000000122087899 */ /* 0x000fe2000801021f */
[----:B------:R-:W-:-:S02]  /*0c90*/  SHF.L.U64.HI R76, R108, 0x1, R7 ;  /* 0x000000016c4c7819 */ /* 0x000fc40000010207 */
[----:B------:R-:W-:Y:S01]  /*0ca0*/  IMAD R73, R130, UR7, R73 ;  /* 0x0000000782497c24 */ /* 0x000fe2000f8e0249 */
[----:B------:R-:W-:Y:S01]  /*0cb0*/  UIADD3.X UR8, UR8, UR13, URZ, UP0, !UPT ;  /* 0x0000000d08087290 */ /* 0x000fe200087fe43f */
[----:B------:R-:W-:Y:S01]  /*0cc0*/  IMAD R71, R134, UR7, R71 ;  /* 0x0000000786477c24 */ /* 0x000fe2000f8e0247 */
[----:B------:R-:W-:Y:S01]  /*0cd0*/  SHF.L.U64.HI R78, R98, 0x1, R5 ;  /* 0x00000001624e7819 */ /* 0x000fe20000010205 */
[----:B------:R-:W-:Y:S01]  /*0ce0*/  IMAD.WIDE.U32 R130, R130, UR6, RZ ;  /* 0x0000000682827c25 */ /* 0x000fe2000f8e00ff */
[----:B------:R-:W-:Y:S01]  /*0cf0*/  SHF.L.U64.HI R79, R124, 0x1, R79 ;  /* 0x000000017c4f7819 */ /* 0x000fe2000001024f */
[----:B------:R-:W-:Y:S02]  /*0d00*/  USEL UR13, UR8, UR13, UP1 ;  /* 0x0000000d080d7287 */ /* 0x000fe40008800000 */
[----:B------:R-:W-:Y:S01]  /*0d10*/  IMAD.WIDE.U32 R134, R134, UR6, RZ ;  /* 0x0000000686867c25 */ /* 0x000fe2000f8e00ff */
[----:B------:R-:W-:Y:S01]  /*0d20*/  IADD3 R73, R131, R73, RZ ;  /* 0x0000004983497210 */ /* 0x000fe20007ffe0ff */
[----:B------:R-:W-:-:S02]  /*0d30*/  USEL UR8, UR8, URZ, UP1 ;  /* 0x0000003f08087287 */ /* 0x000fc40008800000 */
[----:B------:R-:W-:Y:S01]  /*0d40*/  IMAD R57, R0, UR9, R57 ;  /* 0x0000000900397c24 */ /* 0x000fe2000f8e0239 */
[----:B------:R-:W-:Y:S01]  /*0d50*/  IADD3 R71, R135, R71, RZ ;  /* 0x0000004787477210 */ /* 0x000fe20007ffe0ff */
[----:B------:R-:W-:Y:S01]  /*0d60*/  IMAD R61, R4, UR9, R61 ;  /* 0x00000009043d7c24 */ /* 0x000fe2000f8e023d */
[----:B------:R-:W-:Y:S01]  /*0d70*/  SHF.L.U64.HI R73, R130, 0x1, R73 ;  /* 0x0000000182497819 */ /* 0x000fe20000010249 */
[----:B------:R-:W-:Y:S01]  /*0d80*/  IMAD.IADD R77, R77, 0x1, R127 ;  /* 0x000000014d4d7824 */ /* 0x000fe200078e027f */
[----:B------:R-:W-:Y:S01]  /*0d90*/  IADD3 R55, R57, R107, RZ ;  /* 0x0000006b39377210 */ /* 0x000fe20007ffe0ff */
[----:B------:R-:W-:Y:S01]  /*0da0*/  IMAD.IADD R3, R89, 0x1, R81 ;  /* 0x0000000159037824 */ /* 0x000fe200078e0251 */
[----:B------:R-:W-:Y:S01]  /*0db0*/  IADD3 R81, R81, R123, RZ ;  /* 0x0000007b51517210 */ /* 0x000fe20007ffe0ff */
[C---:B------:R-:W-:Y:S01]  /*0dc0*/  IMAD.SHL.U32 R69, R68.reuse, 0x2, RZ ;  /* 0x0000000244457824 */ /* 0x040fe200078e00ff */
[----:B------:R-:W-:Y:S01]  /*0dd0*/  IADD3 R56, R57, R105, RZ ;  /* 0x0000006939387210 */ /* 0x000fe20007ffe0ff */
[----:B------:R-:W-:Y:S01]  /*0de0*/  IMAD.IADD R50, R121, 0x1, R53 ;  /* 0x0000000179327824 */ /* 0x000fe200078e0235 */
[----:B------:R-:W-:Y:S01]  /*0df0*/  IADD3 R58, R101, R61, RZ ;  /* 0x0000003d653a7210 */ /* 0x000fe20007ffe0ff */
[----:B------:R-:W-:Y:S01]  /*0e00*/  IMAD.IADD R54, R111, 0x1, R57 ;  /* 0x000000016f367824 */ /* 0x000fe200078e0239 */
[C---:B------:R-:W-:Y:S01]  /*0e10*/  IADD3 R59, R61.reuse, R97, RZ ;  /* 0x000000613d3b7210 */ /* 0x040fe20007ffe0ff */
[----:B------:R-:W-:Y:S01]  /*0e20*/  IMAD.IADD R60, R61, 0x1, R95 ;  /* 0x000000013d3c7824 */ /* 0x000fe200078e025f */
[----:B------:R-:W-:Y:S01]  /*0e30*/  SHF.L.U64.HI R68, R68, 0x1, R2 ;  /* 0x0000000144447819 */ /* 0x000fe20000010202 */
[----:B------:R-:W-:Y:S01]  /*0e40*/  IMAD.IADD R63, R65, 0x1, R87 ;  /* 0x00000001413f7824 */ /* 0x000fe200078e0257 */
[----:B------:R-:W-:Y:S01]  /*0e50*/  IADD3 R61, R61, R93, RZ ;  /* 0x0000005d3d3d7210 */ /* 0x000fe20007ffe0ff */
[----:B------:R-:W-:Y:S01]  /*0e60*/  IMAD.IADD R53, R53, 0x1, R113 ;  /* 0x0000000135357824 */ /* 0x000fe200078e0271 */
[----:B------:R-:W-:Y:S01]  /*0e70*/  SHF.L.U64.HI R71, R134, 0x1, R71 ;  /* 0x0000000186477819 */ /* 0x000fe20000010247 */
[----:B------:R-:W-:Y:S01]  /*0e80*/  IMAD.IADD R57, R57, 0x1, R103 ;  /* 0x0000000139397824 */ /* 0x000fe200078e0267 */
[----:B------:R-:W-:Y:S01]  /*0e90*/  IADD3 R65, R65, R83, RZ ;  /* 0x0000005341417210 */ /* 0x000fe20007ffe0ff */
[----:B------:R-:W-:Y:S01]  /*0ea0*/  ULDC UR9, c[0x0][0x270] ;  /* 0x00009c0000097ab9 */ /* 0x000fe20000000800 */
[----:B------:R-:W-:-:S02]  /*0eb0*/  SHF.L.U64.HI R77, R126, 0x1, R77 ;  /* 0x000000017e4d7819 */ /* 0x000fc4000001024d */
[----:B------:R-:W-:Y:S02]  /*0ec0*/  SHF.L.U64.HI R80, R88, 0x1, R3 ;  /* 0x0000000158507819 */ /* 0x000fe40000010203 */
[----:B------:R-:W-:-:S07]  /*0ed0*/  SHF.L.U64.HI R81, R122, 0x1, R81 ;  /* 0x000000017a517819 */ /* 0x000fce0000010251 */
.L_x_216:
        /* <DEDUP_REMOVED lines=17> */
[----:B0-----:R-:W-:-:S13]  /*0ff0*/  ISETP.GE.AND P0, PT, R17, 0x1, PT ;  /* 0x000000011100780c */ /* 0x001fda0003f06270 */
[----:B------:R-:W-:Y:S05]  /*1000*/  @!P0 BRA `(.L_x_208) ;  /* 0x0000000800748947 */ /* 0x000fea0003800000 */
[----:B------:R-:W0:Y:S01]  /*1010*/  LDC R138, c[0x0][0x218] ;  /* 0x00008600ff8a7b82 */ /* 0x000e220000000800 */
[----:B------:R-:W-:Y:S01]  /*1020*/  LEA R22, P0, R136, UR20, 0x1 ;  /* 0x0000001488167c11 */ /* 0x000fe2000f8008ff */
[----:B------:R-:W-:Y:S01]  /*1030*/  IMAD.U32 R16, RZ, RZ, UR9 ;  /* 0x00000009ff107e24 */ /* 0x000fe2000f8e00ff */
[----:B------:R-:W-:Y:S01]  /*1040*/  MOV R13, UR9 ;  /* 0x00000009000d7c02 */ /* 0x000fe20008000f00 */
[----:B------:R-:W-:Y:S01]  /*1050*/  IMAD.U32 R15, RZ, RZ, UR9 ;  /* 0x00000009ff0f7e24 */ /* 0x000fe2000f8e00ff */
[----:B------:R-:W-:Y:S01]  /*1060*/  IADD3.X R19, R70, UR14, RZ, P0, !PT ;  /* 0x0000000e46137c10 */ /* 0x000fe200087fe4ff */
[----:B------:R-:W-:Y:S01]  /*1070*/  IMAD.U32 R14, RZ, RZ, UR9 ;  /* 0x00000009ff0e7e24 */ /* 0x000fe2000f8e00ff */
        /* <DEDUP_REMOVED lines=17> */
[----:B------:R-:W-:Y:S01]  /*1190*/  UMOV UR31, URZ ;  /* 0x0000003f001f7c82 */ /* 0x000fe20008000000 */
[----:B------:R-:W-:Y:S01]  /*11a0*/  MOV R0, UR9 ;  /* 0x0000000900007c02 */ /* 0x000fe20008000f00 */
[----:B------:R-:W-:Y:S01]  /*11b0*/  UMOV UR7, UR21 ;  /* 0x0000001500077c82 */ /* 0x000fe20008000000 */
[----:B------:R-:W-:-:S05]  /*11c0*/  UMOV UR6, UR15 ;  /* 0x0000000f00067c82 */ /* 0x000fca0008000000 */
.L_x_209:
[----:B------:R-:W2:Y:S01]  /*11d0*/  @P1 LDG.E.U16 R17, desc[UR4][R20.64] ;  /* 0x0000000414111981 */ /* 0x000ea2000c1e1500 */
[----:B------:R-:W-:Y:S01]  /*11e0*/  IADD3 R34, P0, R39, UR7, RZ ;  /* 0x0000000727227c10 */ /* 0x000fe2000ff1e0ff */
[----:B------:R-:W-:Y:S01]  /*11f0*/  UIADD3 UR31, UR31, 0x1, URZ ;  /* 0x000000011f1f7890 */ /* 0x000fe2000fffe03f */
[----:B------:R-:W-:Y:S02]  /*1200*/  MOV R29, R19 ;  /* 0x00000013001d7202 */ /* 0x000fe40000000f00 */
[----:B------:R-:W-:Y:S02]  /*1210*/  IADD3.X R35, R38, UR6, RZ, P0, !PT ;  /* 0x0000000626237c10 */ /* 0x000fe400087fe4ff */
[----:B------:R-:W-:Y:S02]  /*1220*/  IADD3 R32, P0, R69, UR7, RZ ;  /* 0x0000000745207c10 */ /* 0x000fe4000ff1e0ff */
[----:B------:R-:W-:Y:S01]  /*1230*/  P2R R140, PR, RZ, 0x4 ;  /* 0x00000004ff8c7803 */ /* 0x000fe20000000000 */
[----:B------:R-:W3:Y:S01]  /*1240*/  @P1 LDG.E.U16 R18, desc[UR4][R34.64] ;  /* 0x0000000422121981 */ /* 0x000ee2000c1e1500 */
[----:B------:R-:W-:Y:S02]  /*1250*/  IADD3.X R33, R68, UR6, RZ, P0, !PT ;  /* 0x0000000644217c10 */ /* 0x000fe400087fe4ff */
[----:B------:R-:W-:Y:S01]  /*1260*/  P2R R139, PR, RZ, 0x2 ;  /* 0x00000002ff8b7803 */ /* 0x000fe20000000000 */
[----:B------:R-:W4:Y:S01]  /*1270*/  @P2 LDG.E.U16 R28, desc[UR4][R34.64] ;  /* 0x00000004221c2981 */ /* 0x000f22000c1e1500 */
[----:B------:R-:W-:Y:S02]  /*1280*/  P2R R142, PR, RZ, 0x10 ;  /* 0x00000010ff8e7803 */ /* 0x000fe40000000000 */
[----:B------:R-:W-:Y:S01]  /*1290*/  P2R R144, PR, RZ, 0x40 ;  /* 0x00000040ff907803 */ /* 0x000fe20000000000 */
[----:B------:R-:W5:Y:S01]  /*12a0*/  @P3 LDG.E.U16 R30, desc[UR4][R34.64] ;  /* 0x00000004221e3981 */ /* 0x000f62000c1e1500 */
[----:B------:R-:W-:Y:S02]  /*12b0*/  P2R R143, PR, RZ, 0x20 ;  /* 0x00000020ff8f7803 */ /* 0x000fe40000000000 */
[----:B------:R-:W-:Y:S01]  /*12c0*/  P2R R141, PR, RZ, 0x8 ;  /* 0x00000008ff8d7803 */ /* 0x000fe20000000000 */
[----:B------:R1:W5:Y:S02]  /*12d0*/  @P4 LDG.E.U16 R23, desc[UR4][R34.64] ;  /* 0x0000000422174981 */ /* 0x000364000c1e1500 */
[----:B-1----:R-:W-:Y:S04]  /*12e0*/  IADD3 R34, P0, R67, UR7, RZ ;  /* 0x0000000743227c10 */ /* 0x002fe8000ff1e0ff */
[----:B------:R-:W-:Y:S02]  /*12f0*/  IADD3.X R35, R66, UR6, RZ, P0, !PT ;  /* 0x0000000642237c10 */ /* 0x000fe400087fe4ff */
[----:B------:R-:W-:Y:S01]  /*1300*/  ISETP.NE.AND P0, PT, R47, RZ, PT ;  /* 0x000000ff2f00720c */ /* 0x000fe20003f05270 */
[----:B--2---:R-:W-:Y:S02]  /*1310*/  @P1 HADD2.F32 R17, -RZ, R17.H0_H0 ;  /* 0x20000011ff111230 */ /* 0x004fe40000004100 */
[----:B---3--:R-:W-:Y:S05]  /*1320*/  @P1 HADD2.F32 R18, -RZ, R18.H0_H0 ;  /* 0x20000012ff121230 */ /* 0x008fea0000004100 */
[----:B------:R-:W-:Y:S01]  /*1330*/  @P1 FFMA R0, R17, R18, R0 ;  /* 0x0000001211001223 */ /* 0x000fe20000000000 */
[----:B------:R-:W-:Y:S01]  /*1340*/  ISETP.NE.AND P1, PT, R48, RZ, PT ;  /* 0x000000ff3000720c */ /* 0x000fe20003f25270 */
[----:B------:R-:W2:Y:S01]  /*1350*/  @P2 LDG.E.U16 R18, desc[UR4][R24.64] ;  /* 0x0000000418122981 */ /* 0x000ea2000c1e1500 */
[----:B----4-:R-:W-:Y:S01]  /*1360*/  @P2 HADD2.F32 R17, -RZ, R28.H0_H0 ;  /* 0x2000001cff112230 */ /* 0x010fe20000004100 */
[----:B------:R-:W-:Y:S05]  /*1370*/  MOV R28, R22 ;  /* 0x00000016001c7202 */ /* 0x000fea0000000f00 */
[----:B------:R-:W3:Y:S01]  /*1380*/  @P4 LDG.E.U16 R19, desc[UR4][R28.64] ;  /* 0x000000041c134981 */ /* 0x000ee2000c1e1500 */
[----:B--2---:R-:W-:Y:S05]  /*1390*/  @P2 HADD2.F32 R18, -RZ, R18.H0_H0 ;  /* 0x20000012ff122230 */ /* 0x004fea0000004100 */
[----:B------:R-:W-:Y:S01]  /*13a0*/  @P2 FFMA R5, R18, R17, R5 ;  /* 0x0000001112052223 */ /* 0x000fe20000000005 */
[----:B-----5:R-:W-:Y:S01]  /*13b0*/  @P3 HADD2.F32 R17, -RZ, R30.H0_H0 ;  /* 0x2000001eff113230 */ /* 0x020fe20000004100 */
[----:B------:R-:W2:Y:S01]  /*13c0*/  @P3 LDG.E.U16 R18, desc[UR4][R26.64] ;  /* 0x000000041a123981 */ /* 0x000ea2000c1e1500 */
[----:B------:R-:W-:Y:S11]  /*13d0*/  ISETP.NE.AND P2, PT, R49, RZ, PT ;  /* 0x000000ff3100720c */ /* 0x000ff60003f45270 */
[----:B------:R-:W-:Y:S02]  /*13e0*/  @!UPT UIADD3 URZ, URZ, URZ, URZ ;  /* 0x0000003f3f3ff290 */ /* 0x000fe4000fffe03f */
[----:B------:R-:W4:Y:S01]  /*13f0*/  @P2 LDG.E.U16 R22, desc[UR4][R32.64] ;  /* 0x0000000420162981 */ /* 0x000f22000c1e1500 */
[----:B--2---:R-:W-:Y:S05]  /*1400*/  @P3 HADD2.F32 R18, -RZ, R18.H0_H0 ;  /* 0x20000012ff123230 */ /* 0x004fea0000004100 */
[----:B------:R-:W-:Y:S01]  /*1410*/  @P3 FFMA R9, R18, R17, R9 ;  /* 0x0000001112093223 */ /* 0x000fe20000000009 */
[----:B---3--:R-:W-:Y:S01]  /*1420*/  @P4 HADD2.F32 R18, -RZ, R19.H0_H0 ;  /* 0x20000013ff124230 */ /* 0x008fe20000004100 */
[----:B------:R-:W-:Y:S01]  /*1430*/  ISETP.NE.AND P3, PT, R42, RZ, PT ;  /* 0x000000ff2a00720c */ /* 0x000fe20003f65270 */
[----:B------:R-:W2:Y:S01]  /*1440*/  @P1 LDG.E.U16 R19, desc[UR4][R32.64] ;  /* 0x0000000420131981 */ /* 0x000ea2000c1e1500 */
[----:B------:R-:W-:Y:S03]  /*1450*/  @P4 HADD2.F32 R17, -RZ, R23.H0_H0 ;  /* 0x20000017ff114230 */ /* 0x000fe60000004100 */
[----:B------:R-:W3:Y:S02]  /*1460*/  @P6 LDG.E.U16 R23, desc[UR4][R32.64] ;  /* 0x0000000420176981 */ /* 0x000ee4000c1e1500 */
[----:B------:R-:W-:Y:S01]  /*1470*/  @P4 FFMA R13, R18, R17, R13 ;  /* 0x00000011120d4223 */ /* 0x000fe2000000000d */
[----:B------:R-:W-:Y:S01]  /*1480*/  ISETP.NE.AND P4, PT, R46, RZ, PT ;  /* 0x000000ff2e00720c */ /* 0x000fe20003f85270 */
[----:B------:R-:W5:Y:S04]  /*1490*/  @P5 LDG.E.U16 R18, desc[UR4][R32.64] ;  /* 0x0000000420125981 */ /* 0x000f68000c1e1500 */
[----:B------:R-:W4:Y:S08]  /*14a0*/  @P5 LDG.E.U16 R17, desc[UR4][R20.64] ;  /* 0x0000000414115981 */ /* 0x000f30000c1e1500 */
[----:B------:R-:W2:Y:S04]  /*14b0*/  @P4 LDG.E.U16 R31, desc[UR4][R34.64] ;  /* 0x00000004221f4981 */ /* 0x000ea8000c1e1500 */
[----:B------:R-:W2:Y:S01]  /*14c0*/  @P3 LDG.E.U16 R33, desc[UR4][R24.64] ;  /* 0x0000000418213981 */ /* 0x000ea2000c1e1500 */
[----:B-----5:R-:W-:Y:S02]  /*14d0*/  @P5 HADD2.F32 R18, -RZ, R18.H0_H0 ;  /* 0x20000012ff125230 */ /* 0x020fe40000004100 */
[----:B----4-:R-:W-:Y:S05]  /*14e0*/  @P5 HADD2.F32 R17, -RZ, R17.H0_H0 ;  /* 0x20000011ff115230 */ /* 0x010fea0000004100 */
[----:B------:R-:W-:Y:S01]  /*14f0*/  @P5 FFMA R2, R17, R18, R2 ;  /* 0x0000001211025223 */ /* 0x000fe20000000002 */
[----:B---3--:R-:W-:Y:S01]  /*1500*/  @P6 HADD2.F32 R18, -RZ, R23.H0_H0 ;  /* 0x20000017ff126230 */ /* 0x008fe20000004100 */
[----:B------:R-:W3:Y:S01]  /*1510*/  @P6 LDG.E.U16 R17, desc[UR4][R24.64] ;  /* 0x0000000418116981 */ /* 0x000ee2000c1e1500 */
[----:B------:R-:W-:Y:S03]  /*1520*/  ISETP.NE.AND P5, PT, R44, RZ, PT ;  /* 0x000000ff2c00720c */ /* 0x000fe60003fa5270 */
[----:B------:R-:W4:Y:S10]  /*1530*/  @P1 LDG.E.U16 R23, desc[UR4][R28.64] ;  /* 0x000000041c171981 */ /* 0x000f34000c1e1500 */
[----:B------:R-:W5:Y:S01]  /*1540*/  @P5 LDG.E.U16 R32, desc[UR4][R28.64] ;  /* 0x000000041c205981 */ /* 0x000f62000c1e1500 */
[----:B---3--:R-:W-:Y:S05]  /*1550*/  @P6 HADD2.F32 R17, -RZ, R17.H0_H0 ;  /* 0x20000011ff116230 */ /* 0x008fea0000004100 */
[----:B------:R-:W-:Y:S01]  /*1560*/  @P6 FFMA R6, R17, R18, R6 ;  /* 0x0000001211066223 */ /* 0x000fe20000000006 */
[----:B------:R-:W-:Y:S01]  /*1570*/  ISETP.NE.AND P6, PT, R45, RZ, PT ;  /* 0x000000ff2d00720c */ /* 0x000fe20003fc5270 */
[----:B------:R-:W3:Y:S01]  /*1580*/  @P2 LDG.E.U16 R17, desc[UR4][R26.64] ;  /* 0x000000041a112981 */ /* 0x000ee2000c1e1500 */
[----:B------:R-:W-:Y:S11]  /*1590*/  @P2 HADD2.F32 R18, -RZ, R22.H0_H0 ;  /* 0x20000016ff122230 */ /* 0x000ff60000004100 */
[----:B------:R-:W5:Y:S01]  /*15a0*/  @P6 LDG.E.U16 R30, desc[UR4][R34.64] ;  /* 0x00000004221e6981 */ /* 0x000f62000c1e1500 */
[----:B---3--:R-:W-:Y:S05]  /*15b0*/  @P2 HADD2.F32 R17, -RZ, R17.H0_H0 ;  /* 0x20000011ff112230 */ /* 0x008fea0000004100 */
[----:B------:R-:W-:Y:S01]  /*15c0*/  @P2 FFMA R10, R17, R18, R10 ;  /* 0x00000012110a2223 */ /* 0x000fe2000000000a */
[----:B----4-:R-:W-:Y:S01]  /*15d0*/  @P1 HADD2.F32 R17, -RZ, R23.H0_H0 ;  /* 0x20000017ff111230 */ /* 0x010fe20000004100 */
[----:B------:R-:W-:Y:S01]  /*15e0*/  ISETP.NE.AND P2, PT, R41, RZ, PT ;  /* 0x000000ff2900720c */ /* 0x000fe20003f45270 */
[----:B------:R-:W3:Y:S01]  /*15f0*/  @P5 LDG.E.U16 R23, desc[UR4][R34.64] ;  /* 0x0000000422175981 */ /* 0x000ee2000c1e1500 */
[----:B--2---:R-:W-:Y:S05]  /*1600*/  @P1 HADD2.F32 R18, -RZ, R19.H0_H0 ;  /* 0x20000013ff121230 */ /* 0x004fea0000004100 */
[----:B------:R-:W-:Y:S01]  /*1610*/  @P1 FFMA R14, R17, R18, R14 ;  /* 0x00000012110e1223 */ /* 0x000fe2000000000e */
[----:B------:R-:W-:Y:S01]  /*1620*/  ISETP.NE.AND P1, PT, R40, RZ, PT ;  /* 0x000000ff2800720c */ /* 0x000fe20003f25270 */
[----:B------:R-:W2:Y:S01]  /*1630*/  @P0 LDG.E.U16 R17, desc[UR4][R34.64] ;  /* 0x0000000422110981 */ /* 0x000ea2000c1e1500 */
[----:B------:R-:W-:Y:S04]  /*1640*/  IADD3 R22, P0, R28, 0x2, RZ ;  /* 0x000000021c167810 */ /* 0x000fe80007f1e0ff */
[----:B------:R-:W-:Y:S02]  /*1650*/  IADD3.X R19, RZ, R29, RZ, P0, !PT ;  /* 0x0000001dff137210 */ /* 0x000fe400007fe4ff */
[----:B------:R-:W-:Y:S11]  /*1660*/  ISETP.NE.AND P0, PT, R47, RZ, PT ;  /* 0x000000ff2f00720c */ /* 0x000ff60003f05270 */
[----:B------:R-:W-:Y:S02]  /*1670*/  @!UPT UIADD3 URZ, URZ, URZ, URZ ;  /* 0x0000003f3f3ff290 */ /* 0x000fe4000fffe03f */
[----:B------:R-:W4:Y:S01]  /*1680*/  @P0 LDG.E.U16 R18, desc[UR4][R20.64] ;  /* 0x0000000414120981 */ /* 0x000f22000c1e1500 */
[----:B--2---:R-:W-:Y:S02]  /*1690*/  @P0 HADD2.F32 R17, -RZ, R17.H0_H0 ;  /* 0x20000011ff110230 */ /* 0x004fe40000004100 */
[----:B----4-:R-:W-:Y:S05]  /*16a0*/  @P0 HADD2.F32 R18, -RZ, R18.H0_H0 ;  /* 0x20000012ff120230 */ /* 0x010fea0000004100 */
[----:B------:R-:W-:Y:S01]  /*16b0*/  @P0 FFMA R3, R18, R17, R3 ;  /* 0x0000001112030223 */ /* 0x000fe20000000003 */
[----:B------:R-:W-:Y:S01]  /*16c0*/  @P4 HADD2.F32 R17, -RZ, R31.H0_H0 ;  /* 0x2000001fff114230 */ /* 0x000fe20000004100 */
[----:B------:R-:W2:Y:S04]  /*16d0*/  @P4 LDG.E.U16 R18, desc[UR4][R24.64] ;  /* 0x0000000418124981 */ /* 0x000ea8000c1e1500 */
[----:B------:R-:W4:Y:S01]  /*16e0*/  @P2 LDG.E.U16 R31, desc[UR4][R26.64] ;  /* 0x000000041a1f2981 */ /* 0x000f22000c1e1500 */
[----:B--2---:R-:W-:Y:S05]  /*16f0*/  @P4 HADD2.F32 R18, -RZ, R18.H0_H0 ;  /* 0x20000012ff124230 */ /* 0x004fea0000004100 */
[----:B------:R-:W-:Y:S01]  /*1700*/  @P4 FFMA R7, R18, R17, R7 ;  /* 0x0000001112074223 */ /* 0x000fe20000000007 */
[----:B------:R-:W-:Y:S01]  /*1710*/  ISETP.NE.AND P4, PT, R43, RZ, PT ;  /* 0x000000ff2b00720c */ /* 0x000fe20003f85270 */
[----:B------:R1:W2:Y:S01]  /*1720*/  @P6 LDG.E.U16 R18, desc[UR4][R26.64] ;  /* 0x000000041a126981 */ /* 0x0002a2000c1e1500 */
[----:B-----5:R-:W-:Y:S03]  /*1730*/  @P6 HADD2.F32 R17, -RZ, R30.H0_H0 ;  /* 0x2000001eff116230 */ /* 0x020fe60000004100 */
[----:B------:R-:W5:Y:S01]  /*1740*/  @P1 LDG.E.U16 R30, desc[UR4][R28.64] ;  /* 0x000000041c1e1981 */ /* 0x000f62000c1e1500 */
[----:B-1----:R-:W-:Y:S04]  /*1750*/  IADD3 R26, P0, R26, 0x2, RZ ;  /* 0x000000021a1a7810 */ /* 0x002fe80007f1e0ff */
[----:B------:R-:W-:Y:S02]  /*1760*/  IADD3.X R27, RZ, R27, RZ, P0, !PT ;  /* 0x0000001bff1b7210 */ /* 0x000fe400007fe4ff */
[----:B------:R-:W-:Y:S04]  /*1770*/  IADD3 R24, P0, R24, 0x2, RZ ;  /* 0x0000000218187810 */ /* 0x000fe80007f1e0ff */
[----:B------:R-:W-:Y:S02]  /*1780*/  IADD3.X R25, RZ, R25, RZ, P0, !PT ;  /* 0x00000019ff197210 */ /* 0x000fe400007fe4ff */
[----:B------:R-:W-:Y:S01]  /*1790*/  IADD3 R34, P0, R37, UR7, RZ ;  /* 0x0000000725227c10 */ /* 0x000fe2000ff1e0ff */
[----:B------:R-:W-:Y:S03]  /*17a0*/  UIADD3 UR7, UP0, UR7, 0x2, URZ ;  /* 0x0000000207077890 */ /* 0x000fe6000ff1e03f */
[----:B------:R-:W-:Y:S01]  /*17b0*/  IADD3.X R35, R36, UR6, RZ, P0, !PT ;  /* 0x0000000624237c10 */ /* 0x000fe200087fe4ff */
[----:B------:R-:W-:Y:S01]  /*17c0*/  UIADD3.X UR6, URZ, UR6, URZ, UP0, !UPT ;  /* 0x000000063f067290 */ /* 0x000fe200087fe43f */
[----:B--2---:R-:W-:Y:S05]  /*17d0*/  @P6 HADD2.F32 R18, -RZ, R18.H0_H0 ;  /* 0x20000012ff126230 */ /* 0x004fea0000004100 */
[----:B------:R-:W-:Y:S01]  /*17e0*/  @P6 FFMA R11, R18, R17, R11 ;  /* 0x00000011120b6223 */ /* 0x000fe2000000000b */
[----:B------:R-:W-:Y:S01]  /*17f0*/  @P5 HADD2.F32 R18, -RZ, R32.H0_H0 ;  /* 0x20000020ff125230 */ /* 0x000fe20000004100 */
[----:B------:R-:W-:Y:S01]  /*1800*/  ISETP.NE.AND P6, PT, R144, RZ, PT ;  /* 0x000000ff9000720c */ /* 0x000fe20003fc5270 */
[----:B---3--:R-:W-:Y:S05]  /*1810*/  @P5 HADD2.F32 R17, -RZ, R23.H0_H0 ;  /* 0x20000017ff115230 */ /* 0x008fea0000004100 */
[----:B------:R-:W-:Y:S01]  /*1820*/  @P5 FFMA R15, R18, R17, R15 ;  /* 0x00000011120f5223 */ /* 0x000fe2000000000f */
[----:B------:R-:W-:Y:S01]  /*1830*/  ISETP.NE.AND P5, PT, R143, RZ, PT ;  /* 0x000000ff8f00720c */ /* 0x000fe20003fa5270 */
[----:B------:R1:W2:Y:S04]  /*1840*/  @P4 LDG.E.U16 R17, desc[UR4][R20.64] ;  /* 0x0000000414114981 */ /* 0x0002a8000c1e1500 */
[----:B------:R-:W3:Y:S01]  /*1850*/  @P4 LDG.E.U16 R18, desc[UR4][R34.64] ;  /* 0x0000000422124981 */ /* 0x000ee2000c1e1500 */
[----:B-1----:R-:W-:Y:S04]  /*1860*/  IADD3 R20, P0, R20, 0x2, RZ ;  /* 0x0000000214147810 */ /* 0x002fe80007f1e0ff */
[----:B------:R-:W-:Y:S02]  /*1870*/  IADD3.X R21, RZ, R21, RZ, P0, !PT ;  /* 0x00000015ff157210 */ /* 0x000fe400007fe4ff */
[----:B0-----:R-:W-:Y:S01]  /*1880*/  ISETP.LE.AND P0, PT, R138, UR31, PT ;  /* 0x0000001f8a007c0c */ /* 0x001fe2000bf03270 */
[----:B--2---:R-:W-:Y:S02]  /*1890*/  @P4 HADD2.F32 R17, -RZ, R17.H0_H0 ;  /* 0x20000011ff114230 */ /* 0x004fe40000004100 */
[----:B---3--:R-:W-:Y:S05]  /*18a0*/  @P4 HADD2.F32 R18, -RZ, R18.H0_H0 ;  /* 0x20000012ff124230 */ /* 0x008fea0000004100 */
[----:B------:R-:W-:Y:S01]  /*18b0*/  @P4 FFMA R4, R17, R18, R4 ;  /* 0x0000001211044223 */ /* 0x000fe20000000004 */
[----:B------:R-:W-:Y:S01]  /*18c0*/  @P3 HADD2.F32 R17, -RZ, R33.H0_H0 ;  /* 0x20000021ff113230 */ /* 0x000fe20000004100 */
[----:B------:R-:W2:Y:S01]  /*18d0*/  @P3 LDG.E.U16 R18, desc[UR4][R34.64] ;  /* 0x0000000422123981 */ /* 0x000ea2000c1e1500 */
[----:B------:R-:W-:Y:S01]  /*18e0*/  ISETP.NE.AND P4, PT, R142, RZ, PT ;  /* 0x000000ff8e00720c */ /* 0x000fe20003f85270 */
[----:B--2---:R-:W-:Y:S05]  /*18f0*/  @P3 HADD2.F32 R18, -RZ, R18.H0_H0 ;  /* 0x20000012ff123230 */ /* 0x004fea0000004100 */
[----:B------:R-:W-:Y:S01]  /*1900*/  @P3 FFMA R8, R17, R18, R8 ;  /* 0x0000001211083223 */ /* 0x000fe20000000008 */
[----:B----4-:R-:W-:Y:S01]  /*1910*/  @P2 HADD2.F32 R17, -RZ, R31.H0_H0 ;  /* 0x2000001fff112230 */ /* 0x010fe20000004100 */
[----:B------:R-:W2:Y:S01]  /*1920*/  @P2 LDG.E.U16 R18, desc[UR4][R34.64] ;  /* 0x0000000422122981 */ /* 0x000ea2000c1e1500 */
[----:B------:R-:W-:Y:S01]  /*1930*/  ISETP.NE.AND P3, PT, R141, RZ, PT ;  /* 0x000000ff8d00720c */ /* 0x000fe20003f65270 */
[----:B--2---:R-:W-:Y:S05]  /*1940*/  @P2 HADD2.F32 R18, -RZ, R18.H0_H0 ;  /* 0x20000012ff122230 */ /* 0x004fea0000004100 */
[----:B------:R-:W-:Y:S01]  /*1950*/  @P2 FFMA R12, R17, R18, R12 ;  /* 0x00000012110c2223 */ /* 0x000fe2000000000c */
[----:B-----5:R-:W-:Y:S01]  /*1960*/  @P1 HADD2.F32 R17, -RZ, R30.H0_H0 ;  /* 0x2000001eff111230 */ /* 0x020fe20000004100 */
[----:B------:R-:W2:Y:S01]  /*1970*/  @P1 LDG.E.U16 R18, desc[UR4][R34.64] ;  /* 0x0000000422121981 */ /* 0x000ea2000c1e1500 */
[----:B------:R-:W-:Y:S01]  /*1980*/  ISETP.NE.AND P2, PT, R140, RZ, PT ;  /* 0x000000ff8c00720c */ /* 0x000fe20003f45270 */
[----:B--2---:R-:W-:Y:S05]  /*1990*/  @P1 HADD2.F32 R18, -RZ, R18.H0_H0 ;  /* 0x20000012ff121230 */ /* 0x004fea0000004100 */
[----:B------:R-:W-:Y:S01]  /*19a0*/  @P1 FFMA R16, R17, R18, R16 ;  /* 0x0000001211101223 */ /* 0x000fe20000000010 */
[----:B------:R-:W-:Y:S01]  /*19b0*/  ISETP.NE.AND P1, PT, R139, RZ, PT ;  /* 0x000000ff8b00720c */ /* 0x000fe20003f25270 */
[----:B------:R-:W-:Y:S04]  /*19c0*/  @!UPT UIADD3 URZ, URZ, URZ, URZ ;  /* 0x0000003f3f3ff290 */ /* 0x000fe8000fffe03f */
[----:B------:R-:W-:Y:S11]  /*19d0*/  @!P0 BRA `(.L_x_209) ;  /* 0xfffffff400fc8947 */ /* 0x000ff6000383ffff */
.L_x_208:
[----:B------:R-:W-:Y:S01]  /*19e0*/  UISETP.NE.U32.AND UP5, UPT, UR11, URZ, UPT ;  /* 0x0000003f0b00728c */ /* 0x000fe2000bfa5070 */
[----:B------:R-:W-:Y:S03]  /*19f0*/  BSSY B1, `(.L_x_210) ;  /* 0x0000183000017945 */ /* 0x000fe60003800000 */
[----:B------:R-:W-:-:S06]  /*1a00*/  UISETP.NE.AND.EX UP5, UPT, UR8, URZ, UPT, UP5 ;  /* 0x0000003f0800728c */ /* 0x000fcc000bfa5350 */
[----:B------:R-:W-:-:S13]  /*1a10*/  PLOP3.LUT P0, PT, PT, PT, UP5, 0x40, 0x0 ;  /* 0x000000000000781c */ /* 0x000fda0003f0e858 */
[----:B------:R-:W-:Y:S05]  /*1a20*/  @P0 BRA `(.L_x_211) ;  /* 0x0000000c008c0947 */ /* 0x000fea0003800000 */
[----:B------:R-:W-:Y:S01]  /*1a30*/  @P1 LEA R30, P0, R118, UR12, 0x1 ;  /* 0x0000000c761e1c11 */ /* 0x000fe2000f8008ff */
[----:B------:R-:W0:Y:S01]  /*1a40*/  @P1 LDC R23, c[0x0][0x24c] ;  /* 0x00009300ff171b82 */ /* 0x000e220000000800 */
[----:B------:R-:W-:Y:S02]  /*1a50*/  P2R R21, PR, RZ, 0x10 ;  /* 0x00000010ff157803 */ /* 0x000fe40000000000 */
[----:B------:R-:W-:Y:S02]  /*1a60*/  @P1 IADD3.X R31, R74, UR13, RZ, P0, !PT ;  /* 0x0000000d4a1f1c10 */ /* 0x000fe400087fe4ff */
[----:B------:R-:W-:-:S03]  /*1a70*/  @P1 LEA R26, P0, R120, UR22, 0x1 ;  /* 0x00000016781a1c11 */ /* 0x000fc6000f8008ff */
[----:B------:R-:W2:Y:S01]  /*1a80*/  @P1 LDG.E.U16 R18, desc[UR4][R30.64] ;  /* 0x000000041e121981 */ /* 0x000ea2000c1e1500 */
[----:B------:R-:W1:Y:S01]  /*1a90*/  @P1 LDC R17, c[0x0][0x21c] ;  /* 0x00008700ff111b82 */ /* 0x000e620000000800 */
[----:B------:R-:W-:Y:S02]  /*1aa0*/  @P1 LEA.HI.X R27, R120, UR16, R50, 0x1, P0 ;  /* 0x00000010781b1c11 */ /* 0x000fe400080f0c32 */
[----:B------:R-:W-:-:S04]  /*1ab0*/  LEA R28, P0, R128, UR12, 0x1 ;  /* 0x0000000c801c7c11 */ /* 0x000fc8000f8008ff */
[----:B------:R-:W-:Y:S01]  /*1ac0*/  IADD3.X R29, R75, UR13, RZ, P0, !PT ;  /* 0x0000000d4b1d7c10 */ /* 0x000fe200087fe4ff */
[----:B------:R-:W3:Y:S01]  /*1ad0*/  @P2 LDC R22, c[0x0][0x24c] ;  /* 0x00009300ff162b82 */ /* 0x000ee20000000800 */
[----:B------:R-:W-:-:S04]  /*1ae0*/  @P2 LEA R32, P0, R116, UR22, 0x1 ;  /* 0x0000001674202c11 */ /* 0x000fc8000f8008ff */
[----:B------:R-:W-:Y:S02]  /*1af0*/  @P2 LEA.HI.X R33, R116, UR16, R51, 0x1, P0 ;  /* 0x0000001074212c11 */ /* 0x000fe400080f0c33 */
[----:B------:R-:W-:-:S04]  /*1b00*/  @P3 LEA R34, P0, R114, UR22, 0x1 ;  /* 0x0000001672223c11 */ /* 0x000fc8000f8008ff */
[----:B------:R-:W-:Y:S02]  /*1b10*/  @P3 LEA.HI.X R35, R114, UR16, R52, 0x1, P0 ;  /* 0x0000001072233c11 */ /* 0x000fe400080f0c34 */
[----:B------:R-:W-:-:S04]  /*1b20*/  @P4 LEA R144, P0, R112, UR22, 0x1 ;  /* 0x0000001670904c11 */ /* 0x000fc8000f8008ff */
[----:B------:R-:W-:Y:S01]  /*1b30*/  @P4 LEA.HI.X R145, R112, UR16, R53, 0x1, P0 ;  /* 0x0000001070914c11 */ /* 0x000fe200080f0c35 */
[----:B--2---:R-:W-:Y:S01]  /*1b40*/  @P1 HADD2.F32 R18, -RZ, R18.H0_H0 ;  /* 0x20000012ff121230 */ /* 0x004fe20000004100 */
[----:B------:R-:W-:Y:S02]  /*1b50*/  @P5 LEA R146, P0, R108, UR12, 0x1 ;  /* 0x0000000c6c925c11 */ /* 0x000fe4000f8008ff */
[----:B------:R-:W-:Y:S02]  /*1b60*/  ISETP.NE.AND P4, PT, R48, RZ, PT ;  /* 0x000000ff3000720c */ /* 0x000fe40003f85270 */
[----:B0-----:R-:W-:-:S04]  /*1b70*/  @P1 FMUL R23, R18, R23 ;  /* 0x0000001712171220 */ /* 0x001fc80000400000 */
[----:B-1----:R-:W-:-:S05]  /*1b80*/  @P1 FFMA R0, R0, R17, R23 ;  /* 0x0000001100001223 */ /* 0x002fca0000000017 */
[----:B------:R-:W-:-:S04]  /*1b90*/  @P1 F2FP.F16.F32.PACK_AB R0, RZ, R0 ;  /* 0x00000000ff00123e */ /* 0x000fc800000000ff */
[----:B------:R-:W-:Y:S02]  /*1ba0*/  PRMT R17, R0, 0x7610, R17 ;  /* 0x0000761000117816 */ /* 0x000fe40000000011 */
[----:B------:R-:W0:Y:S03]  /*1bb0*/  @P2 LDC R0, c[0x0][0x21c] ;  /* 0x00008700ff002b82 */ /* 0x000e260000000800 */
[----:B------:R1:W-:Y:S04]  /*1bc0*/  @P1 STG.E.U16 desc[UR4][R26.64], R17 ;  /* 0x000000111a001986 */ /* 0x0003e8000c101504 */
[----:B------:R-:W2:Y:S02]  /*1bd0*/  @P2 LDG.E.U16 R23, desc[UR4][R28.64] ;  /* 0x000000041c172981 */ /* 0x000ea4000c1e1500 */
[----:B--2---:R-:W-:-:S05]  /*1be0*/  @P2 HADD2.F32 R23, -RZ, R23.H0_H0 ;  /* 0x20000017ff172230 */ /* 0x004fca0000004100 */
[----:B---3--:R-:W-:-:S04]  /*1bf0*/  @P2 FMUL R22, R23, R22 ;  /* 0x0000001617162220 */ /* 0x008fc80000400000 */
[----:B0-----:R-:W-:Y:S01]  /*1c00*/  @P2 FFMA R0, R5, R0, R22 ;  /* 0x0000000005002223 */ /* 0x001fe20000000016 */
[----:B-1----:R-:W-:Y:S01]  /*1c10*/  P2R R17, PR, RZ, 0x2 ;  /* 0x00000002ff117803 */ /* 0x002fe20000000000 */
[----:B------:R-:W0:Y:S03]  /*1c20*/  @P3 LDC R22, c[0x0][0x24c] ;  /* 0x00009300ff163b82 */ /* 0x000e260000000800 */
[----:B------:R-:W-:-:S04]  /*1c30*/  @P2 F2FP.F16.F32.PACK_AB R0, RZ, R0 ;  /* 0x00000000ff00223e */ /* 0x000fc800000000ff */
[----:B------:R-:W-:Y:S02]  /*1c40*/  PRMT R5, R0, 0x7610, R5 ;  /* 0x0000761000057816 */ /* 0x000fe40000000005 */
[----:B------:R-:W-:Y:S01]  /*1c50*/  ISETP.NE.AND P1, PT, R42, RZ, PT ;  /* 0x000000ff2a00720c */ /* 0x000fe20003f25270 */
[----:B------:R-:W1:Y:S02]  /*1c60*/  @P3 LDC R0, c[0x0][0x21c] ;  /* 0x00008700ff003b82 */ /* 0x000e640000000800 */
[----:B------:R2:W-:Y:S04]  /*1c70*/  @P2 STG.E.U16 desc[UR4][R32.64], R5 ;  /* 0x0000000520002986 */ /* 0x0005e8000c101504 */
[----:B------:R-:W3:Y:S01]  /*1c80*/  @P3 LDG.E.U16 R23, desc[UR4][R28.64+0x2] ;  /* 0x000002041c173981 */ /* 0x000ee2000c1e1500 */
[----:B------:R-:W-:-:S02]  /*1c90*/  @P5 IADD3.X R147, R76, UR13, RZ, P0, !PT ;  /* 0x0000000d4c935c10 */ /* 0x000fc400087fe4ff */
[C---:B------:R-:W-:Y:S02]  /*1ca0*/  @P5 LEA R142, P0, R110.reuse, UR22, 0x1 ;  /* 0x000000166e8e5c11 */ /* 0x040fe4000f8008ff */
[----:B------:R-:W-:Y:S02]  /*1cb0*/  P2R R18, PR, RZ, 0x2 ;  /* 0x00000002ff127803 */ /* 0x000fe40000000000 */
[----:B------:R-:W-:Y:S02]  /*1cc0*/  ISETP.NE.AND P1, PT, R49, RZ, PT ;  /* 0x000000ff3100720c */ /* 0x000fe40003f25270 */
[----:B------:R-:W-:Y:S02]  /*1cd0*/  @P5 LEA.HI.X R143, R110, UR16, R54, 0x1, P0 ;  /* 0x000000106e8f5c11 */ /* 0x000fe400080f0c36 */
[----:B------:R-:W-:-:S04]  /*1ce0*/  LEA R24, P0, R126, UR12, 0x1 ;  /* 0x0000000c7e187c11 */ /* 0x000fc8000f8008ff */
[----:B------:R-:W-:Y:S02]  /*1cf0*/  IADD3.X R25, R77, UR13, RZ, P0, !PT ;  /* 0x0000000d4d197c10 */ /* 0x000fe400087fe4ff */
[----:B------:R-:W-:-:S04]  /*1d00*/  @P6 LEA R140, P0, R106, UR22, 0x1 ;  /* 0x000000166a8c6c11 */ /* 0x000fc8000f8008ff */
[----:B------:R-:W-:Y:S02]  /*1d10*/  @P6 LEA.HI.X R141, R106, UR16, R55, 0x1, P0 ;  /* 0x000000106a8d6c11 */ /* 0x000fe400080f0c37 */
[----:B------:R-:W-:-:S04]  /*1d20*/  @P1 LEA R30, P0, R104, UR22, 0x1 ;  /* 0x00000016681e1c11 */ /* 0x000fc8000f8008ff */
[----:B------:R-:W-:Y:S02]  /*1d30*/  @P1 LEA.HI.X R31, R104, UR16, R56, 0x1, P0 ;  /* 0x00000010681f1c11 */ /* 0x000fe400080f0c38 */
[----:B------:R-:W-:-:S04]  /*1d40*/  @P4 LEA R26, P0, R102, UR22, 0x1 ;  /* 0x00000016661a4c11 */ /* 0x000fc8000f8008ff */
[----:B------:R-:W-:Y:S02]  /*1d50*/  @P4 LEA.HI.X R27, R102, UR16, R57, 0x1, P0 ;  /* 0x00000010661b4c11 */ /* 0x000fe400080f0c39 */
[----:B------:R-:W-:Y:S01]  /*1d60*/  ISETP.NE.AND P4, PT, R21, RZ, PT ;  /* 0x000000ff1500720c */ /* 0x000fe20003f85270 */
[----:B---3--:R-:W-:-:S05]  /*1d70*/  @P3 HADD2.F32 R23, -RZ, R23.H0_H0 ;  /* 0x20000017ff173230 */ /* 0x008fca0000004100 */
[----:B0-----:R-:W-:Y:S01]  /*1d80*/  @P3 FMUL R22, R23, R22 ;  /* 0x0000001617163220 */ /* 0x001fe20000400000 */
[----:B------:R-:W-:Y:S01]  /*1d90*/  P2R R19, PR, RZ, 0x20 ;  /* 0x00000020ff137803 */ /* 0x000fe20000000000 */
[----:B------:R-:W0:Y:S02]  /*1da0*/  @P6 LDC R23, c[0x0][0x24c] ;  /* 0x00009300ff176b82 */ /* 0x000e240000000800 */
[----:B-1----:R-:W-:-:S05]  /*1db0*/  @P3 FFMA R0, R9, R0, R22 ;  /* 0x0000000009003223 */ /* 0x002fca0000000016 */
[----:B------:R-:W-:Y:S01]  /*1dc0*/  @P3 F2FP.F16.F32.PACK_AB R0, RZ, R0 ;  /* 0x00000000ff00323e */ /* 0x000fe200000000ff */
[----:B------:R-:W1:Y:S03]  /*1dd0*/  @P4 LDC R22, c[0x0][0x24c] ;  /* 0x00009300ff164b82 */ /* 0x000e660000000800 */
[----:B------:R-:W-:-:S05]  /*1de0*/  PRMT R9, R0, 0x7610, R9 ;  /* 0x0000761000097816 */ /* 0x000fca0000000009 */
[----:B------:R3:W-:Y:S01]  /*1df0*/  @P3 STG.E.U16 desc[UR4][R34.64], R9 ;  /* 0x0000000922003986 */ /* 0x0007e2000c101504 */
[----:B------:R-:W-:Y:S01]  /*1e00*/  ISETP.NE.AND P5, PT, R46, RZ, PT ;  /* 0x000000ff2e00720c */ /* 0x000fe20003fa5270 */
[----:B------:R-:W4:Y:S02]  /*1e10*/  @P4 LDC R0, c[0x0][0x21c] ;  /* 0x00008700ff004b82 */ /* 0x000f240000000800 */
[----:B------:R5:W4:Y:S01]  /*1e20*/  @P4 LDG.E.U16 R21, desc[UR4][R28.64+0x4] ;  /* 0x000004041c154981 */ /* 0x000b22000c1e1500 */
[----:B------:R-:W-:Y:S02]  /*1e30*/  P2R R20, PR, RZ, 0x20 ;  /* 0x00000020ff147803 */ /* 0x000fe40000000000 */
[----:B------:R-:W-:-:S13]  /*1e40*/  ISETP.NE.AND P5, PT, R47, RZ, PT ;  /* 0x000000ff2f00720c */ /* 0x000fda0003fa5270 */
[----:B------:R-:W-:-:S04]  /*1e50*/  @P5 LEA R138, P0, R98, UR12, 0x1 ;  /* 0x0000000c628a5c11 */ /* 0x000fc8000f8008ff */
[----:B------:R-:W-:Y:S02]  /*1e60*/  @P5 IADD3.X R139, R78, UR13, RZ, P0, !PT ;  /* 0x0000000d4e8b5c10 */ /* 0x000fe400087fe4ff */
[----:B--2---:R-:W-:-:S04]  /*1e70*/  @P5 LEA R32, P0, R100, UR22, 0x1 ;  /* 0x0000001664205c11 */ /* 0x004fc8000f8008ff */
[----:B------:R-:W-:Y:S02]  /*1e80*/  @P5 LEA.HI.X R33, R100, UR16, R58, 0x1, P0 ;  /* 0x0000001064215c11 */ /* 0x000fe400080f0c3a */
[----:B------:R-:W-:Y:S02]  /*1e90*/  ISETP.NE.AND P5, PT, R20, RZ, PT ;  /* 0x000000ff1400720c */ /* 0x000fe40003fa5270 */
[----:B-----5:R-:W-:-:S04]  /*1ea0*/  LEA R28, P0, R124, UR12, 0x1 ;  /* 0x0000000c7c1c7c11 */ /* 0x020fc8000f8008ff */
[----:B------:R-:W-:-:S07]  /*1eb0*/  IADD3.X R29, R79, UR13, RZ, P0, !PT ;  /* 0x0000000d4f1d7c10 */ /* 0x000fce00087fe4ff */
[----:B---3--:R-:W-:-:S04]  /*1ec0*/  @P5 LEA R34, P0, R96, UR22, 0x1 ;  /* 0x0000001660225c11 */ /* 0x008fc8000f8008ff */
[----:B------:R-:W-:Y:S02]  /*1ed0*/  @P5 LEA.HI.X R35, R96, UR16, R59, 0x1, P0 ;  /* 0x0000001060235c11 */ /* 0x000fe400080f0c3b */
[----:B------:R-:W-:-:S13]  /*1ee0*/  ISETP.NE.AND P5, PT, R19, RZ, PT ;  /* 0x000000ff1300720c */ /* 0x000fda0003fa5270 */
[----:B------:R-:W2:Y:S01]  /*1ef0*/  @P5 LDC R19, c[0x0][0x21c] ;  /* 0x00008700ff135b82 */ /* 0x000ea20000000800 */
[----:B----4-:R-:W-:-:S05]  /*1f00*/  @P4 HADD2.F32 R21, -RZ, R21.H0_H0 ;  /* 0x20000015ff154230 */ /* 0x010fca0000004100 */
[----:B-1----:R-:W-:Y:S02]  /*1f10*/  @P4 FMUL R22, R21, R22 ;  /* 0x0000001615164220 */ /* 0x002fe40000400000 */
[----:B------:R-:W1:Y:S02]  /*1f20*/  @P5 LDC R21, c[0x0][0x24c] ;  /* 0x00009300ff155b82 */ /* 0x000e640000000800 */
[----:B------:R-:W-:-:S05]  /*1f30*/  @P4 FFMA R0, R13, R0, R22 ;  /* 0x000000000d004223 */ /* 0x000fca0000000016 */
[----:B------:R-:W-:-:S04]  /*1f40*/  @P4 F2FP.F16.F32.PACK_AB R0, RZ, R0 ;  /* 0x00000000ff00423e */ /* 0x000fc800000000ff */
[----:B------:R-:W-:-:S05]  /*1f50*/  PRMT R13, R0, 0x7610, R13 ;  /* 0x00007610000d7816 */ /* 0x000fca000000000d */
[----:B------:R3:W-:Y:S04]  /*1f60*/  @P4 STG.E.U16 desc[UR4][R144.64], R13 ;  /* 0x0000000d90004986 */ /* 0x0007e8000c101504 */
[----:B------:R-:W4:Y:S02]  /*1f70*/  @P5 LDG.E.U16 R0, desc[UR4][R146.64] ;  /* 0x0000000492005981 */ /* 0x000f24000c1e1500 */
[----:B----4-:R-:W-:-:S05]  /*1f80*/  @P5 HADD2.F32 R0, -RZ, R0.H0_H0 ;  /* 0x20000000ff005230 */ /* 0x010fca0000004100 */
[----:B-1----:R-:W-:-:S04]  /*1f90*/  @P5 FMUL R21, R0, R21 ;  /* 0x0000001500155220 */ /* 0x002fc80000400000 */
[----:B--2---:R-:W-:Y:S02]  /*1fa0*/  @P5 FFMA R0, R2, R19, R21 ;  /* 0x0000001302005223 */ /* 0x004fe40000000015 */
[----:B------:R-:W1:Y:S03]  /*1fb0*/  @P6 LDC R21, c[0x0][0x21c] ;  /* 0x00008700ff156b82 */ /* 0x000e660000000800 */
[----:B------:R-:W-:-:S04]  /*1fc0*/  @P5 F2FP.F16.F32.PACK_AB R0, RZ, R0 ;  /* 0x00000000ff00523e */ /* 0x000fc800000000ff */
[----:B------:R-:W-:-:S05]  /*1fd0*/  PRMT R20, R0, 0x7610, R20 ;  /* 0x0000761000147816 */ /* 0x000fca0000000014 */
[----:B------:R2:W-:Y:S04]  /*1fe0*/  @P5 STG.E.U16 desc[UR4][R142.64], R20 ;  /* 0x000000148e005986 */ /* 0x0005e8000c101504 */
[----:B------:R-:W4:Y:S01]  /*1ff0*/  @P6 LDG.E.U16 R0, desc[UR4][R24.64] ;  /* 0x0000000418006981 */ /* 0x000f22000c1e1500 */
[----:B---3--:R-:W-:Y:S02]  /*2000*/  P2R R13, PR, RZ, 0x10 ;  /* 0x00000010ff0d7803 */ /* 0x008fe40000000000 */
[----:B------:R-:W-:Y:S01]  /*2010*/  ISETP.NE.AND P4, PT, R45, RZ, PT ;  /* 0x000000ff2d00720c */ /* 0x000fe20003f85270 */
[----:B----4-:R-:W-:-:S05]  /*2020*/  @P6 HADD2.F32 R0, -RZ, R0.H0_H0 ;  /* 0x20000000ff006230 */ /* 0x010fca0000004100 */
[----:B0-----:R-:W-:-:S04]  /*2030*/  @P6 FMUL R23, R0, R23 ;  /* 0x0000001700176220 */ /* 0x001fc80000400000 */
[----:B-1----:R-:W-:Y:S01]  /*2040*/  @P6 FFMA R0, R6, R21, R23 ;  /* 0x0000001506006223 */ /* 0x002fe20000000017 */
[----:B------:R-:W-:Y:S01]  /*2050*/  P2R R9, PR, RZ, 0x8 ;  /* 0x00000008ff097803 */ /* 0x000fe20000000000 */
[----:B------:R-:W0:Y:S03]  /*2060*/  @P1 LDC R23, c[0x0][0x24c] ;  /* 0x00009300ff171b82 */ /* 0x000e260000000800 */
[----:B------:R-:W-:-:S04]  /*2070*/  @P6 F2FP.F16.F32.PACK_AB R0, RZ, R0 ;  /* 0x00000000ff00623e */ /* 0x000fc800000000ff */
[----:B------:R-:W-:Y:S01]  /*2080*/  PRMT R6, R0, 0x7610, R6 ;  /* 0x0000761000067816 */ /* 0x000fe20000000006 */
[----:B------:R-:W1:Y:S04]  /*2090*/  @P1 LDC R21, c[0x0][0x21c] ;  /* 0x00008700ff151b82 */ /* 0x000e680000000800 */
[----:B------:R3:W-:Y:S04]  /*20a0*/  @P6 STG.E.U16 desc[UR4][R140.64], R6 ;  /* 0x000000068c006986 */ /* 0x0007e8000c101504 */
[----:B------:R-:W4:Y:S01]  /*20b0*/  @P1 LDG.E.U16 R0, desc[UR4][R24.64+0x2] ;  /* 0x0000020418001981 */ /* 0x000f22000c1e1500 */
[----:B------:R-:W-:-:S02]  /*20c0*/  ISETP.NE.AND P3, PT, R44, RZ, PT ;  /* 0x000000ff2c00720c */ /* 0x000fc40003f65270 */
[----:B------:R-:W-:Y:S02]  /*20d0*/  P2R R5, PR, RZ, 0x4 ;  /* 0x00000004ff057803 */ /* 0x000fe40000000000 */
[----:B------:R-:W-:Y:S02]  /*20e0*/  ISETP.NE.AND P2, PT, R43, RZ, PT ;  /* 0x000000ff2b00720c */ /* 0x000fe40003f45270 */
[----:B------:R-:W-:-:S04]  /*20f0*/  @P4 LEA R144, P0, R94, UR22, 0x1 ;  /* 0x000000165e904c11 */ /* 0x000fc8000f8008ff */
[----:B------:R-:W-:-:S03]  /*2100*/  @P4 LEA.HI.X R145, R94, UR16, R60, 0x1, P0 ;  /* 0x000000105e914c11 */ /* 0x000fc600080f0c3c */
[----:B------:R-:W-:-:S04]  /*2110*/  @P3 LEA R146, P0, R92, UR22, 0x1 ;  /* 0x000000165c923c11 */ /* 0x000fc8000f8008ff */
[----:B------:R-:W-:Y:S02]  /*2120*/  @P3 LEA.HI.X R147, R92, UR16, R61, 0x1, P0 ;  /* 0x000000105c933c11 */ /* 0x000fe400080f0c3d */
[----:B--2---:R-:W-:-:S04]  /*2130*/  @P2 LEA R142, P0, R88, UR12, 0x1 ;  /* 0x0000000c588e2c11 */ /* 0x004fc8000f8008ff */
[----:B------:R-:W-:Y:S02]  /*2140*/  @P2 IADD3.X R143, R80, UR13, RZ, P0, !PT ;  /* 0x0000000d508f2c10 */ /* 0x000fe400087fe4ff */
[C---:B------:R-:W-:Y:S02]  /*2150*/  @P2 LEA R148, P0, R90.reuse, UR22, 0x1 ;  /* 0x000000165a942c11 */ /* 0x040fe4000f8008ff */
[----:B------:R-:W-:Y:S02]  /*2160*/  P2R R2, PR, RZ, 0x10 ;  /* 0x00000010ff027803 */ /* 0x000fe40000000000 */
[----:B------:R-:W-:Y:S02]  /*2170*/  @P2 LEA.HI.X R149, R90, UR16, R62, 0x1, P0 ;  /* 0x000000105a952c11 */ /* 0x000fe400080f0c3e */
[----:B------:R-:W-:Y:S02]  /*2180*/  ISETP.NE.AND P0, PT, R49, RZ, PT ;  /* 0x000000ff3100720c */ /* 0x000fe40003f05270 */
[----:B------:R-:W-:-:S04]  /*2190*/  ISETP.NE.AND P4, PT, R47, RZ, PT ;  /* 0x000000ff2f00720c */ /* 0x000fc80003f85270 */
[----:B------:R-:W-:Y:S02]  /*21a0*/  P2R R19, PR, RZ, 0x10 ;  /* 0x00000010ff137803 */ /* 0x000fe40000000000 */
[----:B------:R-:W-:Y:S01]  /*21b0*/  ISETP.NE.AND P4, PT, R48, RZ, PT ;  /* 0x000000ff3000720c */ /* 0x000fe20003f85270 */
[----:B----4-:R-:W-:-:S05]  /*21c0*/  @P1 HADD2.F32 R0, -RZ, R0.H0_H0 ;  /* 0x20000000ff001230 */ /* 0x010fca0000004100 */
[----:B0-----:R-:W-:-:S04]  /*21d0*/  @P1 FMUL R23, R0, R23 ;  /* 0x0000001700171220 */ /* 0x001fc80000400000 */
[----:B-1----:R-:W-:-:S03]  /*21e0*/  @P1 FFMA R0, R10, R21, R23 ;  /* 0x000000150a001223 */ /* 0x002fc60000000017 */
[----:B------:R-:W0:Y:S02]  /*21f0*/  @P4 LDC R23, c[0x0][0x24c] ;  /* 0x00009300ff174b82 */ /* 0x000e240000000800 */
[----:B------:R-:W-:-:S05]  /*2200*/  @P0 F2FP.F16.F32.PACK_AB R0, RZ, R0 ;  /* 0x00000000ff00023e */ /* 0x000fca00000000ff */
[----:B------:R1:W-:Y:S01]  /*2210*/  @P0 STG.E.U16 desc[UR4][R30.64], R0 ;  /* 0x000000001e000986 */ /* 0x0003e2000c101504 */
[----:B------:R-:W2:Y:S03]  /*2220*/  @P4 LDC R21, c[0x0][0x21c] ;  /* 0x00008700ff154b82 */ /* 0x000ea60000000800 */
[----:B---3--:R-:W3:Y:S02]  /*2230*/  @P4 LDG.E.U16 R6, desc[UR4][R24.64+0x4] ;  /* 0x0000040418064981 */ /* 0x008ee4000c1e1500 */
[----:B---3--:R-:W-:-:S05]  /*2240*/  @P4 HADD2.F32 R6, -RZ, R6.H0_H0 ;  /* 0x20000006ff064230 */ /* 0x008fca0000004100 */
[----:B0-----:R-:W-:-:S04]  /*2250*/  @P4 FMUL R23, R6, R23 ;  /* 0x0000001706174220 */ /* 0x001fc80000400000 */
[----:B--2---:R-:W-:-:S05]  /*2260*/  @P4 FFMA R21, R14, R21, R23 ;  /* 0x000000150e154223 */ /* 0x004fca0000000017 */
[----:B-1----:R-:W-:-:S04]  /*2270*/  @P4 F2FP.F16.F32.PACK_AB R0, RZ, R21 ;  /* 0x00000015ff00423e */ /* 0x002fc800000000ff */
[----:B------:R-:W-:-:S05]  /*2280*/  PRMT R6, R0, 0x7610, R6 ;  /* 0x0000761000067816 */ /* 0x000fca0000000006 */
[----:B------:R-:W-:Y:S01]  /*2290*/  @P4 STG.E.U16 desc[UR4][R26.64], R6 ;  /* 0x000000061a004986 */ /* 0x000fe2000c101504 */
[----:B------:R-:W-:-:S13]  /*22a0*/  ISETP.NE.AND P4, PT, R19, RZ, PT ;  /* 0x000000ff1300720c */ /* 0x000fda0003f85270 */
[----:B------:R-:W2:Y:S01]  /*22b0*/  @P4 LDG.E.U16 R19, desc[UR4][R138.64] ;  /* 0x000000048a134981 */ /* 0x000ea2000c1e1500 */
[----:B------:R-:W0:Y:S08]  /*22c0*/  @P4 LDC R10, c[0x0][0x24c] ;  /* 0x00009300ff0a4b82 */ /* 0x000e300000000800 */
[----:B------:R-:W1:Y:S01]  /*22d0*/  @P4 LDC R0, c[0x0][0x21c] ;  /* 0x00008700ff004b82 */ /* 0x000e620000000800 */
[----:B------:R-:W-:-:S02]  /*22e0*/  ISETP.NE.AND P1, PT, R18, RZ, PT ;  /* 0x000000ff1200720c */ /* 0x000fc40003f25270 */
[----:B------:R-:W-:-:S04]  /*22f0*/  LEA R140, P0, R122, UR12, 0x1 ;  /* 0x0000000c7a8c7c11 */ /* 0x000fc8000f8008ff */
[----:B------:R-:W-:-:S07]  /*2300*/  IADD3.X R141, R81, UR13, RZ, P0, !PT ;  /* 0x0000000d518d7c10 */ /* 0x000fce00087fe4ff */
[----:B------:R-:W-:-:S04]  /*2310*/  @P1 LEA R22, P0, R86, UR22, 0x1 ;  /* 0x0000001656161c11 */ /* 0x000fc8000f8008ff */
[----:B------:R-:W-:Y:S02]  /*2320*/  @P1 LEA.HI.X R23, R86, UR16, R63, 0x1, P0 ;  /* 0x0000001056171c11 */ /* 0x000fe400080f0c3f */
[----:B------:R-:W-:Y:S01]  /*2330*/  ISETP.NE.AND P0, PT, R46, RZ, PT ;  /* 0x000000ff2e00720c */ /* 0x000fe20003f05270 */
[----:B--2---:R-:W-:-:S05]  /*2340*/  @P4 HADD2.F32 R19, -RZ, R19.H0_H0 ;  /* 0x20000013ff134230 */ /* 0x004fca0000004100 */
[----:B0-----:R-:W-:-:S04]  /*2350*/  @P4 FMUL R10, R19, R10 ;  /* 0x0000000a130a4220 */ /* 0x001fc80000400000 */
[----:B-1----:R-:W-:-:S05]  /*2360*/  @P4 FFMA R0, R3, R0, R10 ;  /* 0x0000000003004223 */ /* 0x002fca000000000a */
[----:B------:R-:W-:-:S04]  /*2370*/  @P4 F2FP.F16.F32.PACK_AB R0, RZ, R0 ;  /* 0x00000000ff00423e */ /* 0x000fc800000000ff */
[----:B------:R-:W-:Y:S02]  /*2380*/  PRMT R3, R0, 0x7610, R3 ;  /* 0x0000761000037816 */ /* 0x000fe40000000003 */
[----:B------:R-:W0:Y:S03]  /*2390*/  @P0 LDC R0, c[0x0][0x21c] ;  /* 0x00008700ff000b82 */ /* 0x000e260000000800 */
[----:B------:R1:W-:Y:S04]  /*23a0*/  @P4 STG.E.U16 desc[UR4][R32.64], R3 ;  /* 0x0000000320004986 */ /* 0x0003e8000c101504 */
[----:B------:R-:W2:Y:S01]  /*23b0*/  @P0 LDG.E.U16 R19, desc[UR4][R28.64] ;  /* 0x000000041c130981 */ /* 0x000ea2000c1e1500 */
[----:B------:R-:W-:-:S02]  /*23c0*/  ISETP.NE.AND P4, PT, R2, RZ, PT ;  /* 0x000000ff0200720c */ /* 0x000fc40003f85270 */
[----:B------:R-:W3:Y:S11]  /*23d0*/  @P0 LDC R2, c[0x0][0x24c] ;  /* 0x00009300ff020b82 */ /* 0x000ef60000000800 */
[----:B-1----:R-:W1:Y:S01]  /*23e0*/  @P4 LDC R3, c[0x0][0x24c] ;  /* 0x00009300ff034b82 */ /* 0x002e620000000800 */
[----:B--2---:R-:W-:-:S05]  /*23f0*/  @P0 HADD2.F32 R19, -RZ, R19.H0_H0 ;  /* 0x20000013ff130230 */ /* 0x004fca0000004100 */
[----:B---3--:R-:W-:-:S04]  /*2400*/  @P0 FMUL R2, R19, R2 ;  /* 0x0000000213020220 */ /* 0x008fc80000400000 */
[----:B0-----:R-:W-:-:S05]  /*2410*/  @P0 FFMA R0, R7, R0, R2 ;  /* 0x0000000007000223 */ /* 0x001fca0000000002 */
[----:B------:R-:W-:-:S04]  /*2420*/  @P0 F2FP.F16.F32.PACK_AB R0, RZ, R0 ;  /* 0x00000000ff00023e */ /* 0x000fc800000000ff */
[----:B------:R-:W-:Y:S02]  /*2430*/  PRMT R2, R0, 0x7610, R2 ;  /* 0x0000761000027816 */ /* 0x000fe40000000002 */
[----:B------:R-:W0:Y:S03]  /*2440*/  @P4 LDC R0, c[0x0][0x21c] ;  /* 0x00008700ff004b82 */ /* 0x000e260000000800 */
[----:B------:R2:W-:Y:S04]  /*2450*/  @P0 STG.E.U16 desc[UR4][R34.64], R2 ;  /* 0x0000000222000986 */ /* 0x0005e8000c101504 */
[----:B------:R-:W3:Y:S01]  /*2460*/  @P4 LDG.E.U16 R6, desc[UR4][R28.64+0x2] ;  /* 0x000002041c064981 */ /* 0x000ee2000c1e1500 */
[----:B--2---:R-:W2:Y:S01]  /*2470*/  @P3 LDC R2, c[0x0][0x24c] ;  /* 0x00009300ff023b82 */ /* 0x004ea20000000800 */
[----:B---3--:R-:W-:-:S05]  /*2480*/  @P4 HADD2.F32 R6, -RZ, R6.H0_H0 ;  /* 0x20000006ff064230 */ /* 0x008fca0000004100 */
[----:B-1----:R-:W-:-:S04]  /*2490*/  @P4 FMUL R6, R6, R3 ;  /* 0x0000000306064220 */ /* 0x002fc80000400000 */
[----:B0-----:R-:W-:-:S05]  /*24a0*/  @P4 FFMA R0, R11, R0, R6 ;  /* 0x000000000b004223 */ /* 0x001fca0000000006 */
[----:B------:R-:W-:-:S04]  /*24b0*/  @P4 F2FP.F16.F32.PACK_AB R0, RZ, R0 ;  /* 0x00000000ff00423e */ /* 0x000fc800000000ff */
[----:B------:R-:W-:Y:S02]  /*24c0*/  PRMT R3, R0, 0x7610, R3 ;  /* 0x0000761000037816 */ /* 0x000fe40000000003 */
[----:B------:R-:W0:Y:S03]  /*24d0*/  @P3 LDC R0, c[0x0][0x21c] ;  /* 0x00008700ff003b82 */ /* 0x000e260000000800 */
[----:B------:R1:W-:Y:S04]  /*24e0*/  @P4 STG.E.U16 desc[UR4][R144.64], R3 ;  /* 0x0000000390004986 */ /* 0x0003e8000c101504 */
[----:B------:R-:W3:Y:S01]  /*24f0*/  @P3 LDG.E.U16 R7, desc[UR4][R28.64+0x4] ;  /* 0x000004041c073981 */ /* 0x000ee2000c1e1500 */
[----:B-1----:R-:W1:Y:S01]  /*2500*/  @P2 LDC R3, c[0x0][0x21c] ;  /* 0x00008700ff032b82 */ /* 0x002e620000000800 */
[----:B---3--:R-:W-:-:S05]  /*2510*/  @P3 HADD2.F32 R7, -RZ, R7.H0_H0 ;  /* 0x20000007ff073230 */ /* 0x008fca0000004100 */
[----:B--2---:R-:W-:-:S04]  /*2520*/  @P3 FMUL R2, R7, R2 ;  /* 0x0000000207023220 */ /* 0x004fc80000400000 */
[----:B0-----:R-:W-:-:S05]  /*2530*/  @P3 FFMA R0, R15, R0, R2 ;  /* 0x000000000f003223 */ /* 0x001fca0000000002 */
[----:B------:R-:W-:-:S04]  /*2540*/  @P3 F2FP.F16.F32.PACK_AB R0, RZ, R0 ;  /* 0x00000000ff00323e */ /* 0x000fc800000000ff */
[----:B------:R-:W-:Y:S02]  /*2550*/  PRMT R2, R0, 0x7610, R2 ;  /* 0x0000761000027816 */ /* 0x000fe40000000002 */
[----:B------:R-:W0:Y:S03]  /*2560*/  @P2 LDC R0, c[0x0][0x24c] ;  /* 0x00009300ff002b82 */ /* 0x000e260000000800 */
[----:B------:R2:W-:Y:S04]  /*2570*/  @P3 STG.E.U16 desc[UR4][R146.64], R2 ;  /* 0x0000000292003986 */ /* 0x0005e8000c101504 */
[----:B------:R-:W3:Y:S02]  /*2580*/  @P2 LDG.E.U16 R7, desc[UR4][R142.64] ;  /* 0x000000048e072981 */ /* 0x000ee4000c1e1500 */
[----:B---3--:R-:W-:-:S05]  /*2590*/  @P2 HADD2.F32 R7, -RZ, R7.H0_H0 ;  /* 0x20000007ff072230 */ /* 0x008fca0000004100 */
[----:B0-----:R-:W-:-:S04]  /*25a0*/  @P2 FMUL R7, R7, R0 ;  /* 0x0000000007072220 */ /* 0x001fc80000400000 */
[----:B-1----:R-:W-:-:S05]  /*25b0*/  @P2 FFMA R0, R4, R3, R7 ;  /* 0x0000000304002223 */ /* 0x002fca0000000007 */
[----:B------:R-:W-:-:S04]  /*25c0*/  @P2 F2FP.F16.F32.PACK_AB R0, RZ, R0 ;  /* 0x00000000ff00223e */ /* 0x000fc800000000ff */
[----:B------:R-:W-:Y:S02]  /*25d0*/  PRMT R3, R0, 0x7610, R3 ;  /* 0x0000761000037816 */ /* 0x000fe40000000003 */
[----:B------:R-:W0:Y:S03]  /*25e0*/  @P1 LDC R0, c[0x0][0x24c] ;  /* 0x00009300ff001b82 */ /* 0x000e260000000800 */
[----:B------:R2:W-:Y:S04]  /*25f0*/  @P2 STG.E.U16 desc[UR4][R148.64], R3 ;  /* 0x0000000394002986 */ /* 0x0005e8000c101504 */
[----:B------:R-:W3:Y:S01]  /*2600*/  @P1 LDG.E.U16 R7, desc[UR4][R140.64] ;  /* 0x000000048c071981 */ /* 0x000ee2000c1e1500 */
[----:B------:R-:W-:-:S02]  /*2610*/  ISETP.NE.AND P2, PT, R5, RZ, PT ;  /* 0x000000ff0500720c */ /* 0x000fc40003f45270 */
[----:B------:R-:W1:Y:S01]  /*2620*/  @P1 LDC R5, c[0x0][0x21c] ;  /* 0x00008700ff051b82 */ /* 0x000e620000000800 */
[----:B------:R-:W-:Y:S01]  /*2630*/  ISETP.NE.AND P0, PT, R41, RZ, PT ;  /* 0x000000ff2900720c */ /* 0x000fe20003f05270 */
[----:B------:R-:W-:Y:S01]  /*2640*/  BSSY B0, `(.L_x_212) ;  /* 0x0000014000007945 */ /* 0x000fe20003800000 */
[----:B------:R-:W-:Y:S02]  /*2650*/  ISETP.NE.AND P4, PT, R13, RZ, PT ;  /* 0x000000ff0d00720c */ /* 0x000fe40003f85270 */
[----:B------:R-:W-:Y:S01]  /*2660*/  ISETP.NE.AND P3, PT, R9, RZ, PT ;  /* 0x000000ff0900720c */ /* 0x000fe20003f65270 */
[----:B---3--:R-:W-:-:S05]  /*2670*/  @P1 HADD2.F32 R7, -RZ, R7.H0_H0 ;  /* 0x20000007ff071230 */ /* 0x008fca0000004100 */
[----:B0-----:R-:W-:-:S04]  /*2680*/  @P1 FMUL R7, R7, R0 ;  /* 0x0000000007071220 */ /* 0x001fc80000400000 */
[----:B-1----:R-:W-:-:S05]  /*2690*/  @P1 FFMA R0, R8, R5, R7 ;  /* 0x0000000508001223 */ /* 0x002fca0000000007 */
[----:B------:R-:W-:-:S05]  /*26a0*/  @P1 F2FP.F16.F32.PACK_AB R0, RZ, R0 ;  /* 0x00000000ff00123e */ /* 0x000fca00000000ff */
[----:B------:R2:W-:Y:S01]  /*26b0*/  @P1 STG.E.U16 desc[UR4][R22.64], R0 ;  /* 0x0000000016001986 */ /* 0x0005e2000c101504 */
[----:B------:R-:W-:Y:S01]  /*26c0*/  ISETP.NE.AND P1, PT, R17, RZ, PT ;  /* 0x000000ff1100720c */ /* 0x000fe20003f25270 */
[----:B------:R-:W-:-:S12]  /*26d0*/  @!P0 BRA `(.L_x_213) ;  /* 0x0000000000288947 */ /* 0x000fd80003800000 */
[----:B--2---:R-:W2:Y:S01]  /*26e0*/  LDG.E.U16 R3, desc[UR4][R140.64+0x2] ;  /* 0x000002048c037981 */ /* 0x004ea2000c1e1500 */
[----:B------:R-:W-:Y:S01]  /*26f0*/  ULDC UR6, c[0x0][0x24c] ;  /* 0x0000930000067ab9 */ /* 0x000fe20000000800 */
        /* <DEDUP_REMOVED lines=8> */
.L_x_213:
[----:B------:R-:W-:Y:S05]  /*2780*/  BSYNC B0 ;  /* 0x0000000000007941 */ /* 0x000fea0003800000 */
.L_x_212:
[----:B------:R-:W-:-:S13]  /*2790*/  ISETP.NE.AND P0, PT, R40, RZ, PT ;  /* 0x000000ff2800720c */ /* 0x000fda0003f05270 */
[----:B------:R-:W-:Y:S05]  /*27a0*/  @!P0 BRA `(.L_x_214) ;  /* 0x00000008009c8947 */ /* 0x000fea0003800000 */
[----:B--2---:R-:W2:Y:S01]  /*27b0*/  LDG.E.U16 R3, desc[UR4][R140.64+0x4] ;  /* 0x000004048c037981 */ /* 0x004ea2000c1e1500 */
[----:B------:R-:W-:Y:S01]  /*27c0*/  ULDC UR6, c[0x0][0x24c] ;  /* 0x0000930000067ab9 */ /* 0x000fe20000000800 */
[----:B0-----:R-:W-:-:S04]  /*27d0*/  LEA R4, P0, R82, UR22, 0x1 ;  /* 0x0000001652047c11 */ /* 0x001fc8000f8008ff */
[----:B------:R-:W-:Y:S01]  /*27e0*/  LEA.HI.X R5, R82, UR16, R65, 0x1, P0 ;  /* 0x0000001052057c11 */ /* 0x000fe200080f0c41 */
[----:B--2---:R-:W-:-:S05]  /*27f0*/  HADD2.F32 R3, -RZ, R3.H0_H0 ;  /* 0x20000003ff037230 */ /* 0x004fca0000004100 */
[----:B------:R-:W-:Y:S01]  /*2800*/  FMUL R3, R3, UR6 ;  /* 0x0000000603037c20 */ /* 0x000fe20008400000 */
[----:B------:R-:W-:-:S03]  /*2810*/  ULDC UR6, c[0x0][0x21c] ;  /* 0x0000870000067ab9 */ /* 0x000fc60000000800 */
[----:B------:R-:W-:-:S05]  /*2820*/  FFMA R0, R16, UR6, R3 ;  /* 0x0000000610007c23 */ /* 0x000fca0008000003 */
[----:B------:R-:W-:-:S05]  /*2830*/  F2FP.F16.F32.PACK_AB R0, RZ, R0 ;  /* 0x00000000ff00723e */ /* 0x000fca00000000ff */
[----:B------:R1:W-:Y:S01]  /*2840*/  STG.E.U16 desc[UR4][R4.64], R0 ;  /* 0x0000000004007986 */ /* 0x0003e2000c101504 */
[----:B------:R-:W-:Y:S05]  /*2850*/  BRA `(.L_x_214) ;  /* 0x0000000800707947 */ /* 0x000fea0003800000 */
.L_x_211:
[----:B------:R-:W0:Y:S01]  /*2860*/  @P2 LDC R22, c[0x0][0x21c] ;  /* 0x00008700ff162b82 */ /* 0x000e220000000800 */
[C---:B------:R-:W-:Y:S02]  /*2870*/  @P1 LEA R28, P0, R120.reuse, UR22, 0x1 ;  /* 0x00000016781c1c11 */ /* 0x040fe4000f8008ff */
[----:B------:R-:W-:Y:S02]  /*2880*/  P2R R18, PR, RZ, 0x2 ;  /* 0x00000002ff127803 */ /* 0x000fe40000000000 */
[----:B------:R-:W-:Y:S02]  /*2890*/  @P1 LEA.HI.X R29, R120, UR16, R50, 0x1, P0 ;  /* 0x00000010781d1c11 */ /* 0x000fe400080f0c32 */
[C---:B------:R-:W-:Y:S02]  /*28a0*/  @P2 LEA R30, P0, R116.reuse, UR22, 0x1 ;  /* 0x00000016741e2c11 */ /* 0x040fe4000f8008ff */
[----:B------:R-:W-:Y:S02]  /*28b0*/  ISETP.NE.AND P1, PT, R49, RZ, PT ;  /* 0x000000ff3100720c */ /* 0x000fe40003f25270 */
[----:B------:R-:W-:-:S02]  /*28c0*/  @P2 LEA.HI.X R31, R116, UR16, R51, 0x1, P0 ;  /* 0x00000010741f2c11 */ /* 0x000fc400080f0c33 */
[C---:B------:R-:W-:Y:S02]  /*28d0*/  @P3 LEA R24, P0, R114.reuse, UR22, 0x1 ;  /* 0x0000001672183c11 */ /* 0x040fe4000f8008ff */
[----:B------:R-:W-:Y:S02]  /*28e0*/  P2R R17, PR, RZ, 0x10 ;  /* 0x00000010ff117803 */ /* 0x000fe40000000000 */
[----:B------:R-:W-:Y:S02]  /*28f0*/  @P3 LEA.HI.X R25, R114, UR16, R52, 0x1, P0 ;  /* 0x0000001072193c11 */ /* 0x000fe400080f0c34 */
[C---:B------:R-:W-:Y:S02]  /*2900*/  @P4 LEA R26, P0, R112.reuse, UR22, 0x1 ;  /* 0x00000016701a4c11 */ /* 0x040fe4000f8008ff */
[----:B------:R-:W-:Y:S02]  /*2910*/  P2R R19, PR, RZ, 0x40 ;  /* 0x00000040ff137803 */ /* 0x000fe40000000000 */
[----:B------:R-:W-:Y:S01]  /*2920*/  @P4 LEA.HI.X R27, R112, UR16, R53, 0x1, P0 ;  /* 0x00000010701b4c11 */ /* 0x000fe200080f0c35 */
[----:B0-----:R-:W-:Y:S01]  /*2930*/  @P2 FMUL R5, R5, R22 ;  /* 0x0000001605052220 */ /* 0x001fe20000400000 */
[----:B------:R-:W-:Y:S01]  /*2940*/  @P5 LEA R148, P0, R110, UR22, 0x1 ;  /* 0x000000166e945c11 */ /* 0x000fe2000f8008ff */
[----:B------:R-:W0:Y:S01]  /*2950*/  @P3 LDC R22, c[0x0][0x21c] ;  /* 0x00008700ff163b82 */ /* 0x000e220000000800 */
[----:B------:R-:W-:-:S02]  /*2960*/  ISETP.NE.AND P4, PT, R48, RZ, PT ;  /* 0x000000ff3000720c */ /* 0x000fc40003f85270 */
[----:B------:R-:W-:Y:S02]  /*2970*/  @P5 LEA.HI.X R149, R110, UR16, R54, 0x1, P0 ;  /* 0x000000106e955c11 */ /* 0x000fe400080f0c36 */
[C---:B------:R-:W-:Y:S02]  /*2980*/  @P6 LEA R146, P0, R106.reuse, UR22, 0x1 ;  /* 0x000000166a926c11 */ /* 0x040fe4000f8008ff */
[----:B------:R-:W-:Y:S02]  /*2990*/  @P2 F2FP.F16.F32.PACK_AB R5, RZ, R5 ;  /* 0x00000005ff05223e */ /* 0x000fe400000000ff */
[----:B------:R-:W-:Y:S02]  /*29a0*/  @P6 LEA.HI.X R147, R106, UR16, R55, 0x1, P0 ;  /* 0x000000106a936c11 */ /* 0x000fe400080f0c37 */
[----:B------:R-:W-:Y:S02]  /*29b0*/  @P1 LEA R144, P0, R104, UR22, 0x1 ;  /* 0x0000001668901c11 */ /* 0x000fe4000f8008ff */
[----:B------:R-:W-:-:S02]  /*29c0*/  ISETP.NE.AND P6, PT, R45, RZ, PT ;  /* 0x000000ff2d00720c */ /* 0x000fc40003fc5270 */
[----:B------:R-:W-:Y:S02]  /*29d0*/  @P1 LEA.HI.X R145, R104, UR16, R56, 0x1, P0 ;  /* 0x0000001068911c11 */ /* 0x000fe400080f0c38 */
[----:B------:R-:W-:Y:S02]  /*29e0*/  ISETP.NE.AND P1, PT, R18, RZ, PT ;  /* 0x000000ff1200720c */ /* 0x000fe40003f25270 */
[C---:B------:R-:W-:Y:S02]  /*29f0*/  @P4 LEA R140, P0, R102.reuse, UR22, 0x1 ;  /* 0x00000016668c4c11 */ /* 0x040fe4000f8008ff */
[----:B------:R-:W-:Y:S02]  /*2a00*/  P2R R20, PR, RZ, 0x40 ;  /* 0x00000040ff147803 */ /* 0x000fe40000000000 */
[----:B------:R-:W-:Y:S01]  /*2a10*/  @P4 LEA.HI.X R141, R102, UR16, R57, 0x1, P0 ;  /* 0x00000010668d4c11 */ /* 0x000fe200080f0c39 */
[----:B0-----:R-:W-:Y:S01]  /*2a20*/  @P3 FMUL R22, R9, R22 ;  /* 0x0000001609163220 */ /* 0x001fe20000400000 */
[----:B------:R-:W-:-:S02]  /*2a30*/  ISETP.NE.AND P4, PT, R17, RZ, PT ;  /* 0x000000ff1100720c */ /* 0x000fc40003f85270 */
[----:B------:R-:W-:-:S03]  /*2a40*/  ISETP.NE.AND P6, PT, R46, RZ, PT ;  /* 0x000000ff2e00720c */ /* 0x000fc60003fc5270 */
[----:B------:R-:W0:Y:S01]  /*2a50*/  @P1 LDC R9, c[0x0][0x21c] ;  /* 0x00008700ff091b82 */ /* 0x000e220000000800 */
[----:B------:R-:W-:Y:S02]  /*2a60*/  P2R R21, PR, RZ, 0x40 ;  /* 0x00000040ff157803 */ /* 0x000fe40000000000 */
[----:B------:R-:W-:-:S13]  /*2a70*/  ISETP.NE.AND P6, PT, R47, RZ, PT ;  /* 0x000000ff2f00720c */ /* 0x000fda0003fc5270 */
[----:B------:R-:W-:-:S04]  /*2a80*/  @P6 LEA R142, P0, R100, UR22, 0x1 ;  /* 0x00000016648e6c11 */ /* 0x000fc8000f8008ff */
[----:B------:R-:W-:Y:S02]  /*2a90*/  @P6 LEA.HI.X R143, R100, UR16, R58, 0x1, P0 ;  /* 0x00000010648f6c11 */ /* 0x000fe400080f0c3a */
[----:B------:R-:W-:Y:S01]  /*2aa0*/  ISETP.NE.AND P6, PT, R21, RZ, PT ;  /* 0x000000ff1500720c */ /* 0x000fe20003fc5270 */
[----:B0-----:R-:W-:-:S05]  /*2ab0*/  @P1 FMUL R0, R0, R9 ;  /* 0x0000000900001220 */ /* 0x001fca0000400000 */
[----:B------:R-:W-:-:S04]  /*2ac0*/  @P1 F2FP.F16.F32.PACK_AB R0, RZ, R0 ;  /* 0x00000000ff00123e */ /* 0x000fc800000000ff */
[----:B------:R-:W-:Y:S02]  /*2ad0*/  PRMT R9, R0, 0x7610, R9 ;  /* 0x0000761000097816 */ /* 0x000fe40000000009 */
[----:B------:R-:W-:Y:S02]  /*2ae0*/  @P3 F2FP.F16.F32.PACK_AB R0, RZ, R22 ;  /* 0x00000016ff00323e */ /* 0x000fe400000000ff */
[----:B------:R-:W0:Y:S01]  /*2af0*/  @P4 LDC R22, c[0x0][0x21c] ;  /* 0x00008700ff164b82 */ /* 0x000e220000000800 */
[----:B------:R1:W-:Y:S01]  /*2b00*/  @P1 STG.E.U16 desc[UR4][R28.64], R9 ;  /* 0x000000091c001986 */ /* 0x0003e2000c101504 */
[----:B------:R-:W-:-:S03]  /*2b10*/  @P6 LEA R138, P0, R96, UR22, 0x1 ;  /* 0x00000016608a6c11 */ /* 0x000fc6000f8008ff */
[----:B------:R2:W-:Y:S01]  /*2b20*/  @P2 STG.E.U16 desc[UR4][R30.64], R5 ;  /* 0x000000051e002986 */ /* 0x0005e2000c101504 */
[----:B------:R-:W-:Y:S02]  /*2b30*/  @P6 LEA.HI.X R139, R96, UR16, R59, 0x1, P0 ;  /* 0x00000010608b6c11 */ /* 0x000fe400080f0c3b */
[----:B------:R-:W-:Y:S01]  /*2b40*/  ISETP.NE.AND P6, PT, R20, RZ, PT ;  /* 0x000000ff1400720c */ /* 0x000fe20003fc5270 */
[----:B0-----:R-:W-:Y:S02]  /*2b50*/  @P4 FMUL R23, R13, R22 ;  /* 0x000000160d174220 */ /* 0x001fe40000400000 */
[----:B------:R-:W0:Y:S01]  /*2b60*/  @P5 LDC R13, c[0x0][0x21c] ;  /* 0x00008700ff0d5b82 */ /* 0x000e220000000800 */
[----:B-1----:R-:W-:Y:S02]  /*2b70*/  P2R R9, PR, RZ, 0x2 ;  /* 0x00000002ff097803 */ /* 0x002fe40000000000 */
[----:B------:R-:W-:-:S07]  /*2b80*/  ISETP.NE.AND P1, PT, R40, RZ, PT ;  /* 0x000000ff2800720c */ /* 0x000fce0003f25270 */
[C---:B------:R-:W-:Y:S02]  /*2b90*/  @P6 LEA R28, P0, R94.reuse, UR22, 0x1 ;  /* 0x000000165e1c6c11 */ /* 0x040fe4000f8008ff */
[----:B------:R-:W-:Y:S02]  /*2ba0*/  P2R R17, PR, RZ, 0x2 ;  /* 0x00000002ff117803 */ /* 0x000fe40000000000 */
[----:B------:R-:W-:Y:S02]  /*2bb0*/  ISETP.NE.AND P1, PT, R43, RZ, PT ;  /* 0x000000ff2b00720c */ /* 0x000fe40003f25270 */
[----:B------:R-:W-:Y:S02]  /*2bc0*/  @P6 LEA.HI.X R29, R94, UR16, R60, 0x1, P0 ;  /* 0x000000105e1d6c11 */ /* 0x000fe400080f0c3c */
[----:B------:R-:W-:Y:S02]  /*2bd0*/  P2R R18, PR, RZ, 0x2 ;  /* 0x00000002ff127803 */ /* 0x000fe40000000000 */
[----:B------:R-:W-:-:S02]  /*2be0*/  ISETP.NE.AND P1, PT, R44, RZ, PT ;  /* 0x000000ff2c00720c */ /* 0x000fc40003f25270 */
[----:B------:R-:W-:Y:S02]  /*2bf0*/  ISETP.NE.AND P6, PT, R19, RZ, PT ;  /* 0x000000ff1300720c */ /* 0x000fe40003fc5270 */
[----:B--2---:R-:W-:Y:S02]  /*2c00*/  P2R R5, PR, RZ, 0x4 ;  /* 0x00000004ff057803 */ /* 0x004fe40000000000 */
[----:B------:R-:W-:Y:S01]  /*2c10*/  ISETP.NE.AND P2, PT, R41, RZ, PT ;  /* 0x000000ff2900720c */ /* 0x000fe20003f45270 */
[----:B0-----:R-:W-:Y:S01]  /*2c20*/  @P5 FMUL R22, R2, R13 ;  /* 0x0000000d02165220 */ /* 0x001fe20000400000 */
[----:B------:R-:W-:Y:S02]  /*2c30*/  PRMT R13, R0, 0x7610, R13 ;  /* 0x00007610000d7816 */ /* 0x000fe4000000000d */
[----:B------:R-:W-:-:S03]  /*2c40*/  @P4 F2FP.F16.F32.PACK_AB R2, RZ, R23 ;  /* 0x00000017ff02423e */ /* 0x000fc600000000ff */
[C---:B------:R-:W-:Y:S01]  /*2c50*/  @P1 LEA R32, P0, R92.reuse, UR22, 0x1 ;  /* 0x000000165c201c11 */ /* 0x040fe2000f8008ff */
[----:B------:R0:W-:Y:S01]  /*2c60*/  @P3 STG.E.U16 desc[UR4][R24.64], R13 ;  /* 0x0000000d18003986 */ /* 0x0001e2000c101504 */
[----:B------:R-:W1:Y:S01]  /*2c70*/  @P6 LDC R21, c[0x0][0x21c] ;  /* 0x00008700ff156b82 */ /* 0x000e620000000800 */
[----:B------:R-:W-:Y:S02]  /*2c80*/  @P5 F2FP.F16.F32.PACK_AB R0, RZ, R22 ;  /* 0x00000016ff00523e */ /* 0x000fe400000000ff */
[----:B------:R2:W-:Y:S01]  /*2c90*/  @P4 STG.E.U16 desc[UR4][R26.64], R2 ;  /* 0x000000021a004986 */ /* 0x0005e2000c101504 */
[----:B------:R-:W-:Y:S02]  /*2ca0*/  @P1 LEA.HI.X R33, R92, UR16, R61, 0x1, P0 ;  /* 0x000000105c211c11 */ /* 0x000fe400080f0c3d */
[----:B------:R-:W-:-:S13]  /*2cb0*/  ISETP.NE.AND P1, PT, R18, RZ, PT ;  /* 0x000000ff1200720c */ /* 0x000fda0003f25270 */
[----:B------:R-:W-:-:S04]  /*2cc0*/  @P1 LEA R22, P0, R90, UR22, 0x1 ;  /* 0x000000165a161c11 */ /* 0x000fc8000f8008ff */
[----:B------:R-:W-:Y:S01]  /*2cd0*/  @P1 LEA.HI.X R23, R90, UR16, R62, 0x1, P0 ;  /* 0x000000105a171c11 */ /* 0x000fe200080f0c3e */
[----:B-1----:R-:W-:Y:S01]  /*2ce0*/  @P6 FMUL R21, R6, R21 ;  /* 0x0000001506156220 */ /* 0x002fe20000400000 */
[----:B------:R-:W-:Y:S02]  /*2cf0*/  ISETP.NE.AND P1, PT, R17, RZ, PT ;  /* 0x000000ff1100720c */ /* 0x000fe40003f25270 */
[----:B0-----:R-:W-:Y:S02]  /*2d00*/  P2R R13, PR, RZ, 0x8 ;  /* 0x00000008ff0d7803 */ /* 0x001fe40000000000 */
[----:B------:R-:W-:Y:S02]  /*2d10*/  ISETP.NE.AND P3, PT, R42, RZ, PT ;  /* 0x000000ff2a00720c */ /* 0x000fe40003f65270 */
[----:B--2---:R-:W-:Y:S02]  /*2d20*/  P2R R2, PR, RZ, 0x10 ;  /* 0x00000010ff027803 */ /* 0x004fe40000000000 */
[----:B------:R-:W-:-:S02]  /*2d30*/  ISETP.NE.AND P4, PT, R44, RZ, PT ;  /* 0x000000ff2c00720c */ /* 0x000fc40003f85270 */
[----:B------:R-:W-:Y:S02]  /*2d40*/  P2R R17, PR, RZ, 0x8 ;  /* 0x00000008ff117803 */ /* 0x000fe40000000000 */
[----:B------:R-:W-:Y:S02]  /*2d50*/  P2R R18, PR, RZ, 0x10 ;  /* 0x00000010ff127803 */ /* 0x000fe40000000000 */
[----:B------:R-:W-:Y:S02]  /*2d60*/  ISETP.NE.AND P4, PT, R47, RZ, PT ;  /* 0x000000ff2f00720c */ /* 0x000fe40003f85270 */
[----:B------:R-:W-:Y:S02]  /*2d70*/  PRMT R6, R0, 0x7610, R6 ;  /* 0x0000761000067816 */ /* 0x000fe40000000006 */
[----:B------:R-:W-:Y:S02]  /*2d80*/  P2R R20, PR, RZ, 0x10 ;  /* 0x00000010ff147803 */ /* 0x000fe40000000000 */
[----:B------:R-:W-:Y:S01]  /*2d90*/  ISETP.NE.AND P4, PT, R49, RZ, PT ;  /* 0x000000ff3100720c */ /* 0x000fe20003f85270 */
[----:B------:R0:W-:Y:S01]  /*2da0*/  @P5 STG.E.U16 desc[UR4][R148.64], R6 ;  /* 0x0000000694005986 */ /* 0x0001e2000c101504 */
[----:B------:R-:W-:-:S02]  /*2db0*/  @P3 LEA R24, P0, R86, UR22, 0x1 ;  /* 0x0000001656183c11 */ /* 0x000fc4000f8008ff */
[----:B------:R-:W-:Y:S02]  /*2dc0*/  @P6 F2FP.F16.F32.PACK_AB R0, RZ, R21 ;  /* 0x00000015ff00623e */ /* 0x000fe400000000ff */
[----:B------:R-:W-:Y:S02]  /*2dd0*/  @P3 LEA.HI.X R25, R86, UR16, R63, 0x1, P0 ;  /* 0x0000001056193c11 */ /* 0x000fe400080f0c3f */
[----:B------:R-:W-:Y:S02]  /*2de0*/  ISETP.NE.AND P3, PT, R46, RZ, PT ;  /* 0x000000ff2e00720c */ /* 0x000fe40003f65270 */
[----:B------:R-:W-:Y:S02]  /*2df0*/  PRMT R21, R0, 0x7610, R21 ;  /* 0x0000761000157816 */ /* 0x000fe40000000015 */
[----:B------:R-:W-:Y:S01]  /*2e00*/  P2R R19, PR, RZ, 0x8 ;  /* 0x00000008ff137803 */ /* 0x000fe20000000000 */
[----:B------:R-:W1:Y:S01]  /*2e10*/  @P4 LDC R27, c[0x0][0x21c] ;  /* 0x00008700ff1b4b82 */ /* 0x000e620000000800 */
[----:B------:R-:W-:Y:S01]  /*2e20*/  ISETP.NE.AND P3, PT, R48, RZ, PT ;  /* 0x000000ff3000720c */ /* 0x000fe20003f65270 */
[----:B------:R2:W-:Y:S01]  /*2e30*/  @P6 STG.E.U16 desc[UR4][R146.64], R21 ;  /* 0x0000001592006986 */ /* 0x0005e2000c101504 */
[----:B------:R-:W-:-:S04]  /*2e40*/  @P2 LEA R30, P0, R84, UR22, 0x1 ;  /* 0x00000016541e2c11 */ /* 0x000fc8000f8008ff */
[----:B------:R-:W-:Y:S02]  /*2e50*/  @P2 LEA.HI.X R31, R84, UR16, R64, 0x1, P0 ;  /* 0x00000010541f2c11 */ /* 0x000fe400080f0c40 */
[----:B------:R-:W-:-:S04]  /*2e60*/  @P1 LEA R34, P0, R82, UR22, 0x1 ;  /* 0x0000001652221c11 */ /* 0x000fc8000f8008ff */
[----:B------:R-:W-:Y:S02]  /*2e70*/  @P1 LEA.HI.X R35, R82, UR16, R65, 0x1, P0 ;  /* 0x0000001052231c11 */ /* 0x000fe400080f0c41 */
[----:B0-----:R-:W-:Y:S02]  /*2e80*/  P2R R6, PR, RZ, 0x20 ;  /* 0x00000020ff067803 */ /* 0x001fe40000000000 */
[----:B------:R-:W-:Y:S02]  /*2e90*/  ISETP.NE.AND P5, PT, R45, RZ, PT ;  /* 0x000000ff2d00720c */ /* 0x000fe40003fa5270 */
[----:B------:R-:W-:Y:S01]  /*2ea0*/  ISETP.NE.AND P0, PT, R43, RZ, PT ;  /* 0x000000ff2b00720c */ /* 0x000fe20003f05270 */
[----:B-1----:R-:W-:Y:S02]  /*2eb0*/  @P4 FMUL R0, R10, R27 ;  /* 0x0000001b0a004220 */ /* 0x002fe40000400000 */
[----:B------:R-:W0:Y:S03]  /*2ec0*/  @P3 LDC R27, c[0x0][0x21c] ;  /* 0x00008700ff1b3b82 */ /* 0x000e260000000800 */
[----:B------:R-:W-:-:S04]  /*2ed0*/  @P4 F2FP.F16.F32.PACK_AB R0, RZ, R0 ;  /* 0x00000000ff00423e */ /* 0x000fc800000000ff */
[----:B------:R-:W-:-:S05]  /*2ee0*/  PRMT R10, R0, 0x7610, R10 ;  /* 0x00007610000a7816 */ /* 0x000fca000000000a */
[----:B------:R1:W-:Y:S01]  /*2ef0*/  @P4 STG.E.U16 desc[UR4][R144.64], R10 ;  /* 0x0000000a90004986 */ /* 0x0003e2000c101504 */
[----:B------:R-:W-:Y:S01]  /*2f00*/  ISETP.NE.AND P4, PT, R20, RZ, PT ;  /* 0x000000ff1400720c */ /* 0x000fe20003f85270 */
[----:B0-----:R-:W-:-:S12]  /*2f10*/  @P3 FMUL R0, R14, R27 ;  /* 0x0000001b0e003220 */ /* 0x001fd80000400000 */
[----:B------:R-:W0:Y:S01]  /*2f20*/  @P4 LDC R14, c[0x0][0x21c] ;  /* 0x00008700ff0e4b82 */ /* 0x000e220000000800 */
[----:B------:R-:W-:-:S04]  /*2f30*/  @P3 F2FP.F16.F32.PACK_AB R0, RZ, R0 ;  /* 0x00000000ff00323e */ /* 0x000fc800000000ff */
[----:B--2---:R-:W-:-:S05]  /*2f40*/  PRMT R21, R0, 0x7610, R21 ;  /* 0x0000761000157816 */ /* 0x004fca0000000015 */
[----:B------:R2:W-:Y:S01]  /*2f50*/  @P3 STG.E.U16 desc[UR4][R140.64], R21 ;  /* 0x000000158c003986 */ /* 0x0005e2000c101504 */
[----:B------:R-:W-:Y:S02]  /*2f60*/  ISETP.NE.AND P3, PT, R19, RZ, PT ;  /* 0x000000ff1300720c */ /* 0x000fe40003f65270 */
[----:B------:R-:W3:Y:S01]  /*2f70*/  @P0 LDC R19, c[0x0][0x21c] ;  /* 0x00008700ff130b82 */ /* 0x000ee20000000800 */
[----:B0-----:R-:W-:-:S10]  /*2f80*/  @P4 FMUL R0, R3, R14 ;  /* 0x0000000e03004220 */ /* 0x001fd40000400000 */
[----:B------:R-:W0:Y:S01]  /*2f90*/  @P3 LDC R20, c[0x0][0x21c] ;  /* 0x00008700ff143b82 */ /* 0x000e220000000800 */
[----:B------:R-:W-:-:S04]  /*2fa0*/  @P4 F2FP.F16.F32.PACK_AB R0, RZ, R0 ;  /* 0x00000000ff00423e */ /* 0x000fc800000000ff */
[----:B------:R-:W-:-:S03]  /*2fb0*/  PRMT R26, R0, 0x7610, R26 ;  /* 0x00007610001a7816 */ /* 0x000fc6000000001a */
[----:B------:R-:W4:Y:S02]  /*2fc0*/  @P5 LDC R14, c[0x0][0x21c] ;  /* 0x00008700ff0e5b82 */ /* 0x000f240000000800 */
[----:B------:R2:W-:Y:S01]  /*2fd0*/  @P4 STG.E.U16 desc[UR4][R142.64], R26 ;  /* 0x0000001a8e004986 */ /* 0x0005e2000c101504 */
[----:B------:R-:W-:Y:S01]  /*2fe0*/  ISETP.NE.AND P4, PT, R18, RZ, PT ;  /* 0x000000ff1200720c */ /* 0x000fe20003f85270 */
[----:B---3--:R-:W-:-:S04]  /*2ff0*/  @P0 FMUL R19, R4, R19 ;  /* 0x0000001304130220 */ /* 0x008fc80000400000 */
[----:B------:R-:W3:Y:S01]  /*3000*/  @P1 LDC R3, c[0x0][0x21c] ;  /* 0x00008700ff031b82 */ /* 0x000ee20000000800 */
[----:B0-----:R-:W-:-:S07]  /*3010*/  @P3 FMUL R0, R7, R20 ;  /* 0x0000001407003220 */ /* 0x001fce0000400000 */
[----:B-1----:R-:W0:Y:S01]  /*3020*/  @P4 LDC R10, c[0x0][0x21c] ;  /* 0x00008700ff0a4b82 */ /* 0x002e220000000800 */
[----:B------:R-:W-:-:S04]  /*3030*/  @P3 F2FP.F16.F32.PACK_AB R0, RZ, R0 ;  /* 0x00000000ff00323e */ /* 0x000fc800000000ff */
[----:B------:R-:W-:-:S03]  /*3040*/  PRMT R18, R0, 0x7610, R18 ;  /* 0x0000761000127816 */ /* 0x000fc60000000012 */
[----:B------:R-:W1:Y:S01]  /*3050*/  @P2 LDC R7, c[0x0][0x21c] ;  /* 0x00008700ff072b82 */ /* 0x000e620000000800 */
[----:B----4-:R-:W-:Y:S01]  /*3060*/  @P5 FMUL R0, R11, R14 ;  /* 0x0000000e0b005220 */ /* 0x010fe20000400000 */
[----:B------:R2:W-:Y:S01]  /*3070*/  @P3 STG.E.U16 desc[UR4][R138.64], R18 ;  /* 0x000000128a003986 */ /* 0x0005e2000c101504 */
[----:B------:R-:W-:Y:S01]  /*3080*/  ISETP.NE.AND P3, PT, R17, RZ, PT ;  /* 0x000000ff1100720c */ /* 0x000fe20003f65270 */
[----:B---3--:R-:W-:Y:S02]  /*3090*/  @P1 FMUL R16, R16, R3 ;  /* 0x0000000310101220 */ /* 0x008fe40000400000 */
[----:B------:R-:W-:-:S04]  /*30a0*/  @P5 F2FP.F16.F32.PACK_AB R0, RZ, R0 ;  /* 0x00000000ff00523e */ /* 0x000fc800000000ff */
[----:B------:R-:W-:Y:S01]  /*30b0*/  PRMT R14, R0, 0x7610, R14 ;  /* 0x00007610000e7816 */ /* 0x000fe2000000000e */
[----:B0-----:R-:W-:-:S04]  /*30c0*/  @P4 FMUL R10, R15, R10 ;  /* 0x0000000a0f0a4220 */ /* 0x001fc80000400000 */
[----:B------:R2:W-:Y:S01]  /*30d0*/  @P5 STG.E.U16 desc[UR4][R28.64], R14 ;  /* 0x0000000e1c005986 */ /* 0x0005e2000c101504 */
[----:B------:R-:W0:Y:S01]  /*30e0*/  @P3 LDC R17, c[0x0][0x21c] ;  /* 0x00008700ff113b82 */ /* 0x000e220000000800 */
[----:B------:R-:W-:Y:S02]  /*30f0*/  ISETP.NE.AND P5, PT, R6, RZ, PT ;  /* 0x000000ff0600720c */ /* 0x000fe40003fa5270 */
[----:B------:R-:W-:Y:S01]  /*3100*/  @P4 F2FP.F16.F32.PACK_AB R0, RZ, R10 ;  /* 0x0000000aff00423e */ /* 0x000fe200000000ff */
[----:B-1----:R-:W-:-:S03]  /*3110*/  @P2 FMUL R7, R12, R7 ;  /* 0x000000070c072220 */ /* 0x002fc60000400000 */
[----:B------:R-:W-:Y:S02]  /*3120*/  PRMT R4, R0, 0x7610, R4 ;  /* 0x0000761000047816 */ /* 0x000fe40000000004 */
[----:B------:R-:W-:-:S03]  /*3130*/  @P0 F2FP.F16.F32.PACK_AB R0, RZ, R19 ;  /* 0x00000013ff00023e */ /* 0x000fc600000000ff */
[----:B------:R2:W-:Y:S01]  /*3140*/  @P4 STG.E.U16 desc[UR4][R32.64], R4 ;  /* 0x0000000420004986 */ /* 0x0005e2000c101504 */
[----:B------:R-:W-:Y:S02]  /*3150*/  PRMT R11, R0, 0x7610, R11 ;  /* 0x00007610000b7816 */ /* 0x000fe4000000000b */
[----:B------:R-:W-:Y:S02]  /*3160*/  ISETP.NE.AND P4, PT, R2, RZ, PT ;  /* 0x000000ff0200720c */ /* 0x000fe40003f85270 */
[----:B------:R-:W-:Y:S01]  /*3170*/  @P2 F2FP.F16.F32.PACK_AB R2, RZ, R7 ;  /* 0x00000007ff02223e */ /* 0x000fe200000000ff */
[----:B------:R2:W-:Y:S01]  /*3180*/  @P0 STG.E.U16 desc[UR4][R22.64], R11 ;  /* 0x0000000b16000986 */ /* 0x0005e2000c101504 */
[----:B------:R-:W-:Y:S01]  /*3190*/  @P1 F2FP.F16.F32.PACK_AB R0, RZ, R16 ;  /* 0x00000010ff00123e */ /* 0x000fe200000000ff */
[----:B0-----:R-:W-:-:S05]  /*31a0*/  @P3 FMUL R17, R8, R17 ;  /* 0x0000001108113220 */ /* 0x001fca0000400000 */
[----:B------:R-:W-:-:S05]  /*31b0*/  @P3 F2FP.F16.F32.PACK_AB R3, RZ, R17 ;  /* 0x00000011ff03323e */ /* 0x000fca00000000ff */
[----:B------:R2:W-:Y:S01]  /*31c0*/  @P3 STG.E.U16 desc[UR4][R24.64], R3 ;  /* 0x0000000318003986 */ /* 0x0005e2000c101504 */
[----:B------:R-:W-:-:S03]  /*31d0*/  ISETP.NE.AND P3, PT, R13, RZ, PT ;  /* 0x000000ff0d00720c */ /* 0x000fc60003f65270 */
[----:B------:R2:W-:Y:S01]  /*31e0*/  @P2 STG.E.U16 desc[UR4][R30.64], R2 ;  /* 0x000000021e002986 */ /* 0x0005e2000c101504 */
[----:B------:R-:W-:-:S03]  /*31f0*/  ISETP.NE.AND P2, PT, R5, RZ, PT ;  /* 0x000000ff0500720c */ /* 0x000fc60003f45270 */
[----:B------:R2:W-:Y:S01]  /*3200*/  @P1 STG.E.U16 desc[UR4][R34.64], R0 ;  /* 0x0000000022001986 */ /* 0x0005e2000c101504 */
[----:B------:R-:W-:-:S13]  /*3210*/  ISETP.NE.AND P1, PT, R9, RZ, PT ;  /* 0x000000ff0900720c */ /* 0x000fda0003f25270 */
.L_x_214:
[----:B------:R-:W-:Y:S05]  /*3220*/  BSYNC B1 ;  /* 0x0000000000017941 */ /* 0x000fea0003800000 */
.L_x_210:
[----:B012---:R-:W0:Y:S01]  /*3230*/  LDC R0, c[0x0][0x274] ;  /* 0x00009d00ff007b82 */ /* 0x007e220000000800 */
[----:B------:R-:W-:Y:S01]  /*3240*/  ULDC UR31, c[0x0][0x14] ;  /* 0x00000500001f7ab9 */ /* 0x000fe20000000800 */
[----:B------:R-:W-:Y:S02]  /*3250*/  UIADD3 UR7, UP2, UR12, UR10, URZ ;  /* 0x0000000a0c077290 */ /* 0x000fe4000ff5e03f */
[----:B------:R-:W-:Y:S02]  /*3260*/  UIADD3 UR23, UR31, UR23, URZ ;  /* 0x000000171f177290 */ /* 0x000fe4000fffe03f */
[----:B------:R-:W-:Y:S02]  /*3270*/  UIADD3 UR11, UP1, UR11, UR10, URZ ;  /* 0x0000000a0b0b7290 */ /* 0x000fe4000ff3e03f */
[----:B------:R-:W-:Y:S02]  /*3280*/  ULEA UR20, UP4, UR18, UR20, 0x1 ;  /* 0x0000001412147291 */ /* 0x000fe4000f88083f */
[----:B------:R-:W-:-:S02]  /*3290*/  ULEA UR21, UP3, UR26, UR21, 0x1 ;  /* 0x000000151a157291 */ /* 0x000fc4000f86083f */
[----:B------:R-:W-:Y:S02]  /*32a0*/  ULEA UR22, UP0, UR28, UR22, 0x1 ;  /* 0x000000161c167291 */ /* 0x000fe4000f80083f */
[----:B------:R-:W-:Y:S02]  /*32b0*/  UIADD3.X UR6, UR13, UR30, URZ, UP2, !UPT ;  /* 0x0000001e0d067290 */ /* 0x000fe400097fe43f */
[----:B------:R-:W-:Y:S02]  /*32c0*/  UIADD3.X UR8, UR8, UR30, URZ, UP1, !UPT ;  /* 0x0000001e08087290 */ /* 0x000fe40008ffe43f */
[----:B------:R-:W-:Y:S02]  /*32d0*/  UIADD3.X UR14, UR14, UR17, URZ, UP4, !UPT ;  /* 0x000000110e0e7290 */ /* 0x000fe4000a7fe43f */
[----:B------:R-:W-:Y:S02]  /*32e0*/  UIADD3.X UR15, UR15, UR24, URZ, UP3, !UPT ;  /* 0x000000180f0f7290 */ /* 0x000fe40009ffe43f */
[----:B------:R-:W-:Y:S01]  /*32f0*/  USEL UR12, UR12, UR7, !UP5 ;  /* 0x000000070c0c7287 */ /* 0x000fe2000e800000 */
[----:B0-----:R-:W-:Y:S01]  /*3300*/  ISETP.LE.AND P0, PT, R0, UR23, PT ;  /* 0x0000001700007c0c */ /* 0x001fe2000bf03270 */
[----:B------:R-:W-:-:S02]  /*3310*/  USEL UR11, UR11, URZ, UP5 ;  /* 0x0000003f0b0b7287 */ /* 0x000fc4000a800000 */
[----:B------:R-:W-:Y:S02]  /*3320*/  UIADD3.X UR16, UR16, UR25, URZ, UP0, !UPT ;  /* 0x0000001910107290 */ /* 0x000fe400087fe43f */
[----:B------:R-:W-:Y:S02]  /*3330*/  USEL UR13, UR13, UR6, !UP5 ;  /* 0x000000060d0d7287 */ /* 0x000fe4000e800000 */
[----:B------:R-:W-:-:S06]  /*3340*/  USEL UR8, UR8, URZ, UP5 ;  /* 0x0000003f08087287 */ /* 0x000fcc000a800000 */
[----:B------:R-:W-:Y:S06]  /*3350*/  @P0 BRA `(.L_x_215) ;  /* 0x0000000000040947 */ /* 0x000fec0003800000 */
[----:B------:R-:W-:Y:S05]  /*3360*/  BRA `(.L_x_216) ;  /* 0xffffffd800dc7947 */ /* 0x000fea000383ffff */
.L_x_215:
[----:B------:R-:W-:Y:S05]  /*3370*/  EXIT ;  /* 0x000000000000794d */ /* 0x000fea0003800000 */
.L_x_217:
        /* <DEDUP_REMOVED lines=16> */
.L_x_2040:


//--------------------- .text._ZN7cutlass9reference6device6kernel12BlockForEachINS_6half_tENS1_6detail17RandomUniformFuncIS4_EEEEvPT_mNT0_6ParamsE --------------------------
	.section	.text._ZN7cutlass9reference6device6kernel12BlockForEachINS_6half_tENS1_6detail17RandomUniformFuncIS4_EEEEvPT_mNT0_6ParamsE,"ax",@progbits
	.align	128
        .global         _ZN7cutlass9reference6device6kernel12BlockForEachINS_6half_tENS1_6detail17RandomUniformFuncIS4_EEEEvPT_mNT0_6ParamsE
        .type           _ZN7cutlass9reference6device6kernel12BlockForEachINS_6half_tENS1_6detail17RandomUniformFuncIS4_EEEEvPT_mNT0_6ParamsE,@function
        .size           _ZN7cutlass9reference6device6kernel12BlockForEachINS_6half_tENS1_6detail17RandomUniformFuncIS4_EEEEvPT_mNT0_6ParamsE,(.L_x_2041 - _ZN7cutlass9reference6device6kernel12BlockForEachINS_6half_tENS1_6detail17RandomUniformFuncIS4_EEEEvPT_mNT0_6ParamsE)
        .other          _ZN7cutlass9reference6device6kernel12BlockForEachINS_6half_tENS1_6detail17RandomUniformFuncIS4_EEEEvPT_mNT0_6ParamsE,@"STO_CUDA_ENTRY STV_DEFAULT"
_ZN7cutlass9reference6device6kernel12BlockForEachINS_6half_tENS1_6detail17RandomUniformFuncIS4_EEEEvPT_mNT0_6ParamsE:
.text._ZN7cutlass9reference6device6kernel12BlockForEachINS_6half_tENS1_6detail17RandomUniformFuncIS4_EEEEvPT_mNT0_6ParamsE:
[----:B------:R-:W0:Y:S08]  /*0000*/  LDC R1, c[0x0][0x28] ;  /* 0x00000a00ff017b82 */ /* 0x000e300000000800 */
[----:B------:R-:W1:Y:S01]  /*0010*/  LDC.U8 R0, c[0x0][0x24c] ;  /* 0x00009300ff007b82 */ /* 0x000e620000000000 */
[----:B------:R-:W2:Y:S01]  /*0020*/  S2R R15, SR_CTAID.X ;  /* 0x00000000000f7919 */ /* 0x000ea20000002500 */
[----:B0-----:R-:W-:Y:S01]  /*0030*/  VIADD R1, R1, 0xffffffa0 ;  /* 0xffffffa001017836 */ /* 0x001fe20000000000 */
[----:B------:R-:W-:Y:S01]  /*0040*/  ULDC UR4, c[0x0][0x0] ;  /* 0x0000000000047ab9 */ /* 0x000fe20000000800 */
[----:B------:R-:W-:Y:S01]  /*0050*/  ULDC.64 UR16, c[0x0][0x208] ;  /* 0x0000820000107ab9 */ /* 0x000fe20000000a00 */
[----:B------:R-:W2:Y:S01]  /*0060*/  S2R R14, SR_TID.X ;  /* 0x00000000000e7919 */ /* 0x000ea20000002100 */
[----:B------:R-:W-:Y:S02]  /*0070*/  BSSY B1, `(.L_x_218) ;  /* 0x0000123000017945 */ /* 0x000fe40003800000 */
[----:B------:R-:W1:Y:S08]  /*0080*/  LDC.U8 R5, c[0x0][0x24d] ;  /* 0x00009340ff057b82 */ /* 0x000e700000000000 */
[----:B------:R-:W0:Y:S08]  /*0090*/  LDC.U8 R4, c[0x0][0x24e] ;  /* 0x00009380ff047b82 */ /* 0x000e300000000000 */
[----:B------:R-:W3:Y:S08]  /*00a0*/  LDC.64 R2, c[0x0][0x220] ;  /* 0x00008800ff027b82 */ /* 0x000ef00000000a00 */
[----:B------:R-:W4:Y:S01]  /*00b0*/  LDC.U8 R13, c[0x0][0x24f] ;  /* 0x000093c0ff0d7b82 */ /* 0x000f220000000000 */
[----:B-1----:R-:W-:-:S07]  /*00c0*/  PRMT R5, R5, 0x7604, R0 ;  /* 0x0000760405057816 */ /* 0x002fce0000000000 */
[----:B------:R-:W1:Y:S01]  /*00d0*/  LDC R12, c[0x0][0x248] ;  /* 0x00009200ff0c7b82 */ /* 0x000e620000000800 */
[----:B0-----:R-:W-:-:S07]  /*00e0*/  PRMT R4, R4, 0x7054, R5 ;  /* 0x0000705404047816 */ /* 0x001fce0000000005 */
[----:B------:R-:W0:Y:S01]  /*00f0*/  LDC.64 R18, c[0x0][0x220] ;  /* 0x00008800ff127b82 */ /* 0x000e220000000a00 */
[----:B---3--:R-:W-:Y:S02]  /*0100*/  LOP3.LUT R5, R2, 0xaad26b49, RZ, 0x3c, !PT ;  /* 0xaad26b4902057812 */ /* 0x008fe400078e3cff */
[----:B------:R-:W-:-:S03]  /*0110*/  LOP3.LUT R2, R3, 0xf7dcefdd, RZ, 0x3c, !PT ;  /* 0xf7dcefdd03027812 */ /* 0x000fc600078e3cff */
[----:B------:R-:W-:Y:S02]  /*0120*/  IMAD R3, R5, 0x4182bed5, RZ ;  /* 0x4182bed505037824 */ /* 0x000fe400078e02ff */
[----:B------:R-:W3:Y:S01]  /*0130*/  LDC.64 R10, c[0x0][0x228] ;  /* 0x00008a00ff0a7b82 */ /* 0x000ee20000000a00 */
[----:B------:R-:W-:Y:S01]  /*0140*/  IMAD R2, R2, -0x658354e5, RZ ;  /* 0x9a7cab1b02027824 */ /* 0x000fe200078e02ff */
[----:B----4-:R-:W-:Y:S01]  /*0150*/  PRMT R13, R13, 0x654, R4 ;  /* 0x000006540d0d7816 */ /* 0x010fe20000000004 */
[C---:B------:R-:W-:Y:S01]  /*0160*/  VIADD R7, R3.reuse, 0x75bcd15 ;  /* 0x075bcd1503077836 */ /* 0x040fe20000000000 */
[C---:B------:R-:W-:Y:S01]  /*0170*/  LOP3.LUT R4, R3.reuse, 0x159a55e5, RZ, 0x3c, !PT ;  /* 0x159a55e503047812 */ /* 0x040fe200078e3cff */
[C---:B------:R-:W-:Y:S01]  /*0180*/  VIADD R5, R2.reuse, 0x1f123bb5 ;  /* 0x1f123bb502057836 */ /* 0x040fe20000000000 */
[C---:B------:R-:W-:Y:S01]  /*0190*/  IADD3 R6, R3.reuse, 0x64f0c9, R2 ;  /* 0x0064f0c903067810 */ /* 0x040fe20007ffe002 */
[----:B------:R-:W-:Y:S01]  /*01a0*/  VIADD R3, R3, 0x583f19 ;  /* 0x00583f1903037836 */ /* 0x000fe20000000000 */
[----:B------:R-:W4:Y:S01]  /*01b0*/  LDC.64 R16, c[0x0][0x238] ;  /* 0x00008e00ff107b82 */ /* 0x000f220000000a00 */
[----:B------:R-:W-:Y:S01]  /*01c0*/  LOP3.LUT R2, R2, 0x5491333, RZ, 0x3c, !PT ;  /* 0x0549133302027812 */ /* 0x000fe200078e3cff */
[----:B-1----:R2:W-:Y:S04]  /*01d0*/  STL.64 [R1+0x28], R12 ;  /* 0x0000280c01007387 */ /* 0x0025e80000100a00 */
[----:B------:R1:W-:Y:S02]  /*01e0*/  STL.64 [R1+0x30], R6 ;  /* 0x0000300601007387 */ /* 0x0003e40000100a00 */
[----:B------:R-:W5:Y:S02]  /*01f0*/  LDC R0, c[0x0][0x230] ;  /* 0x00008c00ff007b82 */ /* 0x000f640000000800 */
[----:B0-----:R1:W-:Y:S04]  /*0200*/  STL.64 [R1], R18 ;  /* 0x0000001201007387 */ /* 0x0013e80000100a00 */
[----:B------:R1:W-:Y:S02]  /*0210*/  STL.64 [R1+0x38], R4 ;  /* 0x0000380401007387 */ /* 0x0003e40000100a00 */
[----:B------:R-:W0:Y:S02]  /*0220*/  LDC.64 R8, c[0x0][0x240] ;  /* 0x00009000ff087b82 */ /* 0x000e240000000a00 */
[----:B---3--:R1:W-:Y:S04]  /*0230*/  STL.64 [R1+0x8], R10 ;  /* 0x0000080a01007387 */ /* 0x0083e80000100a00 */
[----:B------:R1:W-:Y:S04]  /*0240*/  STL.64 [R1+0x40], R2 ;  /* 0x0000400201007387 */ /* 0x0003e80000100a00 */
[----:B----4-:R1:W-:Y:S01]  /*0250*/  STL.64 [R1+0x18], R16 ;  /* 0x0000181001007387 */ /* 0x0103e20000100a00 */
[----:B--2---:R-:W-:-:S02]  /*0260*/  IMAD R13, R15, UR4, R14 ;  /* 0x000000040f0d7c24 */ /* 0x004fc4000f8e020e */
[----:B------:R-:W-:Y:S01]  /*0270*/  IMAD.MOV.U32 R12, RZ, RZ, RZ ;  /* 0x000000ffff0c7224 */ /* 0x000fe200078e00ff */
[----:B-----5:R1:W-:Y:S02]  /*0280*/  STL [R1+0x10], R0 ;  /* 0x0000100001007387 */ /* 0x0203e40000100800 */
[----:B------:R-:W-:Y:S02]  /*0290*/  ISETP.NE.AND P0, PT, R13, RZ, PT ;  /* 0x000000ff0d00720c */ /* 0x000fe40003f05270 */
[----:B0-----:R1:W-:Y:S11]  /*02a0*/  STL.64 [R1+0x20], R8 ;  /* 0x0000200801007387 */ /* 0x0013f60000100a00 */
[----:B------:R-:W-:Y:S05]  /*02b0*/  @!P0 BRA `(.L_x_219) ;  /* 0x0000000c00f88947 */ /* 0x000fea0003800000 */
[----:B------:R-:W-:Y:S01]  /*02c0*/  HFMA2.MMA R21, -RZ, RZ, 0, 0 ;  /* 0x00000000ff157435 */ /* 0x000fe200000001ff */
[----:B-1----:R-:W-:Y:S02]  /*02d0*/  MOV R11, R13 ;  /* 0x0000000d000b7202 */ /* 0x002fe40000000f00 */
[----:B------:R-:W-:-:S08]  /*02e0*/  MOV R8, R12 ;  /* 0x0000000c00087202 */ /* 0x000fd00000000f00 */
.L_x_225:
[----:B------:R-:W-:Y:S01]  /*02f0*/  LOP3.LUT P0, RZ, R11, 0x3, RZ, 0xc0, !PT ;  /* 0x000000030bff7812 */ /* 0x000fe2000780c0ff */
[----:B------:R-:W-:-:S12]  /*0300*/  BSSY B0, `(.L_x_220) ;  /* 0x00000f2000007945 */ /* 0x000fd80003800000 */
[----:B0-----:R-:W-:Y:S05]  /*0310*/  @!P0 BRA `(.L_x_221) ;  /* 0x0000000c00c08947 */ /* 0x001fea0003800000 */
[----:B------:R-:W-:Y:S02]  /*0320*/  HFMA2.MMA R19, -RZ, RZ, 0, 0 ;  /* 0x00000000ff137435 */ /* 0x000fe400000001ff */
.L_x_224:
[----:B------:R-:W-:Y:S01]  /*0330*/  IMAD.MOV.U32 R20, RZ, RZ, RZ ;  /* 0x000000ffff147224 */ /* 0x000fe200078e00ff */
[----:B0-----:R-:W-:Y:S02]  /*0340*/  CS2R R2, SRZ ;  /* 0x0000000000027805 */ /* 0x001fe4000001ff00 */
[----:B------:R-:W-:Y:S01]  /*0350*/  CS2R R4, SRZ ;  /* 0x0000000000047805 */ /* 0x000fe2000001ff00 */
[----:B------:R-:W-:-:S07]  /*0360*/  IMAD.MOV.U32 R7, RZ, RZ, RZ ;  /* 0x000000ffff077224 */ /* 0x000fce00078e00ff */
.L_x_223:
[----:B------:R-:W-:Y:S01]  /*0370*/  LEA R0, R20, R1, 0x2 ;  /* 0x0000000114007211 */ /* 0x000fe200078e10ff */
[----:B------:R-:W0:Y:S05]  /*0380*/  LDC.64 R24, c[0x4][RZ] ;  /* 0x01000000ff187b82 */ /* 0x000e2a0000000a00 */
[----:B------:R-:W5:Y:S01]  /*0390*/  LDL R0, [R0+0x34] ;  /* 0x0000340000007983 */ /* 0x000f620000100800 */
[----:B------:R-:W-:Y:S02]  /*03a0*/  SHF.R.S32.HI R9, RZ, 0x1f, R21 ;  /* 0x0000001fff097819 */ /* 0x000fe40000011415 */
[----:B------:R-:W-:-:S03]  /*03b0*/  MOV R17, RZ ;  /* 0x000000ff00117202 */ /* 0x000fc60000000f00 */
[----:B------:R-:W-:Y:S02]  /*03c0*/  IMAD R9, R9, 0xc80, RZ ;  /* 0x00000c8009097824 */ /* 0x000fe400078e02ff */
[----:B0-----:R-:W-:-:S05]  /*03d0*/  IMAD.WIDE.U32 R24, R21, 0xc80, R24 ;  /* 0x00000c8015187825 */ /* 0x001fca00078e0018 */
[----:B------:R-:W-:-:S07]  /*03e0*/  IADD3 R9, R25, R9, RZ ;  /* 0x0000000919097210 */ /* 0x000fce0007ffe0ff */
.L_x_222:
[----:B------:R-:W-:Y:S02]  /*03f0*/  IMAD.MOV.U32 R10, RZ, RZ, 0x1 ;  /* 0x00000001ff0a7424 */ /* 0x000fe400078e00ff */
[----:B------:R-:W-:-:S03]  /*0400*/  IMAD.MOV.U32 R14, RZ, RZ, R24 ;  /* 0x000000ffff0e7224 */ /* 0x000fc600078e0018 */
[----:B------:R-:W-:Y:S01]  /*0410*/  SHF.L.U32 R15, R10, R17, RZ ;  /* 0x000000110a0f7219 */ /* 0x000fe200000006ff */
[----:B------:R-:W-:-:S03]  /*0420*/  IMAD R10, R20, 0x20, R17 ;  /* 0x00000020140a7824 */ /* 0x000fc600078e0211 */
[----:B-----5:R-:W-:Y:S01]  /*0430*/  LOP3.LUT P0, RZ, R0, R15, RZ, 0xc0, !PT ;  /* 0x0000000f00ff7212 */ /* 0x020fe2000780c0ff */
[----:B------:R-:W-:Y:S02]  /*0440*/  IMAD R10, R10, 0x5, RZ ;  /* 0x000000050a0a7824 */ /* 0x000fe400078e02ff */
[----:B------:R-:W-:Y:S02]  /*0450*/  IMAD.MOV.U32 R15, RZ, RZ, R9 ;  /* 0x000000ffff0f7224 */ /* 0x000fe400078e0009 */
[----:B------:R-:W-:-:S08]  /*0460*/  IMAD.WIDE R22, R10, 0x4, R14 ;  /* 0x000000040a167825 */ /* 0x000fd000078e020e */
[----:B------:R-:W2:Y:S04]  /*0470*/  @P0 LDG.E R16, desc[UR16][R22.64] ;  /* 0x0000001016100981 */ /* 0x000ea8000c1e1900 */
[----:B------:R-:W3:Y:S04]  /*0480*/  @P0 LDG.E R10, desc[UR16][R22.64+0x8] ;  /* 0x00000810160a0981 */ /* 0x000ee8000c1e1900 */
[----:B------:R-:W4:Y:S01]  /*0490*/  @P0 LDG.E R15, desc[UR16][R22.64+0xc] ;  /* 0x00000c10160f0981 */ /* 0x000f22000c1e1900 */
[----:B------:R-:W-:-:S03]  /*04a0*/  IMAD.MOV.U32 R14, RZ, RZ, 0x2 ;  /* 0x00000002ff0e7424 */ /* 0x000fc600078e00ff */
[----:B------:R-:W4:Y:S02]  /*04b0*/  @P0 LDG.E R27, desc[UR16][R22.64+0x4] ;  /* 0x00000410161b0981 */ /* 0x000f24000c1e1900 */
[----:B------:R-:W-:Y:S02]  /*04c0*/  SHF.L.U32 R29, R14, R17, RZ ;  /* 0x000000110e1d7219 */ /* 0x000fe400000006ff */
[----:B------:R-:W4:Y:S02]  /*04d0*/  @P0 LDG.E R14, desc[UR16][R22.64+0x10] ;  /* 0x00001010160e0981 */ /* 0x000f24000c1e1900 */
[----:B------:R-:W-:Y:S02]  /*04e0*/  LOP3.LUT P1, RZ, R0, R29, RZ, 0xc0, !PT ;  /* 0x0000001d00ff7212 */ /* 0x000fe4000782c0ff */
[----:B--2---:R-:W-:-:S11]  /*04f0*/  @P0 LOP3.LUT R7, R7, R16, RZ, 0x3c, !PT ;  /* 0x0000001007070212 */ /* 0x004fd600078e3cff */
[----:B------:R-:W2:Y:S01]  /*0500*/  @P1 LDG.E R16, desc[UR16][R22.64+0x14] ;  /* 0x0000141016101981 */ /* 0x000ea2000c1e1900 */
[----:B---3--:R-:W-:-:S03]  /*0510*/  @P0 LOP3.LUT R5, R5, R10, RZ, 0x3c, !PT ;  /* 0x0000000a05050212 */ /* 0x008fc600078e3cff */
[----:B------:R-:W3:Y:S01]  /*0520*/  @P1 LDG.E R10, desc[UR16][R22.64+0x1c] ;  /* 0x00001c10160a1981 */ /* 0x000ee2000c1e1900 */
[----:B----4-:R-:W-:-:S03]  /*0530*/  @P0 LOP3.LUT R2, R2, R15, RZ, 0x3c, !PT ;  /* 0x0000000f02020212 */ /* 0x010fc600078e3cff */
[----:B------:R-:W4:Y:S01]  /*0540*/  @P1 LDG.E R15, desc[UR16][R22.64+0x20] ;  /* 0x00002010160f1981 */ /* 0x000f22000c1e1900 */
[----:B------:R-:W-:Y:S01]  /*0550*/  @P0 LOP3.LUT R3, R3, R14, RZ, 0x3c, !PT ;  /* 0x0000000e03030212 */ /* 0x000fe200078e3cff */
[----:B------:R-:W-:-:S05]  /*0560*/  IMAD.MOV.U32 R14, RZ, RZ, 0x4 ;  /* 0x00000004ff0e7424 */ /* 0x000fca00078e00ff */
[----:B------:R-:W-:Y:S02]  /*0570*/  SHF.L.U32 R29, R14, R17, RZ ;  /* 0x000000110e1d7219 */ /* 0x000fe400000006ff */
[----:B------:R-:W4:Y:S01]  /*0580*/  @P1 LDG.E R14, desc[UR16][R22.64+0x24] ;  /* 0x00002410160e1981 */ /* 0x000f22000c1e1900 */
[----:B------:R-:W-:-:S03]  /*0590*/  @P0 LOP3.LUT R4, R4, R27, RZ, 0x3c, !PT ;  /* 0x0000001b04040212 */ /* 0x000fc600078e3cff */
[----:B------:R-:W4:Y:S01]  /*05a0*/  @P1 LDG.E R27, desc[UR16][R22.64+0x18] ;  /* 0x00001810161b1981 */ /* 0x000f22000c1e1900 */
        /* <DEDUP_REMOVED lines=143> */
[----:B------:R-:W-:-:S13]  /*0ea0*/  LOP3.LUT P1, RZ, R0, R29, RZ, 0xc0, !PT ;  /* 0x0000001d00ff7212 */ /* 0x000fda000782c0ff */
[----:B------:R-:W4:Y:S01]  /*0eb0*/  @P1 LDG.E R29, desc[UR16][R22.64+0x108] ;  /* 0x00010810161d1981 */ /* 0x000f22000c1e1900 */
[----:B--2---:R-:W-:-:S03]  /*0ec0*/  @P0 LOP3.LUT R7, R7, R16, RZ, 0x3c, !PT ;  /* 0x0000001007070212 */ /* 0x004fc600078e3cff */
[----:B------:R-:W2:Y:S01]  /*0ed0*/  @P1 LDG.E R16, desc[UR16][R22.64+0x104] ;  /* 0x0001041016101981 */ /* 0x000ea2000c1e1900 */
[----:B---3--:R-:W-:-:S03]  /*0ee0*/  @P0 LOP3.LUT R5, R5, R10, RZ, 0x3c, !PT ;  /* 0x0000000a05050212 */ /* 0x008fc600078e3cff */
[----:B------:R-:W3:Y:S01]  /*0ef0*/  @P1 LDG.E R10, desc[UR16][R22.64+0x10c] ;  /* 0x00010c10160a1981 */ /* 0x000ee2000c1e1900 */
[----:B----4-:R-:W-:-:S03]  /*0f00*/  @P0 LOP3.LUT R2, R2, R15, RZ, 0x3c, !PT ;  /* 0x0000000f02020212 */ /* 0x010fc600078e3cff */
[----:B------:R-:W4:Y:S01]  /*0f10*/  @P1 LDG.E R15, desc[UR16][R22.64+0x110] ;  /* 0x00011010160f1981 */ /* 0x000f22000c1e1900 */
[----:B------:R-:W-:Y:S01]  /*0f20*/  @P0 LOP3.LUT R3, R3, R14, RZ, 0x3c, !PT ;  /* 0x0000000e03030212 */ /* 0x000fe200078e3cff */
[----:B------:R-:W-:Y:S01]  /*0f30*/  IMAD.MOV.U32 R14, RZ, RZ, 0x4000 ;  /* 0x00004000ff0e7424 */ /* 0x000fe200078e00ff */
[----:B------:R-:W-:-:S04]  /*0f40*/  @P0 LOP3.LUT R4, R4, R27, RZ, 0x3c, !PT ;  /* 0x0000001b04040212 */ /* 0x000fc800078e3cff */
[----:B------:R-:W-:Y:S02]  /*0f50*/  SHF.L.U32 R27, R14, R17, RZ ;  /* 0x000000110e1b7219 */ /* 0x000fe400000006ff */
[----:B------:R-:W4:Y:S02]  /*0f60*/  @P1 LDG.E R14, desc[UR16][R22.64+0x114] ;  /* 0x00011410160e1981 */ /* 0x000f24000c1e1900 */
[----:B------:R-:W-:-:S13]  /*0f70*/  LOP3.LUT P0, RZ, R0, R27, RZ, 0xc0, !PT ;  /* 0x0000001b00ff7212 */ /* 0x000fda000780c0ff */
[----:B------:R-:W4:Y:S01]  /*0f80*/  @P0 LDG.E R27, desc[UR16][R22.64+0x11c] ;  /* 0x00011c10161b0981 */ /* 0x000f22000c1e1900 */
[----:B--2---:R-:W-:-:S03]  /*0f90*/  @P1 LOP3.LUT R7, R7, R16, RZ, 0x3c, !PT ;  /* 0x0000001007071212 */ /* 0x004fc600078e3cff */
[----:B------:R-:W2:Y:S01]  /*0fa0*/  @P0 LDG.E R18, desc[UR16][R22.64+0x128] ;  /* 0x0001281016120981 */ /* 0x000ea2000c1e1900 */
[----:B---3--:R-:W-:-:S03]  /*0fb0*/  @P1 LOP3.LUT R5, R5, R10, RZ, 0x3c, !PT ;  /* 0x0000000a05051212 */ /* 0x008fc600078e3cff */
[----:B------:R-:W3:Y:S01]  /*0fc0*/  @P0 LDG.E R16, desc[UR16][R22.64+0x118] ;  /* 0x0001181016100981 */ /* 0x000ee2000c1e1900 */
[----:B----4-:R-:W-:-:S03]  /*0fd0*/  @P1 LOP3.LUT R2, R2, R15, RZ, 0x3c, !PT ;  /* 0x0000000f02021212 */ /* 0x010fc600078e3cff */
[----:B------:R-:W4:Y:S04]  /*0fe0*/  @P0 LDG.E R10, desc[UR16][R22.64+0x120] ;  /* 0x00012010160a0981 */ /* 0x000f28000c1e1900 */
[----:B------:R-:W2:Y:S01]  /*0ff0*/  @P0 LDG.E R15, desc[UR16][R22.64+0x124] ;  /* 0x00012410160f0981 */ /* 0x000ea2000c1e1900 */
[----:B------:R-:W-:Y:S02]  /*1000*/  @P1 LOP3.LUT R4, R4, R29, RZ, 0x3c, !PT ;  /* 0x0000001d04041212 */ /* 0x000fe400078e3cff */
[----:B------:R-:W-:Y:S01]  /*1010*/  @P1 LOP3.LUT R3, R3, R14, RZ, 0x3c, !PT ;  /* 0x0000000e03031212 */ /* 0x000fe200078e3cff */
[----:B------:R-:W-:-:S05]  /*1020*/  IMAD.MOV.U32 R14, RZ, RZ, 0x8000 ;  /* 0x00008000ff0e7424 */ /* 0x000fca00078e00ff */
[----:B------:R-:W-:-:S04]  /*1030*/  SHF.L.U32 R29, R14, R17, RZ ;  /* 0x000000110e1d7219 */ /* 0x000fc800000006ff */
[----:B------:R-:W-:Y:S02]  /*1040*/  LOP3.LUT P1, RZ, R0, R29, RZ, 0xc0, !PT ;  /* 0x0000001d00ff7212 */ /* 0x000fe4000782c0ff */
[----:B------:R-:W-:-:S11]  /*1050*/  @P0 LOP3.LUT R4, R4, R27, RZ, 0x3c, !PT ;  /* 0x0000001b04040212 */ /* 0x000fd600078e3cff */
[----:B------:R-:W2:Y:S04]  /*1060*/  @P1 LDG.E R14, desc[UR16][R22.64+0x134] ;  /* 0x00013410160e1981 */ /* 0x000ea8000c1e1900 */
[----:B------:R-:W2:Y:S01]  /*1070*/  @P1 LDG.E R27, desc[UR16][R22.64+0x138] ;  /* 0x00013810161b1981 */ /* 0x000ea2000c1e1900 */
[----:B---3--:R-:W-:-:S03]  /*1080*/  @P0 LOP3.LUT R7, R7, R16, RZ, 0x3c, !PT ;  /* 0x0000001007070212 */ /* 0x008fc600078e3cff */
[----:B------:R-:W3:Y:S01]  /*1090*/  @P1 LDG.E R16, desc[UR16][R22.64+0x12c] ;  /* 0x00012c1016101981 */ /* 0x000ee2000c1e1900 */
[----:B----4-:R-:W-:-:S03]  /*10a0*/  @P0 LOP3.LUT R5, R5, R10, RZ, 0x3c, !PT ;  /* 0x0000000a05050212 */ /* 0x010fc600078e3cff */
[----:B------:R-:W4:Y:S01]  /*10b0*/  @P1 LDG.E R10, desc[UR16][R22.64+0x13c] ;  /* 0x00013c10160a1981 */ /* 0x000f22000c1e1900 */
[----:B--2---:R-:W-:-:S03]  /*10c0*/  @P0 LOP3.LUT R2, R2, R15, RZ, 0x3c, !PT ;  /* 0x0000000f02020212 */ /* 0x004fc600078e3cff */
[----:B------:R-:W2:Y:S01]  /*10d0*/  @P1 LDG.E R15, desc[UR16][R22.64+0x130] ;  /* 0x00013010160f1981 */ /* 0x000ea2000c1e1900 */
[----:B------:R-:W-:Y:S01]  /*10e0*/  VIADD R17, R17, 0x10 ;  /* 0x0000001011117836 */ /* 0x000fe20000000000 */
[----:B------:R-:W-:-:S04]  /*10f0*/  @P0 LOP3.LUT R3, R3, R18, RZ, 0x3c, !PT ;  /* 0x0000001203030212 */ /* 0x000fc800078e3cff */
[----:B------:R-:W-:Y:S02]  /*1100*/  ISETP.NE.AND P0, PT, R17, 0x20, PT ;  /* 0x000000201100780c */ /* 0x000fe40003f05270 */
[----:B------:R-:W-:Y:S02]  /*1110*/  @P1 LOP3.LUT R5, R5, R14, RZ, 0x3c, !PT ;  /* 0x0000000e05051212 */ /* 0x000fe400078e3cff */
[----:B------:R-:W-:Y:S02]  /*1120*/  @P1 LOP3.LUT R2, R2, R27, RZ, 0x3c, !PT ;  /* 0x0000001b02021212 */ /* 0x000fe400078e3cff */
[----:B---3--:R-:W-:Y:S02]  /*1130*/  @P1 LOP3.LUT R7, R7, R16, RZ, 0x3c, !PT ;  /* 0x0000001007071212 */ /* 0x008fe400078e3cff */
[----:B----4-:R-:W-:Y:S02]  /*1140*/  @P1 LOP3.LUT R3, R3, R10, RZ, 0x3c, !PT ;  /* 0x0000000a03031212 */ /* 0x010fe400078e3cff */
[----:B--2---:R-:W-:-:S03]  /*1150*/  @P1 LOP3.LUT R4, R4, R15, RZ, 0x3c, !PT ;  /* 0x0000000f04041212 */ /* 0x004fc600078e3cff */
[----:B------:R-:W-:Y:S05]  /*1160*/  @P0 BRA `(.L_x_222) ;  /* 0xfffffff000a00947 */ /* 0x000fea000383ffff */
[----:B------:R-:W-:-:S04]  /*1170*/  IADD3 R20, R20, 0x1, RZ ;  /* 0x0000000114147810 */ /* 0x000fc80007ffe0ff */
[----:B------:R-:W-:-:S13]  /*1180*/  ISETP.GE.U32.AND P0, PT, R20, 0x5, PT ;  /* 0x000000051400780c */ /* 0x000fda0003f06070 */
[----:B------:R-:W-:Y:S05]  /*1190*/  @!P0 BRA `(.L_x_223) ;  /* 0xfffffff000748947 */ /* 0x000fea000383ffff */
[----:B------:R-:W-:Y:S01]  /*11a0*/  VIADD R19, R19, 0x1 ;  /* 0x0000000113137836 */ /* 0x000fe20000000000 */
[----:B------:R-:W-:Y:S01]  /*11b0*/  LOP3.LUT R0, R11, 0x3, RZ, 0xc0, !PT ;  /* 0x000000030b007812 */ /* 0x000fe200078ec0ff */
[----:B------:R0:W-:Y:S03]  /*11c0*/  STL [R1+0x34], R7 ;  /* 0x0000340701007387 */ /* 0x0001e60000100800 */
[----:B------:R-:W-:Y:S01]  /*11d0*/  ISETP.GT.U32.AND P0, PT, R0, R19, PT ;  /* 0x000000130000720c */ /* 0x000fe20003f04070 */
[----:B------:R0:W-:Y:S03]  /*11e0*/  STL.64 [R1+0x38], R4 ;  /* 0x0000380401007387 */ /* 0x0001e60000100a00 */
[----:B------:R-:W-:Y:S01]  /*11f0*/  ISETP.GT.U32.AND.EX P0, PT, RZ, RZ, PT, P0 ;  /* 0x000000ffff00720c */ /* 0x000fe20003f04100 */
[----:B------:R0:W-:-:S12]  /*1200*/  STL.64 [R1+0x40], R2 ;  /* 0x0000400201007387 */ /* 0x0001d80000100a00 */
[----:B------:R-:W-:Y:S05]  /*1210*/  @P0 BRA `(.L_x_224) ;  /* 0xfffffff000440947 */ /* 0x000fea000383ffff */
.L_x_221:
[----:B------:R-:W-:Y:S05]  /*1220*/  BSYNC B0 ;  /* 0x0000000000007941 */ /* 0x000fea0003800000 */
.L_x_220:
[--C-:B------:R-:W-:Y:S01]  /*1230*/  SHF.R.U64 R11, R11, 0x2, R8.reuse ;  /* 0x000000020b0b7819 */ /* 0x100fe20000001208 */
[----:B------:R-:W-:Y:S01]  /*1240*/  VIADD R21, R21, 0x1 ;  /* 0x0000000115157836 */ /* 0x000fe20000000000 */
[----:B------:R-:W-:Y:S02]  /*1250*/  SHF.R.U32.HI R8, RZ, 0x2, R8 ;  /* 0x00000002ff087819 */ /* 0x000fe40000011608 */
[----:B------:R-:W-:-:S04]  /*1260*/  ISETP.NE.U32.AND P0, PT, R11, RZ, PT ;  /* 0x000000ff0b00720c */ /* 0x000fc80003f05070 */
[----:B------:R-:W-:-:S13]  /*1270*/  ISETP.NE.AND.EX P0, PT, R8, RZ, PT, P0 ;  /* 0x000000ff0800720c */ /* 0x000fda0003f05300 */
[----:B------:R-:W-:Y:S05]  /*1280*/  @!P0 BRA `(.L_x_219) ;  /* 0x0000000000048947 */ /* 0x000fea0003800000 */
[----:B------:R-:W-:Y:S05]  /*1290*/  BRA `(.L_x_225) ;  /* 0xfffffff000147947 */ /* 0x000fea000383ffff */
.L_x_219:
[----:B------:R-:W-:Y:S05]  /*12a0*/  BSYNC B1 ;  /* 0x0000000000017941 */ /* 0x000fea0003800000 */
.L_x_218:
[----:B------:R-:W-:Y:S01]  /*12b0*/  ULDC.64 UR4, c[0x0][0x218] ;  /* 0x0000860000047ab9 */ /* 0x000fe20000000a00 */
[----:B------:R2:W-:Y:S01]  /*12c0*/  STL.64 [R1+0x48], RZ ;  /* 0x000048ff01007387 */ /* 0x0005e20000100a00 */
[----:B------:R-:W-:-:S03]  /*12d0*/  ISETP.GE.U32.AND P0, PT, R13, UR4, PT ;  /* 0x000000040d007c0c */ /* 0x000fc6000bf06070 */
[----:B------:R2:W-:Y:S01]  /*12e0*/  STL [R1+0x50], RZ ;  /* 0x000050ff01007387 */ /* 0x0005e20000100800 */
[----:B------:R-:W-:-:S03]  /*12f0*/  ISETP.GE.U32.AND.EX P0, PT, R12, UR5, PT, P0 ;  /* 0x000000050c007c0c */ /* 0x000fc6000bf06100 */
[----:B------:R2:W-:Y:S10]  /*1300*/  STL.64 [R1+0x58], RZ ;  /* 0x000058ff01007387 */ /* 0x0005f40000100a00 */
[----:B------:R-:W-:Y:S05]  /*1310*/  @P0 EXIT ;  /* 0x000000000000094d */ /* 0x000fea0003800000 */
[----:B-1----:R-:W1:Y:S01]  /*1320*/  LDC R0, c[0x0][0x230] ;  /* 0x00008c00ff007b82 */ /* 0x002e620000000800 */
[----:B------:R-:W-:Y:S01]  /*1330*/  BSSY B2, `(.L_x_226) ;  /* 0x000008f000027945 */ /* 0x000fe20003800000 */
[----:B------:R-:W-:Y:S01]  /*1340*/  ULDC UR4, c[0x0][0x0] ;  /* 0x0000000000047ab9 */ /* 0x000fe20000000800 */
[----:B------:R-:W-:Y:S01]  /*1350*/  MOV R16, R4 ;  /* 0x0000000400107202 */ /* 0x000fe20000000f00 */
[----:B------:R-:W-:Y:S01]  /*1360*/  IMAD.MOV.U32 R18, RZ, RZ, R2 ;  /* 0x000000ffff127224 */ /* 0x000fe200078e0002 */
[----:B------:R-:W-:Y:S01]  /*1370*/  MOV R17, R5 ;  /* 0x0000000500117202 */ /* 0x000fe20000000f00 */
[----:B------:R-:W-:Y:S01]  /*1380*/  ULDC.64 UR6, c[0x0][0x238] ;  /* 0x00008e0000067ab9 */ /* 0x000fe20000000a00 */
[----:B------:R-:W-:Y:S01]  /*1390*/  MOV R19, R3 ;  /* 0x0000000300137202 */ /* 0x000fe20000000f00 */
[----:B------:R-:W3:Y:S01]  /*13a0*/  LDC.64 R14, c[0x0][0x228] ;  /* 0x00008a00ff0e7b82 */ /* 0x000ee20000000a00 */
[----:B------:R-:W-:Y:S01]  /*13b0*/  ULDC UR12, c[0x0][0xc] ;  /* 0x00000300000c7ab9 */ /* 0x000fe20000000800 */
[----:B------:R-:W-:Y:S01]  /*13c0*/  IMAD.MOV.U32 R20, RZ, RZ, R7 ;  /* 0x000000ffff147224 */ /* 0x000fe200078e0007 */
[----:B------:R-:W-:Y:S01]  /*13d0*/  DSETP.LT.AND P4, PT, RZ, UR6, PT ;  /* 0x00000006ff007e2a */ /* 0x000fe2000bf81000 */
[----:B------:R-:W-:Y:S01]  /*13e0*/  UIMAD UR12, UR4, UR12, URZ ;  /* 0x0000000c040c72a4 */ /* 0x000fe2000f8e023f */
[----:B------:R-:W-:Y:S01]  /*13f0*/  ULDC.64 UR14, c[0x0][0x238] ;  /* 0x00008e00000e7ab9 */ /* 0x000fe20000000a00 */
[----:B------:R-:W-:-:S02]  /*1400*/  ULDC UR8, c[0x0][0x248] ;  /* 0x0000920000087ab9 */ /* 0x000fc40000000800 */
[----:B------:R-:W4:Y:S01]  /*1410*/  LDC.64 R8, c[0x0][0x228] ;  /* 0x00008a00ff087b82 */ /* 0x000f220000000a00 */
[----:B------:R-:W-:Y:S01]  /*1420*/  ULDC UR10, c[0x0][0x240] ;  /* 0x00009000000a7ab9 */ /* 0x000fe20000000800 */
[----:B------:R-:W-:Y:S01]  /*1430*/  ULDC UR9, c[0x0][0x244] ;  /* 0x0000910000097ab9 */ /* 0x000fe20000000800 */
[----:B------:R-:W-:Y:S01]  /*1440*/  UMOV UR11, URZ ;  /* 0x0000003f000b7c82 */ /* 0x000fe20008000000 */
[----:B------:R-:W-:Y:S01]  /*1450*/  ULDC.64 UR4, c[0x0][0x218] ;  /* 0x0000860000047ab9 */ /* 0x000fe20000000a00 */
[----:B------:R-:W-:Y:S01]  /*1460*/  ULDC.64 UR6, c[0x0][0x210] ;  /* 0x0000840000067ab9 */ /* 0x000fe20000000a00 */
[----:B-1----:R-:W-:Y:S01]  /*1470*/  ISETP.GT.AND P3, PT, R0, -0x1, PT ;  /* 0xffffffff0000780c */ /* 0x002fe20003f64270 */
[----:B---3--:R-:W-:-:S12]  /*1480*/  FADD R14, -R14, R15 ;  /* 0x0000000f0e0e7221 */ /* 0x008fd80000000100 */
.L_x_234:
[----:B------:R-:W-:Y:S01]  /*1490*/  MOV R10, R17 ;  /* 0x00000011000a7202 */ /* 0x000fe20000000f00 */
[----:B0-----:R-:W-:Y:S01]  /*14a0*/  IMAD.MOV.U32 R4, RZ, RZ, R19 ;  /* 0x000000ffff047224 */ /* 0x001fe200078e0013 */
[----:B------:R-:W-:Y:S01]  /*14b0*/  MOV R15, R16 ;  /* 0x00000010000f7202 */ /* 0x000fe20000000f00 */
[----:B------:R-:W-:Y:S01]  /*14c0*/  IMAD.MOV.U32 R11, RZ, RZ, R18 ;  /* 0x000000ffff0b7224 */ /* 0x000fe200078e0012 */
[----:B------:R-:W-:Y:S04]  /*14d0*/  BSSY B1, `(.L_x_227) ;  /* 0x0000066000017945 */ /* 0x000fe80003800000 */
[----:B-1----:R-:W-:Y:S05]  /*14e0*/  @!P4 BRA `(.L_x_228) ;  /* 0x00000000004cc947 */ /* 0x002fea0003800000 */
[----:B------:R-:W-:Y:S01]  /*14f0*/  SHF.R.U32.HI R7, RZ, 0x2, R20 ;  /* 0x00000002ff077819 */ /* 0x000fe20000011614 */
[----:B------:R-:W-:Y:S01]  /*1500*/  IMAD.SHL.U32 R5, R19, 0x10, RZ ;  /* 0x0000001013057824 */ /* 0x000fe200078e00ff */
[----:B------:R-:W-:Y:S01]  /*1510*/  IADD3 R6, R6, 0x587c5, RZ ;  /* 0x000587c506067810 */ /* 0x000fe20007ffe0ff */
[----:B------:R-:W-:Y:S01]  /*1520*/  HFMA2.MMA R3, -RZ, RZ, 0.1171875, 0 ;  /* 0x2f800000ff037435 */ /* 0x000fe200000001ff */
[----:B------:R-:W-:Y:S01]  /*1530*/  LOP3.LUT R7, R7, R20, RZ, 0x3c, !PT ;  /* 0x0000001407077212 */ /* 0x000fe200078e3cff */
[----:B------:R-:W-:Y:S01]  /*1540*/  IMAD.MOV.U32 R15, RZ, RZ, R17 ;  /* 0x000000ffff0f7224 */ /* 0x000fe200078e0011 */
[----:B------:R-:W-:Y:S04]  /*1550*/  MOV R20, R16 ;  /* 0x0000001000147202 */ /* 0x000fe80000000f00 */
[----:B------:R-:W-:Y:S05]  /*1560*/  IMAD.SHL.U32 R10, R7, 0x2, RZ ;  /* 0x00000002070a7824 */ /* 0x000fea00078e00ff */
[----:B------:R-:W-:Y:S04]  /*1570*/  LOP3.LUT R10, R19, R10, R7, 0x96, !PT ;  /* 0x0000000a130a7212 */ /* 0x000fe800078e9607 */
[----:B------:R-:W-:Y:S05]  /*1580*/  LOP3.LUT R4, R10, R5, RZ, 0x3c, !PT ;  /* 0x000000050a047212 */ /* 0x000fea00078e3cff */
[----:B------:R-:W-:Y:S05]  /*1590*/  IMAD.IADD R2, R4, 0x1, R6 ;  /* 0x0000000104027824 */ /* 0x000fea00078e0206 */
[----:B------:R-:W-:Y:S05]  /*15a0*/  I2FP.F32.U32 R2, R2 ;  /* 0x0000000200027245 */ /* 0x000fea0000201000 */
[----:B------:R-:W-:Y:S04]  /*15b0*/  FFMA R0, R2, R3, 1.1641532182693481445e-10 ;  /* 0x2f00000002007423 */ /* 0x000fe80000000003 */
[----:B------:R-:W0:Y:S02]  /*15c0*/  F2F.F64.F32 R10, R0 ;  /* 0x00000000000a7310 */ /* 0x000e240000201800 */
[----:B0-----:R-:W-:Y:S01]  /*15d0*/  DSETP.GEU.AND P0, PT, R10, UR14, PT ;  /* 0x0000000e0a007e2a */ /* 0x001fe2000bf0e000 */
[----:B------:R-:W-:Y:S01]  /*15e0*/  MOV R10, R18 ;  /* 0x00000012000a7202 */ /* 0x000fe20000000f00 */
[----:B------:R-:W-:Y:S11]  /*15f0*/  IMAD.MOV.U32 R11, RZ, RZ, R19 ;  /* 0x000000ffff0b7224 */ /* 0x000ff600078e0013 */
[----:B------:R-:W-:Y:S01]  /*1600*/  @!UPT UIADD3 URZ, URZ, URZ, URZ ;  /* 0x0000003f3f3ff290 */ /* 0x000fe2000fffe03f */
[----:B------:R-:W-:Y:S05]  /*1610*/  @!P0 BRA `(.L_x_229) ;  /* 0x00000004002c8947 */ /* 0x000fea0003800000 */
.L_x_228:
[----:B------:R-:W-:Y:S02]  /*1620*/  SHF.R.U32.HI R7, RZ, 0x2, R20 ;  /* 0x00000002ff077819 */ /* 0x000fe40000011614 */
[----:B------:R-:W-:Y:S02]  /*1630*/  IADD3 R6, R6, 0x587c5, RZ ;  /* 0x000587c506067810 */ /* 0x000fe40007ffe0ff */
[----:B------:R-:W-:Y:S01]  /*1640*/  LOP3.LUT R16, R7, R20, RZ, 0x3c, !PT ;  /* 0x0000001407107212 */ /* 0x000fe200078e3cff */
[----:B------:R-:W-:Y:S01]  /*1650*/  IMAD.SHL.U32 R7, R4, 0x10, RZ ;  /* 0x0000001004077824 */ /* 0x000fe200078e00ff */
[----:B------:R-:W-:Y:S03]  /*1660*/  MOV R3, 0x2f800000 ;  /* 0x2f80000000037802 */ /* 0x000fe60000000f00 */
[----:B------:R-:W-:Y:S05]  /*1670*/  IMAD.SHL.U32 R17, R16, 0x2, RZ ;  /* 0x0000000210117824 */ /* 0x000fea00078e00ff */
[----:B------:R-:W-:Y:S04]  /*1680*/  LOP3.LUT R16, R4, R17, R16, 0x96, !PT ;  /* 0x0000001104107212 */ /* 0x000fe800078e9610 */
[----:B------:R-:W-:Y:S05]  /*1690*/  LOP3.LUT R5, R16, R7, RZ, 0x3c, !PT ;  /* 0x0000000710057212 */ /* 0x000fea00078e3cff */
[----:B------:R-:W-:Y:S05]  /*16a0*/  IMAD.IADD R2, R5, 0x1, R6 ;  /* 0x0000000105027824 */ /* 0x000fea00078e0206 */
[----:B------:R-:W-:Y:S05]  /*16b0*/  I2FP.F32.U32 R2, R2 ;  /* 0x0000000200027245 */ /* 0x000fea0000201000 */
[----:B------:R-:W-:Y:S04]  /*16c0*/  FFMA R0, R2, R3, 1.1641532182693481445e-10 ;  /* 0x2f00000002007423 */ /* 0x000fe80000000003 */
[----:B----4-:R-:W-:Y:S05]  /*16d0*/  FFMA R16, -R0, R8, R9 ;  /* 0x0000000800107223 */ /* 0x010fea0000000109 */
[----:B------:R-:W-:Y:S01]  /*16e0*/  @!P3 F2FP.F16.F32.PACK_AB R7, RZ, R16 ;  /* 0x00000010ff07b23e */ /* 0x000fe200000000ff */
[----:B------:R-:W-:Y:S06]  /*16f0*/  @!P3 BRA `(.L_x_230) ;  /* 0x0000000000bcb947 */ /* 0x000fec0003800000 */
[----:B------:R-:W-:Y:S01]  /*1700*/  MOV R7, 0x80000000 ;  /* 0x8000000000077802 */ /* 0x000fe20000000f00 */
[----:B------:R-:W-:Y:S01]  /*1710*/  HFMA2.MMA R0, -RZ, RZ, 0, 0 ;  /* 0x00000000ff007435 */ /* 0x000fe200000001ff */
[----:B------:R-:W-:Y:S01]  /*1720*/  FMUL R2, R16, UR10 ;  /* 0x0000000a10027c20 */ /* 0x000fe20008400000 */
[----:B------:R-:W-:Y:S04]  /*1730*/  BSSY B0, `(.L_x_231) ;  /* 0x0000026000007945 */ /* 0x000fe80003800000 */
[----:B------:R-:W-:Y:S11]  /*1740*/  FSETP.GTU.AND P0, PT, |R2|, +INF , PT ;  /* 0x7f8000000200780b */ /* 0x000ff60003f0c200 */
[----:B------:R-:W-:Y:S02]  /*1750*/  @!UPT UIADD3 URZ, URZ, URZ, URZ ;  /* 0x0000003f3f3ff290 */ /* 0x000fe4000fffe03f */
[----:B------:R-:W-:Y:S05]  /*1760*/  @P0 BRA `(.L_x_232) ;  /* 0x0000000000880947 */ /* 0x000fea0003800000 */
[----:B------:R-:W-:Y:S01]  /*1770*/  FSETP.GE.AND P0, PT, R2, 9.22337203685477580800e+18, PT ;  /* 0x5f0000000200780b */ /* 0x000fe20003f06000 */
[----:B------:R-:W-:Y:S01]  /*1780*/  IMAD.MOV.U32 R0, RZ, RZ, -0x1 ;  /* 0xffffffffff007424 */ /* 0x000fe200078e00ff */
[----:B------:R-:W-:Y:S11]  /*1790*/  MOV R7, 0x7fffffff ;  /* 0x7fffffff00077802 */ /* 0x000ff60000000f00 */
[----:B------:R-:W-:Y:S05]  /*17a0*/  @P0 BRA `(.L_x_232) ;  /* 0x0000000000780947 */ /* 0x000fea0003800000 */
[----:B------:R-:W-:Y:S01]  /*17b0*/  HFMA2.MMA R7, -RZ, RZ, -0.0 , 0 ;  /* 0x80000000ff077435 */ /* 0x000fe200000001ff */
[----:B------:R-:W-:Y:S01]  /*17c0*/  FSETP.GTU.AND P0, PT, R2, -9.22337203685477580800e+18, PT ;  /* 0xdf0000000200780b */ /* 0x000fe20003f0c000 */
[----:B------:R-:W-:Y:S11]  /*17d0*/  IMAD.MOV.U32 R0, RZ, RZ, RZ ;  /* 0x000000ffff007224 */ /* 0x000ff600078e00ff */
[----:B------:R-:W-:Y:S01]  /*17e0*/  @!UPT UIADD3 URZ, URZ, URZ, URZ ;  /* 0x0000003f3f3ff290 */ /* 0x000fe2000fffe03f */
[----:B------:R-:W-:Y:S05]  /*17f0*/  @!P0 BRA `(.L_x_232) ;  /* 0x0000000000648947 */ /* 0x000fea0003800000 */
[----:B------:R-:W-:Y:S01]  /*1800*/  SHF.R.U32.HI R3, RZ, 0x17, R2 ;  /* 0x00000017ff037819 */ /* 0x000fe20000011602 */
[----:B------:R-:W-:Y:S02]  /*1810*/  IMAD.SHL.U32 R16, R2, 0x100, RZ ;  /* 0x0000010002107824 */ /* 0x000fe400078e00ff */
[----:B------:R-:W-:Y:S01]  /*1820*/  IMAD.U32 R7, RZ, RZ, UR11 ;  /* 0x0000000bff077e24 */ /* 0x000fe2000f8e00ff */
[----:B------:R-:W-:Y:S01]  /*1830*/  LOP3.LUT R3, R3, 0xff, RZ, 0xc0, !PT ;  /* 0x000000ff03037812 */ /* 0x000fe200078ec0ff */
[----:B------:R-:W-:Y:S01]  /*1840*/  IMAD.U32 R0, RZ, RZ, UR11 ;  /* 0x0000000bff007e24 */ /* 0x000fe2000f8e00ff */
[----:B------:R-:W-:Y:S01]  /*1850*/  SHF.R.U32.HI R16, RZ, 0x1, R16 ;  /* 0x00000001ff107819 */ /* 0x000fe20000011610 */
[----:B------:R-:W-:Y:S01]  /*1860*/  IMAD.MOV.U32 R17, RZ, RZ, RZ ;  /* 0x000000ffff117224 */ /* 0x000fe200078e00ff */
[----:B------:R-:W-:Y:S02]  /*1870*/  IADD3 R3, -R3, 0xbd, RZ ;  /* 0x000000bd03037810 */ /* 0x000fe40007ffe1ff */
[----:B------:R-:W-:Y:S02]  /*1880*/  LOP3.LUT R16, R16, 0x40000000, RZ, 0xfc, !PT ;  /* 0x4000000010107812 */ /* 0x000fe400078efcff */
[C---:B------:R-:W-:Y:S11]  /*1890*/  ISETP.GT.AND P1, PT, R3.reuse, 0x3f, PT ;  /* 0x0000003f0300780c */ /* 0x040ff60003f24270 */
[----:B------:R-:W-:Y:S02]  /*18a0*/  @!UPT UIADD3 URZ, URZ, URZ, URZ ;  /* 0x0000003f3f3ff290 */ /* 0x000fe4000fffe03f */
[C---:B------:R-:W-:Y:S02]  /*18b0*/  @!P1 IADD3 R18, -R3.reuse, 0x40, RZ ;  /* 0x0000004003129810 */ /* 0x040fe40007ffe1ff */
[----:B------:R-:W-:Y:S02]  /*18c0*/  @!P1 ISETP.NE.AND P0, PT, R3, RZ, PT ;  /* 0x000000ff0300920c */ /* 0x000fe40003f05270 */
[--C-:B------:R-:W-:Y:S01]  /*18d0*/  @!P1 SHF.L.U64.HI R18, R7, R18, R16.reuse ;  /* 0x0000001207129219 */ /* 0x100fe20000010210 */
[----:B------:R-:W-:Y:S01]  /*18e0*/  IMAD.MOV.U32 R7, RZ, RZ, RZ ;  /* 0x000000ffff077224 */ /* 0x000fe200078e00ff */
[-CC-:B------:R-:W-:Y:S02]  /*18f0*/  @!P1 SHF.R.U64 R17, R0, R3.reuse, R16.reuse ;  /* 0x0000000300119219 */ /* 0x180fe40000001210 */
[----:B------:R-:W-:Y:S02]  /*1900*/  @!P1 SHF.R.U32.HI R7, RZ, R3, R16 ;  /* 0x00000003ff079219 */ /* 0x000fe40000011610 */
[----:B------:R-:W-:Y:S02]  /*1910*/  @!P1 SEL R16, R18, RZ, P0 ;  /* 0x000000ff12109207 */ /* 0x000fe40000000000 */
[----:B------:R-:W-:Y:S02]  /*1920*/  ISETP.GE.AND P1, PT, R2, RZ, PT ;  /* 0x000000ff0200720c */ /* 0x000fe40003f26270 */
[----:B------:R-:W-:Y:S05]  /*1930*/  LEA.HI R17, P0, R16, R17, RZ, 0x1 ;  /* 0x0000001110117211 */ /* 0x000fea00078108ff */
[----:B------:R-:W-:Y:S01]  /*1940*/  IMAD.X R7, RZ, RZ, R7, P0 ;  /* 0x000000ffff077224 */ /* 0x000fe200000e0607 */
[-C--:B------:R-:W-:Y:S04]  /*1950*/  IADD3 R0, P0, RZ, -R17.reuse, RZ ;  /* 0x80000011ff007210 */ /* 0x080fe80007f1e0ff */
[----:B------:R-:W-:Y:S01]  /*1960*/  SEL R0, R0, R17, !P1 ;  /* 0x0000001100007207 */ /* 0x000fe20004800000 */
[----:B------:R-:W-:Y:S05]  /*1970*/  IMAD.X R2, RZ, RZ, ~R7, P0 ;  /* 0x000000ffff027224 */ /* 0x000fea00000e0e07 */
[----:B------:R-:W-:Y:S02]  /*1980*/  SEL R7, R2, R7, !P1 ;  /* 0x0000000702077207 */ /* 0x000fe40004800000 */
.L_x_232:
[----:B------:R-:W-:Y:S05]  /*1990*/  BSYNC B0 ;  /* 0x0000000000007941 */ /* 0x000fea0003800000 */
.L_x_231:
[----:B------:R-:W-:Y:S02]  /*19a0*/  MOV R16, R0 ;  /* 0x0000000000107202 */ /* 0x000fe40000000f00 */
[----:B------:R-:W-:Y:S04]  /*19b0*/  MOV R17, R7 ;  /* 0x0000000700117202 */ /* 0x000fe80000000f00 */
[----:B------:R-:W0:Y:S02]  /*19c0*/  I2F.S64 R16, R16 ;  /* 0x0000001000107312 */ /* 0x000e240000301400 */
[----:B0-----:R-:W-:Y:S05]  /*19d0*/  FMUL R7, R16, UR9 ;  /* 0x0000000910077c20 */ /* 0x001fea0008400000 */
[----:B------:R-:W-:Y:S07]  /*19e0*/  F2FP.F16.F32.PACK_AB R7, RZ, R7 ;  /* 0x00000007ff07723e */ /* 0x000fee00000000ff */
.L_x_230:
[----:B------:R-:W-:Y:S05]  /*19f0*/  HSETP2.NEU.AND P0, PT, R7.H0_H0, RZ.H0_H0, PT ;  /* 0x200000ff07007234 */ /* 0x000fea0003f0d800 */
[----:B------:R-:W-:Y:S11]  /*1a00*/  ISETP.GT.OR P0, PT, RZ, UR8, P0 ;  /* 0x00000008ff007c0c */ /* 0x000ff60008704670 */
[----:B------:R-:W-:Y:S02]  /*1a10*/  @!UPT UIADD3 URZ, URZ, URZ, URZ ;  /* 0x0000003f3f3ff290 */ /* 0x000fe4000fffe03f */
[----:B------:R-:W-:Y:S05]  /*1a20*/  @P0 BRA `(.L_x_233) ;  /* 0x0000000000400947 */ /* 0x000fea0003800000 */
[C---:B------:R-:W-:Y:S11]  /*1a30*/  FSETP.GT.AND P2, PT, R16.reuse, RZ, PT ;  /* 0x000000ff1000720b */ /* 0x040ff60003f44000 */
[----:B------:R-:W-:Y:S02]  /*1a40*/  @!UPT UIADD3 URZ, URZ, URZ, URZ ;  /* 0x0000003f3f3ff290 */ /* 0x000fe4000fffe03f */
[C---:B------:R-:W-:Y:S01]  /*1a50*/  @!P2 FADD R3, R16.reuse, -1 ;  /* 0xbf8000001003a421 */ /* 0x040fe20000000000 */
[----:B------:R-:W-:Y:S04]  /*1a60*/  @P2 FADD R16, R16, 1 ;  /* 0x3f80000010102421 */ /* 0x000fe80000000000 */
[----:B------:R-:W-:Y:S02]  /*1a70*/  @!P2 FSETP.GEU.AND P1, PT, R14, R3, PT ;  /* 0x000000030e00a20b */ /* 0x000fe40003f2e000 */
[CC--:B------:R-:W-:Y:S02]  /*1a80*/  @P2 FSETP.GEU.AND P0, PT, R16.reuse, R9.reuse, PT ;  /* 0x000000091000220b */ /* 0x0c0fe40003f0e000 */
[----:B------:R-:W-:Y:S02]  /*1a90*/  @!P2 FSEL R7, R3, R14, !P1 ;  /* 0x0000000e0307a208 */ /* 0x000fe40004800000 */
[----:B------:R-:W-:Y:S04]  /*1aa0*/  @P2 FSEL R7, R16, R9, !P0 ;  /* 0x0000000910072208 */ /* 0x000fe80004000000 */
[----:B------:R-:W-:Y:S01]  /*1ab0*/  F2FP.F16.F32.PACK_AB R7, RZ, R7 ;  /* 0x00000007ff07723e */ /* 0x000fe200000000ff */
[----:B------:R-:W-:Y:S05]  /*1ac0*/  BRA `(.L_x_233) ;  /* 0x0000000000187947 */ /* 0x000fea0003800000 */
.L_x_229:
[----:B------:R-:W-:Y:S01]  /*1ad0*/  MOV R11, R18 ;  /* 0x00000012000b7202 */ /* 0x000fe20000000f00 */
[----:B------:R-:W-:Y:S01]  /*1ae0*/  IMAD.MOV.U32 R5, RZ, RZ, R4 ;  /* 0x000000ffff057224 */ /* 0x000fe200078e0004 */
[----:B------:R-:W-:Y:S01]  /*1af0*/  MOV R15, R16 ;  /* 0x00000010000f7202 */ /* 0x000fe20000000f00 */
[----:B------:R-:W-:Y:S01]  /*1b00*/  IMAD.MOV.U32 R7, RZ, RZ, 0x7fff ;  /* 0x00007fffff077424 */ /* 0x000fe200078e00ff */
[----:B------:R-:W-:Y:S01]  /*1b10*/  MOV R4, R19 ;  /* 0x0000001300047202 */ /* 0x000fe20000000f00 */
[----:B------:R-:W-:Y:S02]  /*1b20*/  IMAD.MOV.U32 R10, RZ, RZ, R17 ;  /* 0x000000ffff0a7224 */ /* 0x000fe400078e0011 */
.L_x_233:
[----:B------:R-:W-:Y:S05]  /*1b30*/  BSYNC B1 ;  /* 0x0000000000017941 */ /* 0x000fea0003800000 */
.L_x_227:
[C---:B------:R-:W-:Y:S01]  /*1b40*/  LEA R2, P0, R13.reuse, UR6, 0x1 ;  /* 0x000000060d027c11 */ /* 0x040fe2000f8008ff */
[----:B------:R-:W-:Y:S01]  /*1b50*/  IMAD.MOV.U32 R19, RZ, RZ, R5 ;  /* 0x000000ffff137224 */ /* 0x000fe200078e0005 */
[----:B------:R-:W-:Y:S01]  /*1b60*/  MOV R17, R11 ;  /* 0x0000000b00117202 */ /* 0x000fe20000000f00 */
[----:B------:R-:W-:Y:S01]  /*1b70*/  IMAD.MOV.U32 R18, RZ, RZ, R4 ;  /* 0x000000ffff127224 */ /* 0x000fe200078e0004 */
[C---:B------:R-:W-:Y:S01]  /*1b80*/  LEA.HI.X R3, R13.reuse, UR7, R12, 0x1, P0 ;  /* 0x000000070d037c11 */ /* 0x040fe200080f0c0c */
[----:B------:R-:W-:Y:S01]  /*1b90*/  IMAD.MOV.U32 R16, RZ, RZ, R10 ;  /* 0x000000ffff107224 */ /* 0x000fe200078e000a */
[----:B------:R-:W-:Y:S02]  /*1ba0*/  IADD3 R13, P0, R13, UR12, RZ ;  /* 0x0000000c0d0d7c10 */ /* 0x000fe4000ff1e0ff */
[----:B------:R-:W-:Y:S01]  /*1bb0*/  MOV R20, R15 ;  /* 0x0000000f00147202 */ /* 0x000fe20000000f00 */
[----:B------:R1:W-:Y:S02]  /*1bc0*/  STG.E.U16 desc[UR16][R2.64], R7 ;  /* 0x0000000702007986 */ /* 0x0003e4000c101510 */
[----:B------:R-:W-:Y:S01]  /*1bd0*/  IMAD.X R12, RZ, RZ, R12, P0 ;  /* 0x000000ffff0c7224 */ /* 0x000fe200000e060c */
[----:B------:R-:W-:Y:S04]  /*1be0*/  ISETP.GE.U32.AND P0, PT, R13, UR4, PT ;  /* 0x000000040d007c0c */ /* 0x000fe8000bf06070 */
[----:B------:R-:W-:Y:S11]  /*1bf0*/  ISETP.GE.U32.AND.EX P0, PT, R12, UR5, PT, P0 ;  /* 0x000000050c007c0c */ /* 0x000ff6000bf06100 */
[----:B------:R-:W-:Y:S02]  /*1c00*/  @!UPT UIADD3 URZ, URZ, URZ, URZ ;  /* 0x0000003f3f3ff290 */ /* 0x000fe4000fffe03f */
[----:B------:R-:W-:Y:S05]  /*1c10*/  @!P0 BRA `(.L_x_234) ;  /* 0xfffffff8001c8947 */ /* 0x000fea000383ffff */
[----:B------:R-:W-:Y:S05]  /*1c20*/  BSYNC B2 ;  /* 0x0000000000027941 */ /* 0x000fea0003800000 */
.L_x_226:
[----:B------:R-:W-:Y:S01]  /*1c30*/  MOV R14, R6 ;  /* 0x00000006000e7202 */ /* 0x000fe20000000f00 */
[----:B------:R-:W-:Y:S04]  /*1c40*/  STL.64 [R1+0x38], R10 ;  /* 0x0000380a01007387 */ /* 0x000fe80000100a00 */
[----:B------:R-:W-:Y:S04]  /*1c50*/  STL.64 [R1+0x40], R4 ;  /* 0x0000400401007387 */ /* 0x000fe80000100a00 */
[----:B------:R-:W-:Y:S01]  /*1c60*/  STL.64 [R1+0x30], R14 ;  /* 0x0000300e01007387 */ /* 0x000fe20000100a00 */
[----:B------:R-:W-:Y:S05]  /*1c70*/  EXIT ;  /* 0x000000000000794d */ /* 0x000fea0003800000 */
.L_x_235:
        /* <DEDUP_REMOVED lines=16> */
.L_x_2041:


//--------------------- .text._ZN7cutlass13device_kernelINS_4gemm6kernel13GemmUniversalIN4cute5tupleIJiiiiEEENS1_10collective13CollectiveMmaINS1_34MainloopSm90TmaGmmaWarpSpecializedILi6ENS5_IJNS4_1CILi2EEENSA_ILi1EEESC_EEENS1_35KernelTmaWarpSpecializedCooperativeEEENS5_IJNSA_ILi128EEESG_NSA_ILi64EEEEEENS_6half_tENS5_IJlSC_lEEESJ_SK_NS4_8TiledMMAINS4_8MMA_AtomIJNS4_4SM904GMMA26MMA_64x128x16_F32F16F16_SSILNSO_5MajorE0ELSQ_0ELNSO_7ScaleInE1ELSR_1EEEEEENS4_6LayoutISD_NS5_IJSC_NSA_ILi0EEESV_EEEEENS5_IJNS4_10UnderscoreESY_SY_EEEEENS4_13SM90_TMA_LOADENS4_14ComposedLayoutINS4_7SwizzleILi3ELi4ELi3EEENS4_18smem_ptr_flag_bitsILi16EEENSU_INS5_IJNSA_ILi8EEESH_EEENS5_IJSH_SC_EEEEEEEvNS4_8identityENS4_23SM90_TMA_LOAD_MULTICASTES1B_vS1C_EENS_8epilogue10collective18CollectiveEpilogueINS1F_22Sm90TmaWarpSpecializedILi4ELi2ELi16ELb1ELb0EEEJSI_NS5_IJSG_NSA_ILi32EEEEEESJ_NS5_IJSC_llEEESJ_S1M_NS1F_6fusion15Sm90TreeVisitorINS1N_11Sm90ComputeINS_24homogeneous_multiply_addESJ_fLNS_15FloatRoundStyleE2EvEEJNS1N_19Sm90ScalarBroadcastIfNS5_IJSV_SV_SV_EEELi1ENS_10multipliesEEENS1N_12Sm90SrcFetchISJ_EENS1O_INS1P_IS1V_ffLS1R_2EvEEJS1W_NS1N_12Sm90AccFetchEEEEEEES11_NS12_IS14_S16_NSU_INS5_IJSH_S17_EEENS5_IJSC_SH_EEEEEEENS4_17SM75_U16x8_LDSM_TENS4_14SM90_TMA_STOREES26_NS4_17SM90_U16x8_STSM_TENS4_9Copy_AtomIJNS4_17SM90_U32x4_STSM_NESJ_EEEvEEENS1_19PersistentSchedulerEvEEEEvNT_6ParamsE --------------------------
	.section	.text._ZN7cutlass13device_kernelINS_4gemm6kernel13GemmUniversalIN4cute5tupleIJiiiiEEENS1_10collective13CollectiveMmaINS1_34MainloopSm90TmaGmmaWarpSpecializedILi6ENS5_IJNS4_1CILi2EEENSA_ILi1EEESC_EEENS1_35KernelTmaWarpSpecializedCooperativeEEENS5_IJNSA_ILi128EEESG_NSA_ILi64EEEEEENS_6half_tENS5_IJlSC_lEEESJ_SK_NS4_8TiledMMAINS4_8MMA_AtomIJNS4_4SM904GMMA26MMA_64x128x16_F32F16F16_SSILNSO_5MajorE0ELSQ_0ELNSO_7ScaleInE1ELSR_1EEEEEENS4_6LayoutISD_NS5_IJSC_NSA_ILi0EEESV_EEEEENS5_IJNS4_10UnderscoreESY_SY_EEEEENS4_13SM90_TMA_LOADENS4_14ComposedLayoutINS4_7SwizzleILi3ELi4ELi3EEENS4_18smem_ptr_flag_bitsILi16EEENSU_INS5_IJNSA_ILi8EEESH_EEENS5_IJSH_SC_EEEEEEEvNS4_8identityENS4_23SM90_TMA_LOAD_MULTICASTES1B_vS1C_EENS_8epilogue10collective18CollectiveEpilogueINS1F_22Sm90TmaWarpSpecializedILi4ELi2ELi16ELb1ELb0EEEJSI_NS5_IJSG_NSA_ILi32EEEEEESJ_NS5_IJSC_llEEESJ_S1M_NS1F_6fusion15Sm90TreeVisitorINS1N_11Sm90ComputeINS_24homogeneous_multiply_addESJ_fLNS_15FloatRoundStyleE2EvEEJNS1N_19Sm90ScalarBroadcastIfNS5_IJSV_SV_SV_EEELi1ENS_10multipliesEEENS1N_12Sm90SrcFetchISJ_EENS1O_INS1P_IS1V_ffLS1R_2EvEEJS1W_NS1N_12Sm90AccFetchEEEEEEES11_NS12_IS14_S16_NSU_INS5_IJSH_S17_EEENS5_IJSC_SH_EEEEEEENS4_17SM75_U16x8_LDSM_TENS4_14SM90_TMA_STOREES26_NS4_17SM90_U16x8_STSM_TENS4_9Copy_AtomIJNS4_17SM90_U32x4_STSM_NESJ_EEEvEEENS1_19PersistentSchedulerEvEEEEvNT_6ParamsE,"ax",@progbits
	.align	128
.text._ZN7cutlass13device_kernelINS_4gemm6kernel13GemmUniversalIN4cute5tupleIJiiiiEEENS1_10collective13CollectiveMmaINS1_34MainloopSm90TmaGmmaWarpSpecializedILi6ENS5_IJNS4_1CILi2EEENSA_ILi1EEESC_EEENS1_35KernelTmaWarpSpecializedCooperativeEEENS5_IJNSA_ILi128EEESG_NSA_ILi64EEEEEENS_6half_tENS5_IJlSC_lEEESJ_SK_NS4_8TiledMMAINS4_8MMA_AtomIJNS4_4SM904GMMA26MMA_64x128x16_F32F16F16_SSILNSO_5MajorE0ELSQ_0ELNSO_7ScaleInE1ELSR_1EEEEEENS4_6LayoutISD_NS5_IJSC_NSA_ILi0EEESV_EEEEENS5_IJNS4_10UnderscoreESY_SY_EEEEENS4_13SM90_TMA_LOADENS4_14ComposedLayoutINS4_7SwizzleILi3ELi4ELi3EEENS4_18smem_ptr_flag_bitsILi16EEENSU_INS5_IJNSA_ILi8EEESH_EEENS5_IJSH_SC_EEEEEEEvNS4_8identityENS4_23SM90_TMA_LOAD_MULTICASTES1B_vS1C_EENS_8epilogue10collective18CollectiveEpilogueINS1F_22Sm90TmaWarpSpecializedILi4ELi2ELi16ELb1ELb0EEEJSI_NS5_IJSG_NSA_ILi32EEEEEESJ_NS5_IJSC_llEEESJ_S1M_NS1F_6fusion15Sm90TreeVisitorINS1N_11Sm90ComputeINS_24homogeneous_multiply_addESJ_fLNS_15FloatRoundStyleE2EvEEJNS1N_19Sm90ScalarBroadcastIfNS5_IJSV_SV_SV_EEELi1ENS_10multipliesEEENS1N_12Sm90SrcFetchISJ_EENS1O_INS1P_IS1V_ffLS1R_2EvEEJS1W_NS1N_12Sm90AccFetchEEEEEEES11_NS12_IS14_S16_NSU_INS5_IJSH_S17_EEENS5_IJSC_SH_EEEEEEENS4_17SM75_U16x8_LDSM_TENS4_14SM90_TMA_STOREES26_NS4_17SM90_U16x8_STSM_TENS4_9Copy_AtomIJNS4_17SM90_U32x4_STSM_NESJ_EEEvEEENS1_19PersistentSchedulerEvEEEEvNT_6ParamsE:
        .type           _ZN7cutlass13device_kernelINS_4gemm6kernel13GemmUniversalIN4cute5tupleIJiiiiEEENS1_10collective13CollectiveMmaINS1_34MainloopSm90TmaGmmaWarpSpecializedILi6ENS5_IJNS4_1CILi2EEENSA_ILi1EEESC_EEENS1_35KernelTmaWarpSpecializedCooperativeEEENS5_IJNSA_ILi128EEESG_NSA_ILi64EEEEEENS_6half_tENS5_IJlSC_lEEESJ_SK_NS4_8TiledMMAINS4_8MMA_AtomIJNS4_4SM904GMMA26MMA_64x128x16_F32F16F16_SSILNSO_5MajorE0ELSQ_0ELNSO_7ScaleInE1ELSR_1EEEEEENS4_6LayoutISD_NS5_IJSC_NSA_ILi0EEESV_EEEEENS5_IJNS4_10UnderscoreESY_SY_EEEEENS4_13SM90_TMA_LOADENS4_14ComposedLayoutINS4_7SwizzleILi3ELi4ELi3EEENS4_18smem_ptr_flag_bitsILi16EEENSU_INS5_IJNSA_ILi8EEESH_EEENS5_IJSH_SC_EEEEEEEvNS4_8identityENS4_23SM90_TMA_LOAD_MULTICASTES1B_vS1C_EENS_8epilogue10collective18CollectiveEpilogueINS1F_22Sm90TmaWarpSpecializedILi4ELi2ELi16ELb1ELb0EEEJSI_NS5_IJSG_NSA_ILi32EEEEEESJ_NS5_IJSC_llEEESJ_S1M_NS1F_6fusion15Sm90TreeVisitorINS1N_11Sm90ComputeINS_24homogeneous_multiply_addESJ_fLNS_15FloatRoundStyleE2EvEEJNS1N_19Sm90ScalarBroadcastIfNS5_IJSV_SV_SV_EEELi1ENS_10multipliesEEENS1N_12Sm90SrcFetchISJ_EENS1O_INS1P_IS1V_ffLS1R_2EvEEJS1W_NS1N_12Sm90AccFetchEEEEEEES11_NS12_IS14_S16_NSU_INS5_IJSH_S17_EEENS5_IJSC_SH_EEEEEEENS4_17SM75_U16x8_LDSM_TENS4_14SM90_TMA_STOREES26_NS4_17SM90_U16x8_STSM_TENS4_9Copy_AtomIJNS4_17SM90_U32x4_STSM_NESJ_EEEvEEENS1_19PersistentSchedulerEvEEEEvNT_6ParamsE,@function
        .size           _ZN7cutlass13device_kernelINS_4gemm6kernel13GemmUniversalIN4cute5tupleIJiiiiEEENS1_10collective13CollectiveMmaINS1_34MainloopSm90TmaGmmaWarpSpecializedILi6ENS5_IJNS4_1CILi2EEENSA_ILi1EEESC_EEENS1_35KernelTmaWarpSpecializedCooperativeEEENS5_IJNSA_ILi128EEESG_NSA_ILi64EEEEEENS_6half_tENS5_IJlSC_lEEESJ_SK_NS4_8TiledMMAINS4_8MMA_AtomIJNS4_4SM904GMMA26MMA_64x128x16_F32F16F16_SSILNSO_5MajorE0ELSQ_0ELNSO_7ScaleInE1ELSR_1EEEEEENS4_6LayoutISD_NS5_IJSC_NSA_ILi0EEESV_EEEEENS5_IJNS4_10UnderscoreESY_SY_EEEEENS4_13SM90_TMA_LOADENS4_14ComposedLayoutINS4_7SwizzleILi3ELi4ELi3EEENS4_18smem_ptr_flag_bitsILi16EEENSU_INS5_IJNSA_ILi8EEESH_EEENS5_IJSH_SC_EEEEEEEvNS4_8identityENS4_23SM90_TMA_LOAD_MULTICASTES1B_vS1C_EENS_8epilogue10collective18CollectiveEpilogueINS1F_22Sm90TmaWarpSpecializedILi4ELi2ELi16ELb1ELb0EEEJSI_NS5_IJSG_NSA_ILi32EEEEEESJ_NS5_IJSC_llEEESJ_S1M_NS1F_6fusion15Sm90TreeVisitorINS1N_11Sm90ComputeINS_24homogeneous_multiply_addESJ_fLNS_15FloatRoundStyleE2EvEEJNS1N_19Sm90ScalarBroadcastIfNS5_IJSV_SV_SV_EEELi1ENS_10multipliesEEENS1N_12Sm90SrcFetchISJ_EENS1O_INS1P_IS1V_ffLS1R_2EvEEJS1W_NS1N_12Sm90AccFetchEEEEEEES11_NS12_IS14_S16_NSU_INS5_IJSH_S17_EEENS5_IJSC_SH_EEEEEEENS4_17SM75_U16x8_LDSM_TENS4_14SM90_TMA_STOREES26_NS4_17SM90_U16x8_STSM_TENS4_9Copy_AtomIJNS4_17SM90_U32x4_STSM_NESJ_EEEvEEENS1_19PersistentSchedulerEvEEEEvNT_6ParamsE,(.L_x_2031 - _ZN7cutlass13device_kernelINS_4gemm6kernel13GemmUniversalIN4cute5tupleIJiiiiEEENS1_10collective13CollectiveMmaINS1_34MainloopSm90TmaGmmaWarpSpecializedILi6ENS5_IJNS4_1CILi2EEENSA_ILi1EEESC_EEENS1_35KernelTmaWarpSpecializedCooperativeEEENS5_IJNSA_ILi128EEESG_NSA_ILi64EEEEEENS_6half_tENS5_IJlSC_lEEESJ_SK_NS4_8TiledMMAINS4_8MMA_AtomIJNS4_4SM904GMMA26MMA_64x128x16_F32F16F16_SSILNSO_5MajorE0ELSQ_0ELNSO_7ScaleInE1ELSR_1EEEEEENS4_6LayoutISD_NS5_IJSC_NSA_ILi0EEESV_EEEEENS5_IJNS4_10UnderscoreESY_SY_EEEEENS4_13SM90_TMA_LOADENS4_14ComposedLayoutINS4_7SwizzleILi3ELi4ELi3EEENS4_18smem_ptr_flag_bitsILi16EEENSU_INS5_IJNSA_ILi8EEESH_EEENS5_IJSH_SC_EEEEEEEvNS4_8identityENS4_23SM90_TMA_LOAD_MULTICASTES1B_vS1C_EENS_8epilogue10collective18CollectiveEpilogueINS1F_22Sm90TmaWarpSpecializedILi4ELi2ELi16ELb1ELb0EEEJSI_NS5_IJSG_NSA_ILi32EEEEEESJ_NS5_IJSC_llEEESJ_S1M_NS1F_6fusion15Sm90TreeVisitorINS1N_11Sm90ComputeINS_24homogeneous_multiply_addESJ_fLNS_15FloatRoundStyleE2EvEEJNS1N_19Sm90ScalarBroadcastIfNS5_IJSV_SV_SV_EEELi1ENS_10multipliesEEENS1N_12Sm90SrcFetchISJ_EENS1O_INS1P_IS1V_ffLS1R_2EvEEJS1W_NS1N_12Sm90AccFetchEEEEEEES11_NS12_IS14_S16_NSU_INS5_IJSH_S17_EEENS5_IJSC_SH_EEEEEEENS4_17SM75_U16x8_LDSM_TENS4_14SM90_TMA_STOREES26_NS4_17SM90_U16x8_STSM_TENS4_9Copy_AtomIJNS4_17SM90_U32x4_STSM_NESJ_EEEvEEENS1_19PersistentSchedulerEvEEEEvNT_6ParamsE)
        .other          _ZN7cutlass13device_kernelINS_4gemm6kernel13GemmUniversalIN4cute5tupleIJiiiiEEENS1_10collective13CollectiveMmaINS1_34MainloopSm90TmaGmmaWarpSpecializedILi6ENS5_IJNS4_1CILi2EEENSA_ILi1EEESC_EEENS1_35KernelTmaWarpSpecializedCooperativeEEENS5_IJNSA_ILi128EEESG_NSA_ILi64EEEEEENS_6half_tENS5_IJlSC_lEEESJ_SK_NS4_8TiledMMAINS4_8MMA_AtomIJNS4_4SM904GMMA26MMA_64x128x16_F32F16F16_SSILNSO_5MajorE0ELSQ_0ELNSO_7ScaleInE1ELSR_1EEEEEENS4_6LayoutISD_NS5_IJSC_NSA_ILi0EEESV_EEEEENS5_IJNS4_10UnderscoreESY_SY_EEEEENS4_13SM90_TMA_LOADENS4_14ComposedLayoutINS4_7SwizzleILi3ELi4ELi3EEENS4_18smem_ptr_flag_bitsILi16EEENSU_INS5_IJNSA_ILi8EEESH_EEENS5_IJSH_SC_EEEEEEEvNS4_8identityENS4_23SM90_TMA_LOAD_MULTICASTES1B_vS1C_EENS_8epilogue10collective18CollectiveEpilogueINS1F_22Sm90TmaWarpSpecializedILi4ELi2ELi16ELb1ELb0EEEJSI_NS5_IJSG_NSA_ILi32EEEEEESJ_NS5_IJSC_llEEESJ_S1M_NS1F_6fusion15Sm90TreeVisitorINS1N_11Sm90ComputeINS_24homogeneous_multiply_addESJ_fLNS_15FloatRoundStyleE2EvEEJNS1N_19Sm90ScalarBroadcastIfNS5_IJSV_SV_SV_EEELi1ENS_10multipliesEEENS1N_12Sm90SrcFetchISJ_EENS1O_INS1P_IS1V_ffLS1R_2EvEEJS1W_NS1N_12Sm90AccFetchEEEEEEES11_NS12_IS14_S16_NSU_INS5_IJSH_S17_EEENS5_IJSC_SH_EEEEEEENS4_17SM75_U16x8_LDSM_TENS4_14SM90_TMA_STOREES26_NS4_17SM90_U16x8_STSM_TENS4_9Copy_AtomIJNS4_17SM90_U32x4_STSM_NESJ_EEEvEEENS1_19PersistentSchedulerEvEEEEvNT_6ParamsE,@"STO_CUDA_ENTRY STV_DEFAULT"
_ZN7cutlass13device_kernelINS_4gemm6kernel13GemmUniversalIN4cute5tupleIJiiiiEEENS1_10collective13CollectiveMmaINS1_34MainloopSm90TmaGmmaWarpSpecializedILi6ENS5_IJNS4_1CILi2EEENSA_ILi1EEESC_EEENS1_35KernelTmaWarpSpecializedCooperativeEEENS5_IJNSA_ILi128EEESG_NSA_ILi64EEEEEENS_6half_tENS5_IJlSC_lEEESJ_SK_NS4_8TiledMMAINS4_8MMA_AtomIJNS4_4SM904GMMA26MMA_64x128x16_F32F16F16_SSILNSO_5MajorE0ELSQ_0ELNSO_7ScaleInE1ELSR_1EEEEEENS4_6LayoutISD_NS5_IJSC_NSA_ILi0EEESV_EEEEENS5_IJNS4_10UnderscoreESY_SY_EEEEENS4_13SM90_TMA_LOADENS4_14ComposedLayoutINS4_7SwizzleILi3ELi4ELi3EEENS4_18smem_ptr_flag_bitsILi16EEENSU_INS5_IJNSA_ILi8EEESH_EEENS5_IJSH_SC_EEEEEEEvNS4_8identityENS4_23SM90_TMA_LOAD_MULTICASTES1B_vS1C_EENS_8epilogue10collective18CollectiveEpilogueINS1F_22Sm90TmaWarpSpecializedILi4ELi2ELi16ELb1ELb0EEEJSI_NS5_IJSG_NSA_ILi32EEEEEESJ_NS5_IJSC_llEEESJ_S1M_NS1F_6fusion15Sm90TreeVisitorINS1N_11Sm90ComputeINS_24homogeneous_multiply_addESJ_fLNS_15FloatRoundStyleE2EvEEJNS1N_19Sm90ScalarBroadcastIfNS5_IJSV_SV_SV_EEELi1ENS_10multipliesEEENS1N_12Sm90SrcFetchISJ_EENS1O_INS1P_IS1V_ffLS1R_2EvEEJS1W_NS1N_12Sm90AccFetchEEEEEEES11_NS12_IS14_S16_NSU_INS5_IJSH_S17_EEENS5_IJSC_SH_EEEEEEENS4_17SM75_U16x8_LDSM_TENS4_14SM90_TMA_STOREES26_NS4_17SM90_U16x8_STSM_TENS4_9Copy_AtomIJNS4_17SM90_U32x4_STSM_NESJ_EEEvEEENS1_19PersistentSchedulerEvEEEEvNT_6ParamsE:
[----:B------:R-:W1:Y:S01]  /*0000*/  LDC R1, c[0x0][0x28] ;  /* 0x00000a00ff017b82 */ /* 0x000e620000000800 */
[----:B------:R-:W2:Y:S01]  /*0010*/  S2R R0, SR_TID.X ;  /* 0x0000000000007919 */ /* 0x000ea20000002100 */
[----:B------:R-:W-:Y:S01]  /*0020*/  ELECT P0, URZ, PT ;  /* 0x00000000003f782f */ /* 0x000fe20003800000 */
[----:B------:R-:W-:Y:S01]  /*0030*/  BSSY B0, `(.L_x_236) ;  /* 0x0000015000007945 */ /* 0x000fe20003800000 */
[--C-:B--2---:R-:W-:Y:S02]  /*0040*/  SHF.R.U32.HI R4, RZ, 0x5, R0.reuse ;  /* 0x00000005ff047819 */ /* 0x104fe40000011600 */
[----:B------:R-:W-:-:S03]  /*0050*/  SHF.R.U32.HI R2, RZ, 0x7, R0 ;  /* 0x00000007ff027819 */ /* 0x000fc60000011600 */
[----:B------:R-:W2:Y:S04]  /*0060*/  SHFL.IDX PT, R7, R4, RZ, 0x1f ;  /* 0x00001fff04077589 */ /* 0x000ea800000e0000 */
[----:B------:R3:W4:Y:S01]  /*0070*/  SHFL.IDX PT, R8, R2, RZ, 0x1f ;  /* 0x00001fff02087589 */ /* 0x00072200000e0000 */
[----:B--2---:R-:W-:-:S13]  /*0080*/  ISETP.NE.OR P0, PT, R7, RZ, !P0 ;  /* 0x000000ff0700720c */ /* 0x004fda0004705670 */
[----:B-1-34-:R-:W-:Y:S05]  /*0090*/  @P0 BRA `(.L_x_237) ;  /* 0x0000000000380947 */ /* 0x01afea0003800000 */
[----:B------:R-:W-:Y:S02]  /*00a0*/  ULDC.64 UR4, c[0x0][0x198] ;  /* 0x0000660000047ab9 */ /* 0x000fe40000000a00 */
[----:B------:R-:W-:Y:S02]  /*00b0*/  UIADD3 UR6, UP0, UR4, 0xf0, URZ ;  /* 0x000000f004067890 */ /* 0x000fe4000ff1e03f */
[----:B------:R-:W-:Y:S02]  /*00c0*/  UIADD3 UR8, UP1, UR4, 0x1f0, URZ ;  /* 0x000001f004087890 */ /* 0x000fe4000ff3e03f */
[----:B------:R-:W-:Y:S02]  /*00d0*/  UIADD3 UR10, UP2, UR4, 0x3f0, URZ ;  /* 0x000003f0040a7890 */ /* 0x000fe4000ff5e03f */
[----:B------:R-:W-:Y:S02]  /*00e0*/  UIADD3 UR4, UP3, UR4, 0x4f0, URZ ;  /* 0x000004f004047890 */ /* 0x000fe4000ff7e03f */
[----:B------:R-:W-:-:S02]  /*00f0*/  UIADD3.X UR7, URZ, UR5, URZ, UP0, !UPT ;  /* 0x000000053f077290 */ /* 0x000fc400087fe43f */
[----:B------:R-:W-:Y:S02]  /*0100*/  UIADD3.X UR9, URZ, UR5, URZ, UP1, !UPT ;  /* 0x000000053f097290 */ /* 0x000fe40008ffe43f */
[----:B------:R-:W-:Y:S02]  /*0110*/  UIADD3.X UR11, URZ, UR5, URZ, UP2, !UPT ;  /* 0x000000053f0b7290 */ /* 0x000fe400097fe43f */
[----:B------:R-:W-:-:S03]  /*0120*/  UIADD3.X UR5, URZ, UR5, URZ, UP3, !UPT ;  /* 0x000000053f057290 */ /* 0x000fc60009ffe43f */
[----:B------:R1:W-:Y:S02]  /*0130*/  UTMACCTL.PF [UR6] ;  /* 0x00000000060079b9 */ /* 0x0003e40008040000 */
[----:B------:R1:W-:Y:S02]  /*0140*/  UTMACCTL.PF [UR8] ;  /* 0x00000000080079b9 */ /* 0x0003e40008040000 */
[----:B------:R1:W-:Y:S02]  /*0150*/  UTMACCTL.PF [UR10] ;  /* 0x000000000a0079b9 */ /* 0x0003e40008040000 */
[----:B------:R1:W-:Y:S02]  /*0160*/  UTMACCTL.PF [UR4] ;  /* 0x00000000040079b9 */ /* 0x0003e40008040000 */
[----:B-1----:R-:W-:Y:S01]  /*0170*/  NOP ;  /* 0x0000000000007918 */ /* 0x002fe20000000000 */
.L_x_237:
[----:B------:R-:W-:Y:S05]  /*0180*/  BSYNC B0 ;  /* 0x0000000000007941 */ /* 0x000fea0003800000 */
.L_x_236:
[----:B------:R-:W-:Y:S01]  /*0190*/  ULDC.64 UR4, c[0x0][0x588] ;  /* 0x0001620000047ab9 */ /* 0x000fe20000000a00 */
[----:B------:R-:W-:Y:S01]  /*01a0*/  ULDC.64 UR40, c[0x0][0x208] ;  /* 0x0000820000287ab9 */ /* 0x000fe20000000a00 */
[----:B------:R-:W-:-:S04]  /*01b0*/  ISETP.NE.U32.AND P0, PT, RZ, UR4, PT ;  /* 0x00000004ff007c0c */ /* 0x000fc8000bf05070 */
[----:B------:R-:W-:-:S13]  /*01c0*/  ISETP.NE.AND.EX P0, PT, RZ, UR5, PT, P0 ;  /* 0x00000005ff007c0c */ /* 0x000fda000bf05300 */
[----:B------:R-:W1:Y:S02]  /*01d0*/  @P0 LDC.64 R2, c[0x0][0x588] ;  /* 0x00016200ff020b82 */ /* 0x000e640000000a00 */
[----:B-1----:R1:W5:Y:S04]  /*01e0*/  @P0 LDG.E R3, desc[UR40][R2.64] ;  /* 0x0000002802030981 */ /* 0x002368000c1e1900 */
[----:B------:R-:W2:Y:S02]  /*01f0*/  SHFL.IDX PT, R9, R4, RZ, 0x1f ;  /* 0x00001fff04097589 */ /* 0x000ea400000e0000 */
[----:B--2---:R-:W-:-:S13]  /*0200*/  ISETP.NE.AND P1, PT, R9, RZ, PT ;  /* 0x000000ff0900720c */ /* 0x004fda0003f25270 */
[----:B-1----:R-:W-:Y:S05]  /*0210*/  @P1 BRA `(.L_x_238) ;  /* 0x0000000000681947 */ /* 0x002fea0003800000 */
[----:B------:R-:W1:Y:S01]  /*0220*/  S2UR UR8, SR_CgaCtaId ;  /* 0x00000000000879c3 */ /* 0x000e620000008800 */
[----:B------:R-:W-:Y:S01]  /*0230*/  UMOV UR4, 0x400 ;  /* 0x0000040000047882 */ /* 0x000fe20000000000 */
[----:B------:R-:W-:Y:S01]  /*0240*/  UMOV UR5, 0x1 ;  /* 0x0000000100057882 */ /* 0x000fe20000000000 */
[----:B------:R-:W-:Y:S01]  /*0250*/  UMOV UR6, 0x4 ;  /* 0x0000000400067882 */ /* 0x000fe20000000000 */
[----:B------:R-:W-:Y:S01]  /*0260*/  ELECT P1, URZ, PT ;  /* 0x00000000003f782f */ /* 0x000fe20003820000 */
[----:B------:R-:W-:-:S04]  /*0270*/  UIADD3 UR6, -UR6, 0x100000, URZ ;  /* 0x0010000006067890 */ /* 0x000fc8000fffe13f */
[----:B------:R-:W-:Y:S02]  /*0280*/  USHF.L.U32 UR7, UR6, 0xb, URZ ;  /* 0x0000000b06077899 */ /* 0x000fe4000800063f */
[----:B------:R-:W-:Y:S02]  /*0290*/  USHF.L.U32 UR6, UR6, 0x1, URZ ;  /* 0x0000000106067899 */ /* 0x000fe4000800063f */
[----:B-1----:R-:W-:Y:S02]  /*02a0*/  ULEA UR8, UR8, UR4, 0x18 ;  /* 0x0000000408087291 */ /* 0x002fe4000f8ec03f */
[----:B------:R-:W-:-:S04]  /*02b0*/  UIADD3 UR4, -UR5, 0x100000, URZ ;  /* 0x0010000005047890 */ /* 0x000fc8000fffe13f */
[----:B------:R-:W-:Y:S02]  /*02c0*/  USHF.L.U32 UR5, UR4, 0xb, URZ ;  /* 0x0000000b04057899 */ /* 0x000fe4000800063f */
[----:B------:R-:W-:Y:S01]  /*02d0*/  USHF.L.U32 UR4, UR4, 0x1, URZ ;  /* 0x0000000104047899 */ /* 0x000fe2000800063f */
[----:B------:R-:W1:Y:S11]  /*02e0*/  FENCE.VIEW.ASYNC.S ;  /* 0x00000000000073c6 */ /* 0x000e760000000000 */
[----:B-1----:R1:W2:Y:S01]  /*02f0*/  SYNCS.EXCH.64 URZ, [UR8], UR4 ;  /* 0x00000004083f75b2 */ /* 0x0022a20008000100 */
[----:B------:R1:W3:Y:S01]  /*0300*/  SYNCS.EXCH.64 URZ, [UR8+0x30], UR6 ;  /* 0x00003006083f75b2 */ /* 0x0002e20008000100 */
[----:B------:R1:W4:Y:S01]  /*0310*/  SYNCS.EXCH.64 URZ, [UR8+0x8], UR4 ;  /* 0x00000804083f75b2 */ /* 0x0003220008000100 */
[----:B------:R1:W1:Y:S01]  /*0320*/  SYNCS.EXCH.64 URZ, [UR8+0x38], UR6 ;  /* 0x00003806083f75b2 */ /* 0x0002620008000100 */
        /* <DEDUP_REMOVED lines=8> */
[----:B------:R-:W-:Y:S01]  /*03b0*/  NOP ;  /* 0x0000000000007918 */ /* 0x000fe20000000000 */
.L_x_238:
[----:B------:R-:W2:Y:S01]  /*03c0*/  S2UR UR9, SR_CTAID.X ;  /* 0x00000000000979c3 */ /* 0x000ea20000002500 */
[----:B------:R-:W3:Y:S01]  /*03d0*/  S2R R6, SR_CTAID.Y ;  /* 0x0000000000067919 */ /* 0x000ee20000002600 */
[----:B-1----:R-:W-:Y:S01]  /*03e0*/  ULDC UR4, c[0x0][0x150] ;  /* 0x0000540000047ab9 */ /* 0x002fe20000000800 */
[----:B------:R-:W-:Y:S01]  /*03f0*/  SHF.R.S32.HI R5, RZ, 0x1f, R0 ;  /* 0x0000001fff057819 */ /* 0x000fe20000011400 */
[----:B------:R-:W-:Y:S01]  /*0400*/  NOP ;  /* 0x0000000000007918 */ /* 0x000fe20000000000 */
[----:B------:R-:W1:Y:S03]  /*0410*/  SHFL.IDX PT, R12, R4, RZ, 0x1f ;  /* 0x00001fff040c7589 */ /* 0x000e6600000e0000 */
[----:B------:R-:W4:Y:S01]  /*0420*/  LDC R11, c[0x0][0x144] ;  /* 0x00005100ff0b7b82 */ /* 0x000f220000000800 */
[----:B--2---:R-:W-:-:S05]  /*0430*/  I2FP.F32.U32 R2, UR9 ;  /* 0x0000000900027c45 */ /* 0x004fca0008201000 */
[----:B------:R-:W-:Y:S01]  /*0440*/  FMUL R10, R2, UR4 ;  /* 0x00000004020a7c20 */ /* 0x000fe20008400000 */
[----:B-1----:R-:W-:Y:S01]  /*0450*/  ISETP.NE.AND P1, PT, R12, RZ, PT ;  /* 0x000000ff0c00720c */ /* 0x002fe20003f25270 */
[----:B------:R-:W-:Y:S01]  /*0460*/  ULDC UR4, c[0x0][0x154] ;  /* 0x0000550000047ab9 */ /* 0x000fe20000000800 */
[----:B------:R-:W-:Y:S02]  /*0470*/  LEA.HI R2, R5, R0, RZ, 0x7 ;  /* 0x0000000005027211 */ /* 0x000fe400078f38ff */
[----:B---3--:R-:W-:Y:S01]  /*0480*/  I2FP.F32.U32 R12, R6 ;  /* 0x00000006000c7245 */ /* 0x008fe20000201000 */
[----:B------:R-:W1:Y:S04]  /*0490*/  F2I.U32.TRUNC.NTZ R10, R10 ;  /* 0x0000000a000a7305 */ /* 0x000e68000020f000 */
[----:B------:R-:W-:Y:S01]  /*04a0*/  FMUL R12, R12, UR4 ;  /* 0x000000040c0c7c20 */ /* 0x000fe20008400000 */
[----:B-1----:R-:W-:-:S04]  /*04b0*/  IMAD.MOV R14, RZ, RZ, -R10 ;  /* 0x000000ffff0e7224 */ /* 0x002fc800078e0a0a */
[----:B----4-:R-:W-:Y:S01]  /*04c0*/  IMAD R5, R11, R14, UR9 ;  /* 0x000000090b057e24 */ /* 0x010fe2000f8e020e */
[----:B------:R-:W-:Y:S01]  /*04d0*/  LOP3.LUT R11, R2, 0xffffff80, RZ, 0xc0, !PT ;  /* 0xffffff80020b7812 */ /* 0x000fe200078ec0ff */
[----:B------:R-:W-:Y:S06]  /*04e0*/  @P1 BRA `(.L_x_239) ;  /* 0x0000000000581947 */ /* 0x000fec0003800000 */
[----:B------:R-:W1:Y:S01]  /*04f0*/  S2UR UR5, SR_CgaCtaId ;  /* 0x00000000000579c3 */ /* 0x000e620000008800 */
[----:B------:R-:W-:Y:S01]  /*0500*/  UMOV UR4, 0x400 ;  /* 0x0000040000047882 */ /* 0x000fe20000000000 */
[----:B------:R-:W-:Y:S01]  /*0510*/  UMOV UR6, 0x20 ;  /* 0x0000002000067882 */ /* 0x000fe20000000000 */
[----:B------:R-:W-:Y:S01]  /*0520*/  UMOV UR7, 0x100 ;  /* 0x0000010000077882 */ /* 0x000fe20000000000 */
[----:B------:R-:W-:Y:S01]  /*0530*/  ELECT P1, URZ, PT ;  /* 0x00000000003f782f */ /* 0x000fe20003820000 */
[----:B-1----:R-:W-:Y:S02]  /*0540*/  ULEA UR8, UR5, UR4, 0x18 ;  /* 0x0000000405087291 */ /* 0x002fe4000f8ec03f */
[----:B------:R-:W-:-:S04]  /*0550*/  UIADD3 UR4, -UR6, 0x100000, URZ ;  /* 0x0010000006047890 */ /* 0x000fc8000fffe13f */
[----:B------:R-:W-:Y:S02]  /*0560*/  USHF.L.U32 UR5, UR4, 0xb, URZ ;  /* 0x0000000b04057899 */ /* 0x000fe4000800063f */
[----:B------:R-:W-:Y:S02]  /*0570*/  USHF.L.U32 UR4, UR4, 0x1, URZ ;  /* 0x0000000104047899 */ /* 0x000fe4000800063f */
[----:B------:R-:W-:-:S04]  /*0580*/  UIADD3 UR6, -UR7, 0x100000, URZ ;  /* 0x0010000007067890 */ /* 0x000fc8000fffe13f */
[----:B------:R-:W-:Y:S02]  /*0590*/  USHF.L.U32 UR7, UR6, 0xb, URZ ;  /* 0x0000000b06077899 */ /* 0x000fe4000800063f */
[----:B------:R-:W-:Y:S01]  /*05a0*/  USHF.L.U32 UR6, UR6, 0x1, URZ ;  /* 0x0000000106067899 */ /* 0x000fe2000800063f */
[----:B------:R-:W1:Y:S03]  /*05b0*/  FENCE.VIEW.ASYNC.S ;  /* 0x00000000000073c6 */ /* 0x000e660000000000 */
[----:B-1----:R1:W2:Y:S08]  /*05c0*/  SYNCS.EXCH.64 URZ, [UR8+0x60], UR4 ;  /* 0x00006004083f75b2 */ /* 0x0022b00008000100 */
[----:B------:R1:W3:Y:S01]  /*05d0*/  SYNCS.EXCH.64 URZ, [UR8+0x80], UR6 ;  /* 0x00008006083f75b2 */ /* 0x0002e20008000100 */
[----:B------:R1:W4:Y:S01]  /*05e0*/  SYNCS.EXCH.64 URZ, [UR8+0x68], UR4 ;  /* 0x00006804083f75b2 */ /* 0x0003220008000100 */
[----:B------:R1:W1:Y:S01]  /*05f0*/  SYNCS.EXCH.64 URZ, [UR8+0x88], UR6 ;  /* 0x00008806083f75b2 */ /* 0x0002620008000100 */
[----:B------:R1:W1:Y:S01]  /*0600*/  SYNCS.EXCH.64 URZ, [UR8+0x70], UR4 ;  /* 0x00007004083f75b2 */ /* 0x0002620008000100 */
[----:B------:R1:W1:Y:S01]  /*0610*/  SYNCS.EXCH.64 URZ, [UR8+0x90], UR6 ;  /* 0x00009006083f75b2 */ /* 0x0002620008000100 */
[----:B------:R1:W1:Y:S01]  /*0620*/  SYNCS.EXCH.64 URZ, [UR8+0x78], UR4 ;  /* 0x00007804083f75b2 */ /* 0x0002620008000100 */
[----:B------:R1:W1:Y:S01]  /*0630*/  SYNCS.EXCH.64 URZ, [UR8+0x98], UR6 ;  /* 0x00009806083f75b2 */ /* 0x0002620008000100 */
[----:B------:R-:W-:Y:S01]  /*0640*/  NOP ;  /* 0x0000000000007918 */ /* 0x000fe20000000000 */
.L_x_239:
[----:B------:R-:W-:Y:S01]  /*0650*/  IMAD.IADD R11, R0, 0x1, -R11 ;  /* 0x00000001000b7824 */ /* 0x000fe200078e0a0b */
[----:B------:R-:W2:Y:S01]  /*0660*/  SHFL.IDX PT, R4, R4, RZ, 0x1f ;  /* 0x00001fff04047589 */ /* 0x000ea200000e0000 */
[----:B------:R-:W-:Y:S01]  /*0670*/  ELECT P1, URZ, PT ;  /* 0x00000000003f782f */ /* 0x000fe20003820000 */
[----:B------:R-:W3:Y:S01]  /*0680*/  F2I.U32.TRUNC.NTZ R12, R12 ;  /* 0x0000000c000c7305 */ /* 0x000ee2000020f000 */
[----:B------:R-:W4:Y:S01]  /*0690*/  LDC R14, c[0x0][0x140] ;  /* 0x00005000ff0e7b82 */ /* 0x000f220000000800 */
[----:B------:R-:W-:Y:S01]  /*06a0*/  SHF.R.S32.HI R2, RZ, 0x1f, R11 ;  /* 0x0000001fff027819 */ /* 0x000fe2000001140b */
[----:B-1----:R-:W-:Y:S01]  /*06b0*/  UMOV UR4, 0x20 ;  /* 0x0000002000047882 */ /* 0x002fe20000000000 */
[----:B------:R-:W-:Y:S01]  /*06c0*/  IMAD.MOV.U32 R89, RZ, RZ, 0x1 ;  /* 0x00000001ff597424 */ /* 0x000fe200078e00ff */
[----:B------:R-:W-:Y:S01]  /*06d0*/  ISETP.NE.AND P3, PT, R8, RZ, PT ;  /* 0x000000ff0800720c */ /* 0x000fe20003f65270 */
[----:B------:R-:W-:Y:S01]  /*06e0*/  NOP ;  /* 0x0000000000007918 */ /* 0x000fe20000000000 */
[----:B------:R-:W-:-:S02]  /*06f0*/  LEA.HI R2, R2, R11, RZ, 0x3 ;  /* 0x0000000b02027211 */ /* 0x000fc400078f18ff */
[----:B-----5:R-:W1:Y:S02]  /*0700*/  @!P0 LDC R3, c[0x0][0x580] ;  /* 0x00016000ff038b82 */ /* 0x020e640000000800 */
[--C-:B------:R-:W-:Y:S02]  /*0710*/  SHF.R.S32.HI R10, RZ, 0x3, R2.reuse ;  /* 0x00000003ff0a7819 */ /* 0x100fe40000011402 */
[----:B------:R-:W-:Y:S02]  /*0720*/  SHF.R.S32.HI R13, RZ, 0x1f, R2 ;  /* 0x0000001fff0d7819 */ /* 0x000fe40000011402 */
[----:B------:R-:W-:Y:S01]  /*0730*/  SHF.R.S32.HI R2, RZ, 0x1f, R9 ;  /* 0x0000001fff027819 */ /* 0x000fe20000011409 */
[----:B---3--:R-:W-:Y:S01]  /*0740*/  IMAD.MOV R23, RZ, RZ, -R12 ;  /* 0x000000ffff177224 */ /* 0x008fe200078e0a0c */
[----:B------:R-:W-:Y:S01]  /*0750*/  LEA.HI R13, R13, R10, RZ, 0x2 ;  /* 0x0000000a0d0d7211 */ /* 0x000fe200078f10ff */
[----:B------:R-:W-:Y:S01]  /*0760*/  VIADD R12, R8, 0xffffffff ;  /* 0xffffffff080c7836 */ /* 0x000fe20000000000 */
[----:B------:R-:W-:-:S02]  /*0770*/  LEA.HI R2, R2, R9, RZ, 0x2 ;  /* 0x0000000902027211 */ /* 0x000fc400078f10ff */
[----:B------:R-:W-:Y:S02]  /*0780*/  LOP3.LUT R13, R13, 0xfffffffc, RZ, 0xc0, !PT ;  /* 0xfffffffc0d0d7812 */ /* 0x000fe400078ec0ff */
[----:B------:R-:W-:Y:S02]  /*0790*/  LOP3.LUT R2, R2, 0x3ffffffc, RZ, 0xc0, !PT ;  /* 0x3ffffffc02027812 */ /* 0x000fe400078ec0ff */
[----:B--2---:R-:W-:Y:S01]  /*07a0*/  ISETP.NE.OR P2, PT, R4, RZ, !P1 ;  /* 0x000000ff0400720c */ /* 0x004fe20004f45670 */
[----:B------:R-:W-:Y:S01]  /*07b0*/  IMAD.IADD R13, R10, 0x1, -R13 ;  /* 0x000000010a0d7824 */ /* 0x000fe200078e0a0d */
[----:B----4-:R-:W-:Y:S01]  /*07c0*/  ISETP.EQ.U32.AND P4, PT, R14, 0x1, PT ;  /* 0x000000010e00780c */ /* 0x010fe20003f82070 */
[----:B------:R-:W-:Y:S02]  /*07d0*/  IMAD.IADD R2, R9, 0x1, -R2 ;  /* 0x0000000109027824 */ /* 0x000fe400078e0a02 */
[----:B------:R-:W2:Y:S02]  /*07e0*/  LDC R9, c[0x0][0x148] ;  /* 0x00005200ff097b82 */ /* 0x000ea40000000800 */
[----:B------:R-:W-:-:S04]  /*07f0*/  IMAD R13, R2, 0x4, R13 ;  /* 0x00000004020d7824 */ /* 0x000fc800078e020d */
[C---:B------:R-:W-:Y:S01]  /*0800*/  IMAD.SHL.U32 R88, R13.reuse, 0x4, RZ ;  /* 0x000000040d587824 */ /* 0x040fe200078e00ff */
[C---:B------:R-:W-:Y:S01]  /*0810*/  LEA.HI R2, R13.reuse, R13, RZ, 0x1 ;  /* 0x0000000d0d027211 */ /* 0x040fe200078f08ff */
[----:B------:R-:W-:Y:S01]  /*0820*/  VOTEU.ALL UP0, P2 ;  /* 0x00000000003f7886 */ /* 0x000fe20001000000 */
[----:B------:R-:W-:Y:S02]  /*0830*/  VOTEU.ALL UP1, P2 ;  /* 0x00000000003f7886 */ /* 0x000fe40001020000 */
[----:B------:R-:W-:Y:S02]  /*0840*/  LOP3.LUT R2, R2, 0xfffffffe, RZ, 0xc0, !PT ;  /* 0xfffffffe02027812 */ /* 0x000fe400078ec0ff */
[----:B------:R-:W3:Y:S01]  /*0850*/  @!UP0 S2UR UR7, SR_CgaCtaId ;  /* 0x00000000000789c3 */ /* 0x000ee20000008800 */
[C---:B------:R-:W-:Y:S01]  /*0860*/  LOP3.LUT R88, R13.reuse, 0xc, R88, 0x78, !PT ;  /* 0x0000000c0d587812 */ /* 0x040fe200078e7858 */
[----:B------:R-:W-:Y:S01]  /*0870*/  @!UP0 UMOV UR6, 0x400 ;  /* 0x0000040000068882 */ /* 0x000fe20000000000 */
[----:B------:R-:W-:Y:S01]  /*0880*/  IADD3 R2, R13, -R2, RZ ;  /* 0x800000020d027210 */ /* 0x000fe20007ffe0ff */
[----:B------:R-:W-:-:S04]  /*0890*/  @!UP0 UIADD3 UR4, -UR4, 0x100000, URZ ;  /* 0x0010000004048890 */ /* 0x000fc8000fffe13f */
[----:B------:R-:W-:Y:S02]  /*08a0*/  @!UP0 USHF.L.U32 UR5, UR4, 0xb, URZ ;  /* 0x0000000b04058899 */ /* 0x000fe4000800063f */
[----:B------:R-:W-:Y:S01]  /*08b0*/  @!UP0 USHF.L.U32 UR4, UR4, 0x1, URZ ;  /* 0x0000000104048899 */ /* 0x000fe2000800063f */
[----:B------:R-:W-:Y:S02]  /*08c0*/  ISETP.NE.AND P1, PT, R2, R5, PT ;  /* 0x000000050200720c */ /* 0x000fe40003f25270 */
[----:B------:R-:W-:Y:S01]  /*08d0*/  SHF.R.S32.HI R2, RZ, 0x1f, R7 ;  /* 0x0000001fff027819 */ /* 0x000fe20000011407 */
[----:B--2---:R-:W-:-:S03]  /*08e0*/  IMAD R13, R9, R23, R6 ;  /* 0x00000017090d7224 */ /* 0x004fc600078e0206 */
[----:B------:R-:W-:-:S04]  /*08f0*/  LEA.HI R2, R2, R7, RZ, 0x2 ;  /* 0x0000000702027211 */ /* 0x000fc800078f10ff */
[----:B------:R-:W-:-:S03]  /*0900*/  LOP3.LUT R2, R2, 0xfffffffc, RZ, 0xc0, !PT ;  /* 0xfffffffc02027812 */ /* 0x000fc600078ec0ff */
[----:B------:R-:W-:-:S04]  /*0910*/  @P1 LEA.HI R4, R88, R88, RZ, 0x1 ;  /* 0x0000005858041211 */ /* 0x000fc800078f08ff */
[----:B------:R-:W-:Y:S01]  /*0920*/  @P1 SHF.R.S32.HI R10, RZ, 0x1, R4 ;  /* 0x00000001ff0a1819 */ /* 0x000fe20000011404 */
[----:B------:R-:W-:Y:S01]  /*0930*/  IMAD.IADD R4, R7, 0x1, -R2 ;  /* 0x0000000107047824 */ /* 0x000fe200078e0a02 */
[----:B---3--:R-:W-:Y:S02]  /*0940*/  @!UP0 ULEA UR6, UR7, UR6, 0x18 ;  /* 0x0000000607068291 */ /* 0x008fe4000f8ec03f */
[----:B------:R-:W-:Y:S01]  /*0950*/  @P1 ISETP.NE.AND P6, PT, R10, R13, PT ;  /* 0x0000000d0a00120c */ /* 0x000fe20003fc5270 */
[----:B------:R-:W-:Y:S01]  /*0960*/  VOTEU.ALL UP0, P2 ;  /* 0x00000000003f7886 */ /* 0x000fe20001000000 */
[----:B------:R-:W-:Y:S02]  /*0970*/  ISETP.NE.AND P5, PT, R4, RZ, PT ;  /* 0x000000ff0400720c */ /* 0x000fe40003fa5270 */
[----:B------:R-:W-:Y:S02]  /*0980*/  LOP3.LUT P2, RZ, R11, 0x7, RZ, 0xc0, !PT ;  /* 0x000000070bff7812 */ /* 0x000fe4000784c0ff */
[----:B------:R-:W-:-:S02]  /*0990*/  @P1 SEL R89, RZ, 0x1, P6 ;  /* 0x00000001ff591807 */ /* 0x000fc40003000000 */
[----:B------:R-:W-:Y:S02]  /*09a0*/  ISETP.EQ.OR P1, PT, R4, 0x3, !P5 ;  /* 0x000000030400780c */ /* 0x000fe40006f22670 */
[----:B------:R-:W-:Y:S01]  /*09b0*/  ISETP.LT.U32.AND P2, PT, R88, 0x2, !P2 ;  /* 0x000000025800780c */ /* 0x000fe20005741070 */
[----:B------:R-:W2:Y:S02]  /*09c0*/  FENCE.VIEW.ASYNC.S ;  /* 0x00000000000073c6 */ /* 0x000ea40000000000 */
[----:B--2---:R2:W3:Y:S01]  /*09d0*/  @!UP0 SYNCS.EXCH.64 URZ, [UR6+0xa0], UR4 ;  /* 0x0000a004063f85b2 */ /* 0x0044e20008000100 */
[----:B------:R-:W-:Y:S02]  /*09e0*/  ISETP.EQ.AND P6, PT, R4, 0x2, !P3 ;  /* 0x000000020400780c */ /* 0x000fe40005fc2270 */
[----:B------:R-:W-:Y:S02]  /*09f0*/  ISETP.EQ.AND P1, PT, R8, RZ, P1 ;  /* 0x000000ff0800720c */ /* 0x000fe40000f22270 */
[----:B------:R-:W-:-:S02]  /*0a00*/  SEL R2, RZ, 0x1, !P2 ;  /* 0x00000001ff027807 */ /* 0x000fc40005000000 */
[----:B------:R-:W-:Y:S02]  /*0a10*/  ISETP.GE.U32.AND P2, PT, R12, 0x2, PT ;  /* 0x000000020c00780c */ /* 0x000fe40003f46070 */
[----:B------:R-:W-:Y:S02]  /*0a20*/  SEL R18, RZ, 0x1, !P6 ;  /* 0x00000001ff127807 */ /* 0x000fe40007000000 */
[----:B------:R-:W-:Y:S02]  /*0a30*/  SEL R19, RZ, 0x1, !P1 ;  /* 0x00000001ff137807 */ /* 0x000fe40004800000 */
[----:B------:R-:W-:Y:S02]  /*0a40*/  LOP3.LUT R89, R89, R2, RZ, 0xc0, !PT ;  /* 0x0000000259597212 */ /* 0x000fe400078ec0ff */
[----:B------:R-:W-:Y:S01]  /*0a50*/  SEL R18, R18, 0x2, P2 ;  /* 0x0000000212127807 */ /* 0x000fe20001000000 */
[----:B------:R2:W4:Y:S01]  /*0a60*/  @!UP1 SYNCS.EXCH.64 URZ, [UR6+0xa8], UR4 ;  /* 0x0000a804063f95b2 */ /* 0x0005220008000100 */
[----:B------:R-:W-:Y:S01]  /*0a70*/  SEL R19, R19, 0x2, P2 ;  /* 0x0000000213137807 */ /* 0x000fe20001000000 */
[----:B------:R-:W-:Y:S01]  /*0a80*/  NOP ;  /* 0x0000000000007918 */ /* 0x000fe20000000000 */
[----:B-1----:R-:W-:Y:S05]  /*0a90*/  @!P4 BRA `(.L_x_240) ;  /* 0x000000000008c947 */ /* 0x002fea0003800000 */
[----:B---34-:R-:W-:Y:S01]  /*0aa0*/  UCGABAR_ARV ;  /* 0x00000000000079c7 */ /* 0x018fe20008000000 */
[----:B------:R-:W-:Y:S05]  /*0ab0*/  BRA `(.L_x_241) ;  /* 0x0000000000047947 */ /* 0x000fea0003800000 */
.L_x_240:
[----:B---34-:R-:W-:Y:S01]  /*0ac0*/  NOP ;  /* 0x0000000000007918 */ /* 0x018fe20000000000 */
.L_x_241:
[----:B------:R-:W1:Y:S01]  /*0ad0*/  LDC R2, c[0x0][0x904] ;  /* 0x00024100ff027b82 */ /* 0x000e620000000800 */
[----:B------:R-:W-:Y:S01]  /*0ae0*/  MOV R10, UR9 ;  /* 0x00000009000a7c02 */ /* 0x000fe20008000f00 */
[----:B------:R-:W-:Y:S01]  /*0af0*/  IMAD.MOV.U32 R11, RZ, RZ, RZ ;  /* 0x000000ffff0b7224 */ /* 0x000fe200078e00ff */
[----:B-1----:R-:W-:-:S04]  /*0b00*/  ISETP.NE.AND P1, PT, R2, 0x1, PT ;  /* 0x000000010200780c */ /* 0x002fc80003f25270 */
[----:B------:R-:W-:-:S09]  /*0b10*/  P2R R7, PR, RZ, 0x2 ;  /* 0x00000002ff077803 */ /* 0x000fd20000000000 */
[----:B------:R-:W1:Y:S01]  /*0b20*/  @P1 LDC R17, c[0x0][0x10] ;  /* 0x00000400ff111b82 */ /* 0x000e620000000800 */
[----:B------:R-:W-:Y:S02]  /*0b30*/  @P1 IMAD.MOV.U32 R7, RZ, RZ, RZ ;  /* 0x000000ffff071224 */ /* 0x000fe400078e00ff */
[----:B------:R-:W-:-:S05]  /*0b40*/  @P1 IMAD.MOV.U32 R15, RZ, RZ, RZ ;  /* 0x000000ffff0f1224 */ /* 0x000fca00078e00ff */
[----:B------:R-:W3:Y:S01]  /*0b50*/  @!P1 LDC R13, c[0x0][0xc] ;  /* 0x00000300ff0d9b82 */ /* 0x000ee20000000800 */
[----:B--2---:R-:W-:Y:S01]  /*0b60*/  ULDC UR4, c[0x0][0xc] ;  /* 0x0000030000047ab9 */ /* 0x004fe20000000800 */
[----:B------:R-:W-:Y:S01]  /*0b70*/  ULDC UR5, c[0x0][0x10] ;  /* 0x0000040000057ab9 */ /* 0x000fe20000000800 */
[----:B------:R-:W-:Y:S01]  /*0b80*/  ULDC UR6, c[0x0][0x14] ;  /* 0x0000050000067ab9 */ /* 0x000fe20000000800 */
[----:B------:R-:W-:-:S04]  /*0b90*/  UIMAD.WIDE.U32 UR4, UR4, UR5, URZ ;  /* 0x00000005040472a5 */ /* 0x000fc8000f8e003f */
[----:B------:R-:W-:Y:S02]  /*0ba0*/  UIMAD.WIDE.U32 UR38, UR4, UR6, URZ ;  /* 0x00000006042672a5 */ /* 0x000fe4000f8e003f */
[----:B------:R-:W-:-:S04]  /*0bb0*/  UIMAD UR37, UR5, UR6, URZ ;  /* 0x00000006052572a4 */ /* 0x000fc8000f8e023f */
[----:B------:R-:W-:Y:S01]  /*0bc0*/  UIADD3 UR37, UR39, UR37, URZ ;  /* 0x0000002527257290 */ /* 0x000fe2000fffe03f */
[----:B-1----:R-:W-:-:S04]  /*0bd0*/  @P1 IMAD.WIDE.U32 R16, R17, UR9, R6 ;  /* 0x0000000911101c25 */ /* 0x002fc8000f8e0006 */
[----:B------:R-:W-:Y:S02]  /*0be0*/  @P1 IMAD.IADD R17, R17, 0x1, R15 ;  /* 0x0000000111111824 */ /* 0x000fe400078e020f */
[----:B---3--:R-:W-:-:S04]  /*0bf0*/  @!P1 IMAD.WIDE.U32 R10, R6, R13, R10 ;  /* 0x0000000d060a9225 */ /* 0x008fc800078e000a */
[----:B------:R-:W-:Y:S01]  /*0c00*/  @!P1 IMAD.MOV.U32 R16, RZ, RZ, R10 ;  /* 0x000000ffff109224 */ /* 0x000fe200078e000a */
[----:B------:R-:W-:Y:S01]  /*0c10*/  @!P1 MOV R17, R11 ;  /* 0x0000000b00119202 */ /* 0x000fe20000000f00 */
[----:B------:R-:W-:Y:S06]  /*0c20*/  @!P4 BRA `(.L_x_242) ;  /* 0x00000000000cc947 */ /* 0x000fec0003800000 */
[----:B------:R-:W-:Y:S01]  /*0c30*/  UCGABAR_WAIT ;  /* 0x0000000000007dc7 */ /* 0x000fe20008000000 */
[----:B------:R-:W-:Y:S01]  /*0c40*/  CCTL.IVALL ;  /* 0x00000000ff00798f */ /* 0x000fe20002000000 */
[----:B------:R-:W-:Y:S05]  /*0c50*/  BRA `(.L_x_243) ;  /* 0x0000000000047947 */ /* 0x000fea0003800000 */
.L_x_242:
[----:B------:R-:W-:Y:S06]  /*0c60*/  BAR.SYNC.DEFER_BLOCKING 0x0 ;  /* 0x0000000000007b1d */ /* 0x000fec0000010000 */
.L_x_243:
[----:B------:R-:W1:Y:S01]  /*0c70*/  S2UR UR36, SR_CgaCtaId ;  /* 0x00000000002479c3 */ /* 0x000e620000008800 */
[----:B------:R-:W-:Y:S05]  /*0c80*/  @!P3 BRA `(.L_x_244) ;  /* 0x00000038006cb947 */ /* 0x000fea0003800000 */
[----:B------:R-:W-:-:S13]  /*0c90*/  ISETP.GT.U32.AND P0, PT, R12, 0x1, PT ;  /* 0x000000010c00780c */ /* 0x000fda0003f04070 */
[----:B-1----:R-:W-:Y:S05]  /*0ca0*/  @P0 EXIT ;  /* 0x000000000000094d */ /* 0x002fea0003800000 */
[----:B------:R-:W-:Y:S01]  /*0cb0*/  ULDC.64 UR4, c[0x0][0x8f8] ;  /* 0x00023e0000047ab9 */ /* 0x000fe20000000a00 */
[----:B------:R-:W-:Y:S01]  /*0cc0*/  UMOV UR47, 0xffffffff ;  /* 0xffffffff002f7882 */ /* 0x000fe20000000000 */
[----:B------:R-:W-:Y:S01]  /*0cd0*/  ISETP.GE.U32.AND P0, PT, R16, UR4, PT ;  /* 0x0000000410007c0c */ /* 0x000fe2000bf06070 */
[----:B------:R-:W-:Y:S01]  /*0ce0*/  IMAD.MOV.U32 R22, RZ, RZ, -0x1 ;  /* 0xffffffffff167424 */ /* 0x000fe200078e00ff */
[----:B------:R-:W-:Y:S01]  /*0cf0*/  PRMT R3, RZ, 0x7610, R3 ;  /* 0x00007610ff037816 */ /* 0x000fe20000000003 */
[----:B------:R-:W-:Y:S01]  /*0d00*/  IMAD.MOV.U32 R101, RZ, RZ, -0x1 ;  /* 0xffffffffff657424 */ /* 0x000fe200078e00ff */
[----:B------:R-:W-:-:S13]  /*0d10*/  ISETP.GE.U32.AND.EX P0, PT, R17, UR5, PT, P0 ;  /* 0x0000000511007c0c */ /* 0x000fda000bf06100 */
[----:B------:R-:W-:Y:S05]  /*0d20*/  @P0 BRA `(.L_x_245) ;  /* 0x0000000400280947 */ /* 0x000fea0003800000 */
[----:B------:R-:W1:Y:S01]  /*0d30*/  LDC.64 R24, c[0x0][0x8d0] ;  /* 0x00023400ff187b82 */ /* 0x000e620000000a00 */
[----:B------:R-:W-:Y:S02]  /*0d40*/  IMAD.MOV.U32 R10, RZ, RZ, R16 ;  /* 0x000000ffff0a7224 */ /* 0x000fe400078e0010 */
[----:B------:R-:W-:-:S05]  /*0d50*/  IMAD.MOV.U32 R11, RZ, RZ, R17 ;  /* 0x000000ffff0b7224 */ /* 0x000fca00078e0011 */
[----:B------:R-:W2:Y:S08]  /*0d60*/  LDC R4, c[0x0][0x8d8] ;  /* 0x00023600ff047b82 */ /* 0x000eb00000000800 */
[----:B------:R-:W3:Y:S01]  /*0d70*/  LDC.64 R26, c[0x0][0x8c8] ;  /* 0x00023200ff1a7b82 */ /* 0x000ee20000000a00 */
[----:B-1----:R-:W-:-:S04]  /*0d80*/  ISETP.NE.U32.AND P0, PT, R24, RZ, PT ;  /* 0x000000ff1800720c */ /* 0x002fc80003f05070 */
[----:B------:R-:W-:-:S13]  /*0d90*/  ISETP.NE.AND.EX P0, PT, R25, RZ, PT, P0 ;  /* 0x000000ff1900720c */ /* 0x000fda0003f05300 */
[----:B--23--:R-:W-:Y:S05]  /*0da0*/  @!P0 BRA `(.L_x_246) ;  /* 0x0000000000288947 */ /* 0x00cfea0003800000 */
[----:B------:R-:W1:Y:S02]  /*0db0*/  LDC R3, c[0x0][0x8dc] ;  /* 0x00023700ff037b82 */ /* 0x000e640000000800 */
[----:B-1----:R-:W-:-:S05]  /*0dc0*/  IADD3 R3, P0, R16, R3, RZ ;  /* 0x0000000310037210 */ /* 0x002fca0007f1e0ff */
[----:B------:R-:W-:-:S04]  /*0dd0*/  IMAD.X R21, RZ, RZ, R17, P0 ;  /* 0x000000ffff157224 */ /* 0x000fc800000e0611 */
[----:B------:R-:W-:-:S04]  /*0de0*/  IMAD.WIDE.U32 R10, R21, R24, RZ ;  /* 0x00000018150a7225 */ /* 0x000fc800078e00ff */
[----:B------:R-:W-:-:S04]  /*0df0*/  IMAD.WIDE.U32 R12, P0, R3, R25, R10 ;  /* 0x00000019030c7225 */ /* 0x000fc8000780000a */
[----:B------:R-:W-:Y:S01]  /*0e00*/  IMAD.WIDE.U32 R10, R3, R24, RZ ;  /* 0x00000018030a7225 */ /* 0x000fe200078e00ff */
[----:B------:R-:W-:-:S03]  /*0e10*/  IADD3.X R15, RZ, RZ, RZ, P0, !PT ;  /* 0x000000ffff0f7210 */ /* 0x000fc600007fe4ff */
[----:B------:R-:W-:Y:S01]  /*0e20*/  IMAD.MOV.U32 R14, RZ, RZ, R13 ;  /* 0x000000ffff0e7224 */ /* 0x000fe200078e000d */
[----:B------:R-:W-:-:S05]  /*0e30*/  IADD3 RZ, P0, R11, R12, RZ ;  /* 0x0000000c0bff7210 */ /* 0x000fca0007f1e0ff */
[----:B------:R-:W-:-:S08]  /*0e40*/  IMAD.WIDE.U32.X R10, R21, R25, R14, P0 ;  /* 0x00000019150a7225 */ /* 0x000fd000000e040e */
.L_x_246:
[----:B------:R-:W1:Y:S01]  /*0e50*/  LDC.64 R20, c[0x0][0x8e8] ;  /* 0x00023a00ff147b82 */ /* 0x000e620000000a00 */
[-CC-:B------:R-:W-:Y:S01]  /*0e60*/  SHF.R.U64 R29, R10, R4.reuse, R11.reuse ;  /* 0x000000040a1d7219 */ /* 0x180fe2000000120b */
[----:B------:R-:W-:Y:S01]  /*0e70*/  IMAD R30, R9, R23, R6 ;  /* 0x00000017091e7224 */ /* 0x000fe200078e0206 */
[----:B------:R-:W-:Y:S02]  /*0e80*/  SHF.R.U32.HI R3, RZ, R4, R11 ;  /* 0x00000004ff037219 */ /* 0x000fe4000001160b */
[----:B------:R-:W-:-:S03]  /*0e90*/  IADD3 R7, P0, RZ, -R29, RZ ;  /* 0x8000001dff077210 */ /* 0x000fc60007f1e0ff */
[----:B------:R-:W2:Y:S02]  /*0ea0*/  LDC R8, c[0x0][0x8c0] ;  /* 0x00023000ff087b82 */ /* 0x000ea40000000800 */
[----:B------:R-:W-:Y:S02]  /*0eb0*/  IMAD.X R3, RZ, RZ, ~R3, P0 ;  /* 0x000000ffff037224 */ /* 0x000fe400000e0e03 */
[----:B------:R-:W-:-:S04]  /*0ec0*/  IMAD.WIDE.U32 R10, R7, R26, R16 ;  /* 0x0000001a070a7225 */ /* 0x000fc800078e0010 */
[----:B------:R-:W3:Y:S01]  /*0ed0*/  LDC R14, c[0x0][0x8b0] ;  /* 0x00022c00ff0e7b82 */ /* 0x000ee20000000800 */
[----:B------:R-:W-:-:S04]  /*0ee0*/  IMAD R4, R3, R26, RZ ;  /* 0x0000001a03047224 */ /* 0x000fc800078e02ff */
[----:B------:R-:W-:-:S03]  /*0ef0*/  IMAD R3, R7, R27, R4 ;  /* 0x0000001b07037224 */ /* 0x000fc600078e0204 */
[----:B------:R-:W4:Y:S01]  /*0f00*/  LDC R15, c[0x0][0x900] ;  /* 0x00024000ff0f7b82 */ /* 0x000f220000000800 */
[----:B------:R-:W-:Y:S01]  /*0f10*/  IMAD.IADD R3, R11, 0x1, R3 ;  /* 0x000000010b037824 */ /* 0x000fe200078e0203 */
[----:B-1----:R-:W-:-:S04]  /*0f20*/  ISETP.NE.U32.AND P0, PT, R20, RZ, PT ;  /* 0x000000ff1400720c */ /* 0x002fc80003f05070 */
[----:B------:R-:W-:Y:S02]  /*0f30*/  ISETP.NE.AND.EX P0, PT, R21, RZ, PT, P0 ;  /* 0x000000ff1500720c */ /* 0x000fe40003f05300 */
[----:B------:R-:W1:Y:S01]  /*0f40*/  LDC R22, c[0x0][0x8a8] ;  /* 0x00022a00ff167b82 */ /* 0x000e620000000800 */
[-CC-:B--2---:R-:W-:Y:S02]  /*0f50*/  SHF.R.U64 R12, R10, R8.reuse, R3.reuse ;  /* 0x000000080a0c7219 */ /* 0x184fe40000001203 */
[----:B------:R-:W-:Y:S01]  /*0f60*/  SHF.R.U32.HI R3, RZ, R8, R3 ;  /* 0x00000008ff037219 */ /* 0x000fe20000011603 */
[----:B------:R-:W-:-:S04]  /*0f70*/  IMAD.MOV.U32 R8, RZ, RZ, -0x1 ;  /* 0xffffffffff087424 */ /* 0x000fc800078e00ff */
[----:B------:R-:W2:Y:S01]  /*0f80*/  LDC R24, c[0x0][0x8f0] ;  /* 0x00023c00ff187b82 */ /* 0x000ea20000000800 */
[-CC-:B---3--:R-:W-:Y:S02]  /*0f90*/  SHF.R.U64 R27, R12, R14.reuse, R3.reuse ;  /* 0x0000000e0c1b7219 */ /* 0x188fe40000001203 */
[----:B------:R-:W-:Y:S02]  /*0fa0*/  SHF.R.U32.HI R4, RZ, R14, R3 ;  /* 0x0000000eff047219 */ /* 0x000fe40000011603 */
[----:B------:R-:W-:-:S03]  /*0fb0*/  MOV R14, 0x1 ;  /* 0x00000001000e7802 */ /* 0x000fc60000000f00 */
[----:B------:R-:W3:Y:S01]  /*0fc0*/  LDC R25, c[0x0][0x8e0] ;  /* 0x00023800ff197b82 */ /* 0x000ee20000000800 */
[-CC-:B----4-:R-:W-:Y:S02]  /*0fd0*/  SHF.R.U64 R28, R27, R15.reuse, R4.reuse ;  /* 0x0000000f1b1c7219 */ /* 0x190fe40000001204 */
[-C--:B------:R-:W-:Y:S02]  /*0fe0*/  SHF.L.U32 R3, R8, R15.reuse, RZ ;  /* 0x0000000f08037219 */ /* 0x080fe400000006ff */
[----:B------:R-:W-:Y:S01]  /*0ff0*/  SHF.R.U32.HI R7, RZ, R15, R4 ;  /* 0x0000000fff077219 */ /* 0x000fe20000011604 */
[----:B------:R-:W-:Y:S01]  /*1000*/  IMAD.MOV.U32 R6, RZ, RZ, R28 ;  /* 0x000000ffff067224 */ /* 0x000fe200078e001c */
[----:B------:R-:W-:Y:S01]  /*1010*/  LOP3.LUT R4, RZ, R3, RZ, 0x33, !PT ;  /* 0x00000003ff047212 */ /* 0x000fe200078e33ff */
[----:B------:R-:W4:Y:S01]  /*1020*/  LDC R26, c[0x0][0x8b8] ;  /* 0x00022e00ff1a7b82 */ /* 0x000f220000000800 */
[----:B------:R-:W-:Y:S05]  /*1030*/  @!P0 BRA `(.L_x_247) ;  /* 0x0000000000288947 */ /* 0x000fea0003800000 */
[----:B------:R-:W5:Y:S02]  /*1040*/  LDC R3, c[0x0][0x8f4] ;  /* 0x00023d00ff037b82 */ /* 0x000f640000000800 */
[----:B-----5:R-:W-:-:S05]  /*1050*/  IADD3 R3, P0, R28, R3, RZ ;  /* 0x000000031c037210 */ /* 0x020fca0007f1e0ff */
[----:B------:R-:W-:-:S04]  /*1060*/  IMAD.X R13, RZ, RZ, R7, P0 ;  /* 0x000000ffff0d7224 */ /* 0x000fc800000e0607 */
[----:B------:R-:W-:-:S04]  /*1070*/  IMAD.WIDE.U32 R6, R13, R20, RZ ;  /* 0x000000140d067225 */ /* 0x000fc800078e00ff */
[----:B------:R-:W-:-:S04]  /*1080*/  IMAD.WIDE.U32 R8, P0, R3, R21, R6 ;  /* 0x0000001503087225 */ /* 0x000fc80007800006 */
[----:B------:R-:W-:-:S04]  /*1090*/  IMAD.WIDE.U32 R6, R3, R20, RZ ;  /* 0x0000001403067225 */ /* 0x000fc800078e00ff */
[----:B------:R-:W-:Y:S01]  /*10a0*/  IMAD.X R11, RZ, RZ, RZ, P0 ;  /* 0x000000ffff0b7224 */ /* 0x000fe200000e06ff */
[----:B------:R-:W-:Y:S01]  /*10b0*/  IADD3 RZ, P0, R7, R8, RZ ;  /* 0x0000000807ff7210 */ /* 0x000fe20007f1e0ff */
[----:B------:R-:W-:-:S04]  /*10c0*/  IMAD.MOV.U32 R10, RZ, RZ, R9 ;  /* 0x000000ffff0a7224 */ /* 0x000fc800078e0009 */
[----:B------:R-:W-:-:S08]  /*10d0*/  IMAD.WIDE.U32.X R6, R13, R21, R10, P0 ;  /* 0x000000150d067225 */ /* 0x000fd000000e040a */
.L_x_247:
[----:B--2---:R-:W-:Y:S02]  /*10e0*/  SHF.R.U64 R6, R6, R24, R7 ;  /* 0x0000001806067219 */ /* 0x004fe40000001207 */
[----:B------:R-:W-:Y:S02]  /*10f0*/  SHF.L.U32 R3, R14, R15, RZ ;  /* 0x0000000f0e037219 */ /* 0x000fe400000006ff */
[----:B------:R-:W-:Y:S01]  /*1100*/  LOP3.LUT R4, R27, R4, RZ, 0xc0, !PT ;  /* 0x000000041b047212 */ /* 0x000fe200078ec0ff */
[----:B------:R-:W-:Y:S01]  /*1110*/  IMAD.MOV R8, RZ, RZ, -R6 ;  /* 0x000000ffff087224 */ /* 0x000fe200078e0a06 */
[----:B-1----:R-:W-:Y:S02]  /*1120*/  IADD3 R7, R22, -0x1, RZ ;  /* 0xffffffff16077810 */ /* 0x002fe40007ffe0ff */
[----:B------:R-:W-:Y:S01]  /*1130*/  SEL R5, R5, R30, !P1 ;  /* 0x0000001e05057207 */ /* 0x000fe20004800000 */
[----:B------:R-:W-:Y:S01]  /*1140*/  IMAD R4, R3, R6, R4 ;  /* 0x0000000603047224 */ /* 0x000fe200078e0204 */
[----:B------:R-:W-:Y:S01]  /*1150*/  LOP3.LUT R7, R12, R7, RZ, 0xc0, !PT ;  /* 0x000000070c077212 */ /* 0x000fe200078ec0ff */
[----:B---3--:R-:W-:Y:S01]  /*1160*/  IMAD R3, R8, R25, R28 ;  /* 0x0000001908037224 */ /* 0x008fe200078e021c */
[----:B------:R-:W-:Y:S01]  /*1170*/  R2UR UR47, R29 ;  /* 0x000000001d2f72ca */ /* 0x000fe200000e0000 */
[----:B----4-:R-:W-:-:S02]  /*1180*/  IMAD R5, R4, R26, R5 ;  /* 0x0000001a04057224 */ /* 0x010fc400078e0205 */
[----:B------:R-:W-:Y:S02]  /*1190*/  IMAD R22, R3, R22, R7 ;  /* 0x0000001603167224 */ /* 0x000fe400078e0207 */
[----:B------:R-:W-:-:S03]  /*11a0*/  IMAD.MOV.U32 R3, RZ, RZ, 0x1 ;  /* 0x00000001ff037424 */ /* 0x000fc600078e00ff */
[----:B------:R-:W-:Y:S02]  /*11b0*/  SEL R101, R22, R5, !P1 ;  /* 0x0000000516657207 */ /* 0x000fe40004800000 */
[----:B------:R-:W-:-:S07]  /*11c0*/  SEL R22, R5, R22, !P1 ;  /* 0x0000001605167207 */ /* 0x000fce0004800000 */
.L_x_245:
[----:B------:R-:W-:-:S08]  /*11d0*/  NOP ;  /* 0x0000000000007918 */ /* 0x000fd00000000000 */
[----:B------:R-:W1:Y:S02]  /*11e0*/  USETMAXREG.TRY_ALLOC.CTAPOOL UP0, 0xe8 ;  /* 0x000000e8000079c8 */ /* 0x000e640008000600 */
[----:B-1----:R-:W-:-:S13]  /*11f0*/  PLOP3.LUT P0, PT, PT, PT, UP0, 0x80, 0x0 ;  /* 0x000000000000781c */ /* 0x002fda0003f0f008 */
[----:B------:R-:W-:Y:S05]  /*1200*/  @!P0 BRA `(.L_x_245) ;  /* 0xfffffffc00f08947 */ /* 0x000fea000383ffff */
[----:B------:R-:W-:Y:S01]  /*1210*/  ULDC.64 UR6, c[0x0][0x588] ;  /* 0x0001620000067ab9 */ /* 0x000fe20000000a00 */
[----:B------:R-:W-:Y:S01]  /*1220*/  ULDC.64 UR4, c[0x0][0x5a8] ;  /* 0x00016a0000047ab9 */ /* 0x000fe20000000a00 */
[----:B------:R-:W-:Y:S02]  /*1230*/  ISETP.NE.U32.AND P1, PT, RZ, UR6, PT ;  /* 0x00000006ff007c0c */ /* 0x000fe4000bf25070 */
[----:B------:R-:W-:Y:S02]  /*1240*/  ISETP.NE.U32.AND P0, PT, RZ, UR4, PT ;  /* 0x00000004ff007c0c */ /* 0x000fe4000bf05070 */
[----:B------:R-:W-:Y:S02]  /*1250*/  ISETP.NE.AND.EX P1, PT, RZ, UR7, PT, P1 ;  /* 0x00000007ff007c0c */ /* 0x000fe4000bf25310 */
[----:B------:R-:W-:-:S11]  /*1260*/  ISETP.NE.AND.EX P0, PT, RZ, UR5, PT, P0 ;  /* 0x00000005ff007c0c */ /* 0x000fd6000bf05300 */
[----:B------:R-:W1:Y:S08]  /*1270*/  @P1 LDC.64 R6, c[0x0][0x588] ;  /* 0x00016200ff061b82 */ /* 0x000e700000000a00 */
[----:B------:R-:W2:Y:S01]  /*1280*/  @P0 LDC.64 R4, c[0x0][0x5a8] ;  /* 0x00016a00ff040b82 */ /* 0x000ea20000000a00 */
[----:B-1----:R1:W5:Y:S04]  /*1290*/  @P1 LDG.E R90, desc[UR40][R6.64] ;  /* 0x00000028065a1981 */ /* 0x002368000c1e1900 */
[----:B--2---:R1:W5:Y:S01]  /*12a0*/  @P0 LDG.E R91, desc[UR40][R4.64] ;  /* 0x00000028045b0981 */ /* 0x004362000c1e1900 */
[----:B------:R-:W-:-:S02]  /*12b0*/  UMOV UR42, URZ ;  /* 0x0000003f002a7c82 */ /* 0x000fc40008000000 */
[----:B------:R-:W2:Y:S01]  /*12c0*/  @!P1 LDC R90, c[0x0][0x580] ;  /* 0x00016000ff5a9b82 */ /* 0x000ea20000000800 */
[----:B------:R-:W-:-:S07]  /*12d0*/  LOP3.LUT P1, RZ, R3, 0xff, RZ, 0xc0, !PT ;  /* 0x000000ff03ff7812 */ /* 0x000fce000782c0ff */
[----:B------:R-:W3:Y:S01]  /*12e0*/  @!P0 LDC R91, c[0x0][0x5a0] ;  /* 0x00016800ff5b8b82 */ /* 0x000ee20000000800 */
[----:B------:R-:W-:-:S05]  /*12f0*/  PLOP3.LUT P0, PT, PT, PT, PT, 0x80, 0x0 ;  /* 0x000000000000781c */ /* 0x000fca0003f0f070 */
[----:B-1----:R-:W-:Y:S08]  /*1300*/  @!P1 BRA `(.L_x_248) ;  /* 0x00000030008c9947 */ /* 0x002ff00003800000 */
[--C-:B------:R-:W-:Y:S01]  /*1310*/  SHF.R.U32.HI R3, RZ, 0x1, R0.reuse ;  /* 0x00000001ff037819 */ /* 0x100fe20000011600 */
[----:B------:R-:W1:Y:S01]  /*1320*/  LDC R94, c[0x0][0x900] ;  /* 0x00024000ff5e7b82 */ /* 0x000e620000000800 */
[----:B------:R-:W-:Y:S01]  /*1330*/  ULDC UR4, c[0x0][0x28c] ;  /* 0x0000a30000047ab9 */ /* 0x000fe20000000800 */
[----:B------:R-:W-:Y:S01]  /*1340*/  LOP3.LUT R99, R19, 0x1, RZ, 0xfc, !PT ;  /* 0x0000000113637812 */ /* 0x000fe200078efcff */
[----:B------:R-:W-:Y:S01]  /*1350*/  UIADD3 UR4, UR4, 0x3f, URZ ;  /* 0x0000003f04047890 */ /* 0x000fe2000fffe03f */
[----:B------:R-:W-:Y:S01]  /*1360*/  LOP3.LUT R5, R3, 0x30, RZ, 0xc0, !PT ;  /* 0x0000003003057812 */ /* 0x000fe200078ec0ff */
[----:B------:R-:W-:Y:S01]  /*1370*/  IMAD.SHL.U32 R3, R0, 0x40, RZ ;  /* 0x0000004000037824 */ /* 0x000fe200078e00ff */
[----:B------:R-:W-:Y:S01]  /*1380*/  LOP3.LUT R100, R18, 0x1, RZ, 0xfc, !PT ;  /* 0x0000000112647812 */ /* 0x000fe200078efcff */
[----:B------:R-:W-:Y:S01]  /*1390*/  USHF.R.S32.HI UR5, URZ, 0x1f, UR4 ;  /* 0x0000001f3f057899 */ /* 0x000fe20008011404 */
[----:B------:R-:W-:Y:S01]  /*13a0*/  LOP3.LUT R6, R5, 0x8, R0, 0xf8, !PT ;  /* 0x0000000805067812 */ /* 0x000fe200078ef800 */
[----:B------:R-:W4:Y:S01]  /*13b0*/  LDC R97, c[0x0][0x8a8] ;  /* 0x00022a00ff617b82 */ /* 0x000f220000000800 */
[----:B------:R-:W-:Y:S01]  /*13c0*/  LOP3.LUT R4, R3, 0x180, RZ, 0xc0, !PT ;  /* 0x0000018003047812 */ /* 0x000fe200078ec0ff */
[----:B------:R-:W-:Y:S01]  /*13d0*/  ULEA.HI UR5, UR5, UR4, URZ, 0x6 ;  /* 0x0000000405057291 */ /* 0x000fe2000f8f303f */
[--C-:B------:R-:W-:Y:S01]  /*13e0*/  LOP3.LUT R6, R6, 0x40, R3.reuse, 0xf8, !PT ;  /* 0x0000004006067812 */ /* 0x100fe200078ef803 */
[----:B------:R-:W-:Y:S01]  /*13f0*/  IMAD.MOV.U32 R95, RZ, RZ, 0x1 ;  /* 0x00000001ff5f7424 */ /* 0x000fe200078e00ff */
[--C-:B------:R-:W-:Y:S01]  /*1400*/  LOP3.LUT R4, R4, 0x40, R3.reuse, 0xf8, !PT ;  /* 0x0000004004047812 */ /* 0x100fe200078ef803 */
[----:B------:R-:W-:Y:S01]  /*1410*/  USHF.R.S32.HI UR49, URZ, 0x6, UR5 ;  /* 0x000000063f317899 */ /* 0x000fe20008011405 */
[----:B------:R-:W-:Y:S01]  /*1420*/  LOP3.LUT R6, R6, 0x180, R3, 0xf8, !PT ;  /* 0x0000018006067812 */ /* 0x000fe200078ef803 */
[C---:B------:R-:W-:Y:S01]  /*1430*/  IMAD.SHL.U32 R3, R0.reuse, 0x20, RZ ;  /* 0x0000002000037824 */ /* 0x040fe200078e00ff */
[----:B------:R-:W-:Y:S01]  /*1440*/  LOP3.LUT R0, R0, 0xff, RZ, 0xc0, !PT ;  /* 0x000000ff00007812 */ /* 0x000fe200078ec0ff */
[----:B------:R-:W-:Y:S01]  /*1450*/  UISETP.LT.AND UP0, UPT, UR49, 0x1, UPT ;  /* 0x000000013100788c */ /* 0x000fe2000bf01270 */
[----:B------:R-:W-:Y:S01]  /*1460*/  SHF.R.U32.HI R5, RZ, 0x3, R4 ;  /* 0x00000003ff057819 */ /* 0x000fe20000011604 */
[----:B------:R-:W-:Y:S01]  /*1470*/  ULDC.64 UR54, c[0x0][0x198] ;  /* 0x0000660000367ab9 */ /* 0x000fe20000000a00 */
[----:B------:R-:W-:Y:S01]  /*1480*/  LOP3.LUT R3, R3, 0x200, RZ, 0xc0, !PT ;  /* 0x0000020003037812 */ /* 0x000fe200078ec0ff */
[----:B------:R-:W-:Y:S01]  /*1490*/  USEL UR50, UR49, 0x1, UP0 ;  /* 0x0000000131327887 */ /* 0x000fe20008000000 */
[----:B------:R-:W-:Y:S01]  /*14a0*/  SHF.R.U32.HI R92, RZ, 0x7, R0 ;  /* 0x00000007ff5c7819 */ /* 0x000fe20000011600 */
[----:B------:R-:W-:Y:S01]  /*14b0*/  UMOV UR43, URZ ;  /* 0x0000003f002b7c82 */ /* 0x000fe20008000000 */
[----:B------:R-:W-:Y:S01]  /*14c0*/  LOP3.LUT R6, R6, R5, RZ, 0x3c, !PT ;  /* 0x0000000506067212 */ /* 0x000fe200078e3cff */
[----:B------:R-:W-:Y:S01]  /*14d0*/  IMAD.MOV.U32 R5, RZ, RZ, 0x1 ;  /* 0x00000001ff057424 */ /* 0x000fe200078e00ff */
[----:B------:R-:W-:Y:S01]  /*14e0*/  LEA R3, R92, R3, 0xb ;  /* 0x000000035c037211 */ /* 0x000fe200078e58ff */
[----:B------:R-:W-:Y:S01]  /*14f0*/  UMOV UR48, URZ ;  /* 0x0000003f00307c82 */ /* 0x000fe20008000000 */
[----:B------:R-:W-:Y:S01]  /*1500*/  IADD3 R96, R0, 0x1f, RZ ;  /* 0x0000001f00607810 */ /* 0x000fe20007ffe0ff */
[----:B------:R-:W-:-:S02]  /*1510*/  UIADD3 UR50, UR49, -UR50, URZ ;  /* 0x8000003231327290 */ /* 0x000fc4000fffe03f */
[----:B------:R-:W-:Y:S01]  /*1520*/  IMAD.IADD R93, R3, 0x1, R6 ;  /* 0x00000001035d7824 */ /* 0x000fe200078e0206 */
[----:B------:R-:W-:Y:S01]  /*1530*/  UMOV UR45, URZ ;  /* 0x0000003f002d7c82 */ /* 0x000fe20008000000 */
[----:B------:R-:W-:Y:S01]  /*1540*/  IMAD.MOV.U32 R3, RZ, RZ, -0x1 ;  /* 0xffffffffff037424 */ /* 0x000fe200078e00ff */
[----:B------:R-:W-:Y:S01]  /*1550*/  UMOV UR42, URZ ;  /* 0x0000003f002a7c82 */ /* 0x000fe20008000000 */
[----:B----4-:R-:W-:-:S03]  /*1560*/  VIADD R97, R97, 0xffffffff ;  /* 0xffffffff61617836 */ /* 0x010fc60000000000 */
[-C--:B-1----:R-:W-:Y:S02]  /*1570*/  SHF.L.U32 R3, R3, R94.reuse, RZ ;  /* 0x0000005e03037219 */ /* 0x082fe400000006ff */
[----:B------:R-:W-:Y:S02]  /*1580*/  SHF.L.U32 R94, R5, R94, RZ ;  /* 0x0000005e055e7219 */ /* 0x000fe400000006ff */
[----:B------:R-:W-:-:S07]  /*1590*/  LOP3.LUT R98, RZ, R3, RZ, 0x33, !PT ;  /* 0x00000003ff627212 */ /* 0x000fce00078e33ff */
.L_x_299:
[----:B-1----:R-:W1:Y:S01]  /*15a0*/  SHFL.IDX PT, R0, R92, RZ, 0x1f ;  /* 0x00001fff5c007589 */ /* 0x002e6200000e0000 */
[----:B------:R-:W4:Y:S01]  /*15b0*/  S2UR UR51, SR_CgaCtaId ;  /* 0x00000000003379c3 */ /* 0x000f220000008800 */
[----:B------:R-:W-:Y:S01]  /*15c0*/  UMOV UR52, 0x400 ;  /* 0x0000040000347882 */ /* 0x000fe20000000000 */
[----:B-1----:R-:W-:Y:S01]  /*15d0*/  R2UR UR4, R0 ;  /* 0x00000000000472ca */ /* 0x002fe200000e0000 */
[----:B----4-:R-:W-:-:S12]  /*15e0*/  ULEA UR52, UR51, UR52, 0x18 ;  /* 0x0000003433347291 */ /* 0x010fd8000f8ec03f */
[----:B------:R-:W-:-:S04]  /*15f0*/  ULEA.HI UR5, UR4, UR4, URZ, 0x1 ;  /* 0x0000000404057291 */ /* 0x000fc8000f8f083f */
[----:B------:R-:W-:-:S04]  /*1600*/  ULOP3.LUT UR5, UR5, 0x7fffe, URZ, 0xc0, !UPT ;  /* 0x0007fffe05057892 */ /* 0x000fc8000f8ec03f */
[----:B------:R-:W-:-:S03]  /*1610*/  UIADD3 UR5, UR4, -UR5, URZ ;  /* 0x8000000504057290 */ /* 0x000fc6000fffe03f */
[----:B------:R-:W-:Y:S01]  /*1620*/  ULDC UR4, c[0x0][0x28c] ;  /* 0x0000a30000047ab9 */ /* 0x000fe20000000800 */
[----:B------:R-:W-:Y:S01]  /*1630*/  ULEA UR5, UR5, UR52, 0xd ;  /* 0x0000003405057291 */ /* 0x000fe2000f8e683f */
[----:B------:R-:W-:-:S03]  /*1640*/  ISETP.LT.AND P0, PT, RZ, UR4, PT ;  /* 0x00000004ff007c0c */ /* 0x000fc6000bf01270 */
[----:B------:R-:W-:-:S04]  /*1650*/  UIADD3 UR5, UR5, 0x8800, URZ ;  /* 0x0000880005057890 */ /* 0x000fc8000fffe03f */
[----:B------:R-:W-:-:S04]  /*1660*/  USHF.R.U32.HI UR5, URZ, 0x4, UR5 ;  /* 0x000000043f057899 */ /* 0x000fc80008011605 */
[----:B------:R-:W-:-:S04]  /*1670*/  ULOP3.LUT UR5, UR5, 0x3fff, URZ, 0xc0, !UPT ;  /* 0x00003fff05057892 */ /* 0x000fc8000f8ec03f */
[----:B------:R-:W-:Y:S01]  /*1680*/  ULOP3.LUT UR44, UR5, 0x10000, URZ, 0xfc, !UPT ;  /* 0x00010000052c7892 */ /* 0x000fe2000f8efc3f */
[----:B------:R-:W-:Y:S11]  /*1690*/  @P0 BRA `(.L_x_249) ;  /* 0x0000000000400947 */ /* 0x000ff60003800000 */
[----:B------:R-:W-:Y:S01]  /*16a0*/  MOV R0, 0x118 ;  /* 0x0000011800007802 */ /* 0x000fe20000000f00 */
[----:B------:R-:W-:Y:S01]  /*16b0*/  ULDC.64 UR4, c[0x4][0xf0] ;  /* 0x01003c0000047ab9 */ /* 0x000fe20000000a00 */
[----:B------:R-:W-:Y:S01]  /*16c0*/  ULDC.64 UR6, c[0x4][0x70] ;  /* 0x01001c0000067ab9 */ /* 0x000fe20000000a00 */
[----:B------:R-:W-:Y:S01]  /*16d0*/  IMAD.U32 R4, RZ, RZ, UR4 ;  /* 0x00000004ff047e24 */ /* 0x000fe2000f8e00ff */
[----:B------:R1:W4:Y:S01]  /*16e0*/  LDC.64 R14, c[0x4][R0] ;  /* 0x01000000000e7b82 */ /* 0x0003220000000a00 */
[----:B------:R-:W-:Y:S01]  /*16f0*/  IMAD.U32 R5, RZ, RZ, UR5 ;  /* 0x00000005ff057e24 */ /* 0x000fe2000f8e00ff */
[----:B------:R-:W-:Y:S01]  /*1700*/  ULDC.64 UR4, c[0x4][0xf8] ;  /* 0x01003e0000047ab9 */ /* 0x000fe20000000a00 */
[----:B------:R-:W-:Y:S01]  /*1710*/  IMAD.U32 R10, RZ, RZ, UR6 ;  /* 0x00000006ff0a7e24 */ /* 0x000fe2000f8e00ff */
[----:B------:R-:W-:Y:S01]  /*1720*/  MOV R7, UR5 ;  /* 0x0000000500077c02 */ /* 0x000fe20008000f00 */
[----:B------:R-:W-:Y:S01]  /*1730*/  IMAD.U32 R6, RZ, RZ, UR4 ;  /* 0x00000004ff067e24 */ /* 0x000fe2000f8e00ff */
[----:B------:R-:W-:Y:S01]  /*1740*/  MOV R13, RZ ;  /* 0x000000ff000d7202 */ /* 0x000fe20000000f00 */
[----:B------:R-:W-:-:S02]  /*1750*/  IMAD.U32 R11, RZ, RZ, UR7 ;  /* 0x00000007ff0b7e24 */ /* 0x000fc4000f8e00ff */
[----:B------:R-:W-:Y:S02]  /*1760*/  IMAD.MOV.U32 R8, RZ, RZ, 0x1e1 ;  /* 0x000001e1ff087424 */ /* 0x000fe400078e00ff */
[----:B-1----:R-:W-:-:S07]  /*1770*/  IMAD.MOV.U32 R12, RZ, RZ, 0x1 ;  /* 0x00000001ff0c7424 */ /* 0x002fce00078e00ff */
[----:B------:R-:W-:-:S07]  /*1780*/  LEPC R20, `(.L_x_249) ;  /* 0x000000001014794e */ /* 0x000fce0000000000 */
[----:B--2345:R-:W-:Y:S05]  /*1790*/  CALL.ABS.NOINC R14 ;  /* 0x000000000e007343 */ /* 0x03cfea0003c00000 */
.L_x_249:
[----:B------:R-:W-:-:S13]  /*17a0*/  ISETP.NE.AND P0, PT, R99, 0x3, PT ;  /* 0x000000036300780c */ /* 0x000fda0003f05270 */
[----:B------:R-:W-:Y:S05]  /*17b0*/  @!P0 BRA `(.L_x_250) ;  /* 0x0000000000048947 */ /* 0x000fea0003800000 */
[----:B------:R-:W-:Y:S01]  /*17c0*/  BPT.TRAP 0x1 ;  /* 0x000000040000795c */ /* 0x000fe20000300000 */
.L_x_250:
[----:B------:R-:W-:Y:S02]  /*17d0*/  IMAD.U32 R3, RZ, RZ, UR45 ;  /* 0x0000002dff037e24 */ /* 0x000fe4000f8e00ff */
[----:B------:R-:W-:-:S03]  /*17e0*/  IMAD.U32 R0, RZ, RZ, UR48 ;  /* 0x00000030ff007e24 */ /* 0x000fc6000f8e00ff */
[----:B------:R-:W-:Y:S02]  /*17f0*/  LEA R3, R3, UR52, 0x3 ;  /* 0x0000003403037c11 */ /* 0x000fe4000f8e18ff */
[----:B------:R-:W-:-:S04]  /*1800*/  SHF.L.U32 R0, R0, 0x1f, RZ ;  /* 0x0000001f00007819 */ /* 0x000fc800000006ff */
[----:B------:R1:W4:Y:S01]  /*1810*/  SYNCS.PHASECHK.TRANS64.TRYWAIT P1, [R3+URZ], R0 ;  /* 0x00000000030075a7 */ /* 0x000322000802017f */
[----:B------:R-:W-:Y:S05]  /*1820*/  @!P0 BRA `(.L_x_251) ;  /* 0x0000000000048947 */ /* 0x000fea0003800000 */
[----:B------:R-:W-:Y:S01]  /*1830*/  BPT.TRAP 0x1 ;  /* 0x000000040000795c */ /* 0x000fe20000300000 */
.L_x_251:
[----:B------:R-:W-:-:S05]  /*1840*/  IMAD.U32 R4, RZ, RZ, UR50 ;  /* 0x00000032ff047e24 */ /* 0x000fca000f8e00ff */
[----:B------:R-:W-:Y:S01]  /*1850*/  ISETP.GE.AND P2, PT, R4, 0x1, PT ;  /* 0x000000010400780c */ /* 0x000fe20003f46270 */
[----:B----4-:R-:W-:-:S12]  /*1860*/  @P1 BRA `(.L_x_252) ;  /* 0x0000000000081947 */ /* 0x010fd80003800000 */
[----:B------:R-:W4:Y:S02]  /*1870*/  SYNCS.PHASECHK.TRANS64.TRYWAIT P1, [R3+URZ], R0 ;  /* 0x00000000030075a7 */ /* 0x000f24000802017f */
[----:B----4-:R-:W-:Y:S05]  /*1880*/  @!P1 BRA `(.L_x_253) ;  /* 0x00000054009c9947 */ /* 0x010fea0003800000 */
.L_x_252:
[----:B------:R-:W-:Y:S05]  /*1890*/  WARPSYNC.ALL ;  /* 0x0000000000007948 */ /* 0x000fea0003800000 */
[----:B------:R-:W-:Y:S01]  /*18a0*/  UIADD3 UR4, UR52, 0x20800, URZ ;  /* 0x0002080034047890 */ /* 0x000fe2000fffe03f */
[----:B------:R-:W-:Y:S01]  /*18b0*/  WARPGROUP.ARRIVE ;  /* 0x00000000000079c5 */ /* 0x000fe20000000000 */
[----:B------:R-:W-:Y:S02]  /*18c0*/  ULEA UR9, UR45, UR44, 0xa ;  /* 0x0000002c2d097291 */ /* 0x000fe4000f8e503f */
[----:B------:R-:W-:Y:S01]  /*18d0*/  USHF.R.U32.HI UR4, URZ, 0x4, UR4 ;  /* 0x000000043f047899 */ /* 0x000fe20008011604 */
[----:B------:R-:W-:Y:S01]  /*18e0*/  UMOV UR5, 0x40000040 ;  /* 0x4000004000057882 */ /* 0x000fe20000000000 */
[----:B------:R-:W-:-:S02]  /*18f0*/  UMOV UR7, 0x40000040 ;  /* 0x4000004000077882 */ /* 0x000fc40000000000 */
[----:B------:R-:W-:-:S04]  /*1900*/  ULOP3.LUT UR4, UR4, 0x3fff, URZ, 0xc0, !UPT ;  /* 0x00003fff04047892 */ /* 0x000fc8000f8ec03f */
[----:B------:R-:W-:-:S03]  /*1910*/  ULOP3.LUT UR8, UR4, 0x10000, URZ, 0xfc, !UPT ;  /* 0x0001000004087892 */ /* 0x000fc6000f8efc3f */
[----:B------:R-:W-:Y:S01]  /*1920*/  UMOV UR4, UR9 ;  /* 0x0000000900047c82 */ /* 0x000fe20008000000 */
[----:B------:R-:W-:-:S07]  /*1930*/  ULEA UR10, UR45, UR8, 0xa ;  /* 0x000000082d0a7291 */ /* 0x000fce000f8e503f */
[----:B------:R-:W-:Y:S02]  /*1940*/  UMOV UR6, UR10 ;  /* 0x0000000a00067c82 */ /* 0x000fe40008000000 */
[----:B------:R-:W-:Y:S01]  /*1950*/  HGMMA.64x128x16.F32 R24, gdesc[UR4], RZ, !UPT, gsb0 ;  /* 0x01e00000041879f0 */ /* 0x000fe2000c0008ff */
[----:B------:R-:W-:Y:S02]  /*1960*/  UIADD3 UR4, UR9, 0x2, URZ ;  /* 0x0000000209047890 */ /* 0x000fe4000fffe03f */
[----:B------:R-:W-:Y:S01]  /*1970*/  UIADD3 UR6, UR10, 0x2, URZ ;  /* 0x000000020a067890 */ /* 0x000fe2000fffe03f */
[----:B------:R-:W-:Y:S01]  /*1980*/  UMOV UR5, 0x40000040 ;  /* 0x4000004000057882 */ /* 0x000fe20000000000 */
[----:B------:R-:W-:Y:S01]  /*1990*/  UMOV UR7, 0x40000040 ;  /* 0x4000004000077882 */ /* 0x000fe20000000000 */
[----:B------:R-:W-:Y:S02]  /*19a0*/  WARPGROUP.DEPBAR.LE gsb0, 0x0 ;  /* 0x00008000000079c5 */ /* 0x000fe40000010000 */
[----:B------:R-:W-:-:S06]  /*19b0*/  WARPGROUP.ARRIVE ;  /* 0x00000000000079c5 */ /* 0x000fcc0000000000 */
[----:B------:R-:W-:Y:S01]  /*19c0*/  HGMMA.64x128x16.F32 R24, gdesc[UR4], R24, gsb0 ;  /* 0x01e00000041879f0 */ /* 0x000fe20008000818 */
        /* <DEDUP_REMOVED lines=13> */
[----:B------:R-:W-:Y:S03]  /*1aa0*/  HGMMA.64x128x16.F32 R24, gdesc[UR4], R24, gsb0 ;  /* 0x01e00000041879f0 */ /* 0x000fe60008000818 */
[----:B------:R-:W-:Y:S02]  /*1ab0*/  WARPGROUP.DEPBAR.LE gsb0, 0x0 ;  /* 0x00008000000079c5 */ /* 0x000fe40000010000 */
[----:B------:R-:W-:Y:S05]  /*1ac0*/  @!P2 BRA `(.L_x_254) ;  /* 0x000000040014a947 */ /* 0x000fea0003800000 */
[----:B------:R-:W-:Y:S01]  /*1ad0*/  UIADD3 UR4, UR45, 0x1, URZ ;  /* 0x000000012d047890 */ /* 0x000fe2000fffe03f */
[----:B-1--4-:R-:W-:Y:S01]  /*1ae0*/  IMAD.U32 R0, RZ, RZ, UR50 ;  /* 0x00000032ff007e24 */ /* 0x012fe2000f8e00ff */
[----:B------:R-:W-:Y:S02]  /*1af0*/  MOV R3, UR45 ;  /* 0x0000002d00037c02 */ /* 0x000fe40008000f00 */
[----:B------:R-:W-:-:S04]  /*1b00*/  UISETP.NE.AND UP0, UPT, UR4, 0x6, UPT ;  /* 0x000000060400788c */ /* 0x000fc8000bf05270 */
[----:B------:R-:W-:Y:S02]  /*1b10*/  USEL UR5, URZ, 0x1, UP0 ;  /* 0x000000013f057887 */ /* 0x000fe40008000000 */
[----:B------:R-:W-:Y:S02]  /*1b20*/  USEL UR9, UR4, URZ, UP0 ;  /* 0x0000003f04097287 */ /* 0x000fe40008000000 */
[----:B------:R-:W-:-:S06]  /*1b30*/  ULOP3.LUT UR5, UR48, UR5, URZ, 0x3c, !UPT ;  /* 0x0000000530057292 */ /* 0x000fcc000f8e3c3f */
[----:B------:R-:W-:-:S07]  /*1b40*/  IMAD.U32 R6, RZ, RZ, UR5 ;  /* 0x00000005ff067e24 */ /* 0x000fce000f8e00ff */
.L_x_261:
[----:B------:R-:W-:Y:S05]  /*1b50*/  @!P0 BRA `(.L_x_255) ;  /* 0x0000000000048947 */ /* 0x000fea0003800000 */
[----:B------:R-:W-:Y:S01]  /*1b60*/  BPT.TRAP 0x1 ;  /* 0x000000040000795c */ /* 0x000fe20000300000 */
.L_x_255:
[----:B------:R-:W-:Y:S01]  /*1b70*/  ULEA UR4, UR9, UR52, 0x3 ;  /* 0x0000003409047291 */ /* 0x000fe2000f8e183f */
[----:B------:R-:W-:-:S08]  /*1b80*/  SHF.L.U32 R4, R6, 0x1f, RZ ;  /* 0x0000001f06047819 */ /* 0x000fd000000006ff */
[----:B------:R1:W4:Y:S01]  /*1b90*/  SYNCS.PHASECHK.TRANS64.TRYWAIT P1, [UR4], R4 ;  /* 0x00000004ff0075a7 */ /* 0x0003220008020144 */
[----:B------:R-:W-:Y:S05]  /*1ba0*/  @!P0 BRA `(.L_x_256) ;  /* 0x0000000000048947 */ /* 0x000fea0003800000 */
[----:B------:R-:W-:Y:S01]  /*1bb0*/  BPT.TRAP 0x1 ;  /* 0x000000040000795c */ /* 0x000fe20000300000 */
.L_x_256:
[----:B----4-:R-:W-:Y:S05]  /*1bc0*/  @P1 BRA `(.L_x_257) ;  /* 0x0000000000081947 */ /* 0x010fea0003800000 */
[----:B------:R-:W4:Y:S02]  /*1bd0*/  SYNCS.PHASECHK.TRANS64.TRYWAIT P1, [UR4], R4 ;  /* 0x00000004ff0075a7 */ /* 0x000f240008020144 */
[----:B----4-:R-:W-:Y:S05]  /*1be0*/  @!P1 BRA `(.L_x_258) ;  /* 0x0000005000d89947 */ /* 0x010fea0003800000 */
.L_x_257:
[----:B------:R-:W-:Y:S01]  /*1bf0*/  ULEA UR10, UR9, UR44, 0xa ;  /* 0x0000002c090a7291 */ /* 0x000fe2000f8e503f */
[----:B------:R-:W-:Y:S01]  /*1c00*/  WARPGROUP.ARRIVE ;  /* 0x00000000000079c5 */ /* 0x000fe20000000000 */
[----:B------:R-:W-:Y:S01]  /*1c10*/  ULEA UR11, UR9, UR8, 0xa ;  /* 0x00000008090b7291 */ /* 0x000fe2000f8e503f */
[----:B------:R-:W-:Y:S01]  /*1c20*/  UMOV UR5, 0x40000040 ;  /* 0x4000004000057882 */ /* 0x000fe20000000000 */
[----:B------:R-:W-:-:S03]  /*1c30*/  UMOV UR7, 0x40000040 ;  /* 0x4000004000077882 */ /* 0x000fc60000000000 */
[----:B------:R-:W-:Y:S02]  /*1c40*/  UMOV UR4, UR10 ;  /* 0x0000000a00047c82 */ /* 0x000fe40008000000 */
[----:B------:R-:W-:Y:S02]  /*1c50*/  UMOV UR6, UR11 ;  /* 0x0000000b00067c82 */ /* 0x000fe40008000000 */
[----:B------:R-:W-:Y:S01]  /*1c60*/  HGMMA.64x128x16.F32 R24, gdesc[UR4], R24, gsb0 ;  /* 0x01e00000041879f0 */ /* 0x000fe20008000818 */
[----:B------:R-:W-:Y:S02]  /*1c70*/  UIADD3 UR4, UR10, 0x2, URZ ;  /* 0x000000020a047890 */ /* 0x000fe4000fffe03f */
[----:B------:R-:W-:Y:S01]  /*1c80*/  UIADD3 UR6, UR11, 0x2, URZ ;  /* 0x000000020b067890 */ /* 0x000fe2000fffe03f */
[----:B------:R-:W-:Y:S01]  /*1c90*/  UMOV UR5, 0x40000040 ;  /* 0x4000004000057882 */ /* 0x000fe20000000000 */
[----:B------:R-:W-:Y:S01]  /*1ca0*/  UMOV UR7, 0x40000040 ;  /* 0x4000004000077882 */ /* 0x000fe20000000000 */
[----:B------:R-:W-:-:S02]  /*1cb0*/  WARPGROUP.DEPBAR.LE gsb0, 0x0 ;  /* 0x00008000000079c5 */ /* 0x000fc40000010000 */
        /* <DEDUP_REMOVED lines=18> */
[----:B------:R-:W-:Y:S01]  /*1de0*/  BPT.TRAP 0x1 ;  /* 0x000000040000795c */ /* 0x000fe20000300000 */
.L_x_259:
[----:B------:R-:W-:-:S13]  /*1df0*/  ISETP.NE.AND P1, PT, R89, RZ, PT ;  /* 0x000000ff5900720c */ /* 0x000fda0003f25270 */
[----:B-1--4-:R-:W-:-:S05]  /*1e00*/  @P1 LEA R4, R3, UR52, 0x3 ;  /* 0x0000003403041c11 */ /* 0x012fca000f8e18ff */
[----:B------:R-:W-:-:S05]  /*1e10*/  @P1 VIADD R5, R4, 0x30 ;  /* 0x0000003004051836 */ /* 0x000fca0000000000 */
[----:B------:R-:W-:-:S04]  /*1e20*/  @P1 PRMT R5, R88, 0x654, R5 ;  /* 0x0000065458051816 */ /* 0x000fc80000000005 */
[----:B------:R1:W-:Y:S01]  /*1e30*/  @P1 SYNCS.ARRIVE.TRANS64.RED.A1T0 RZ, [R5+URZ], RZ ;  /* 0x000000ff05ff19a7 */ /* 0x0003e2000810043f */
[----:B------:R-:W-:-:S13]  /*1e40*/  ISETP.GT.U32.AND P1, PT, R19, 0x1, PT ;  /* 0x000000011300780c */ /* 0x000fda0003f24070 */
[----:B-1----:R-:W-:Y:S05]  /*1e50*/  @P1 BRA `(.L_x_260) ;  /* 0x0000000000041947 */ /* 0x002fea0003800000 */
[----:B------:R-:W-:Y:S01]  /*1e60*/  BPT.TRAP 0x1 ;  /* 0x000000040000795c */ /* 0x000fe20000300000 */
.L_x_260:
[----:B------:R-:W-:Y:S01]  /*1e70*/  UIADD3 UR9, UR9, 0x1, URZ ;  /* 0x0000000109097890 */ /* 0x000fe2000fffe03f */
[C---:B------:R-:W-:Y:S01]  /*1e80*/  ISETP.GT.AND P2, PT, R0.reuse, 0x1, PT ;  /* 0x000000010000780c */ /* 0x040fe20003f44270 */
[----:B------:R-:W-:Y:S02]  /*1e90*/  VIADD R3, R3, 0x1 ;  /* 0x0000000103037836 */ /* 0x000fe40000000000 */
[----:B------:R-:W-:Y:S01]  /*1ea0*/  UISETP.NE.AND UP0, UPT, UR9, 0x6, UPT ;  /* 0x000000060900788c */ /* 0x000fe2000bf05270 */
[----:B------:R-:W-:Y:S02]  /*1eb0*/  VIADD R0, R0, 0xffffffff ;  /* 0xffffffff00007836 */ /* 0x000fe40000000000 */
[C---:B------:R-:W-:Y:S01]  /*1ec0*/  ISETP.NE.AND P1, PT, R3.reuse, 0x6, PT ;  /* 0x000000060300780c */ /* 0x040fe20003f25270 */
[----:B------:R-:W-:Y:S02]  /*1ed0*/  USEL UR4, URZ, 0x1, UP0 ;  /* 0x000000013f047887 */ /* 0x000fe40008000000 */
[----:B------:R-:W-:Y:S01]  /*1ee0*/  USEL UR9, UR9, URZ, UP0 ;  /* 0x0000003f09097287 */ /* 0x000fe20008000000 */
[----:B------:R-:W-:-:S03]  /*1ef0*/  SEL R3, R3, RZ, P1 ;  /* 0x000000ff03037207 */ /* 0x000fc60000800000 */
[----:B------:R-:W-:Y:S01]  /*1f00*/  LOP3.LUT R6, R6, UR4, RZ, 0x3c, !PT ;  /* 0x0000000406067c12 */ /* 0x000fe2000f8e3cff */
[----:B------:R-:W-:Y:S07]  /*1f10*/  @P2 BRA `(.L_x_261) ;  /* 0xfffffffc000c2947 */ /* 0x000fee000383ffff */
.L_x_254:
[----:B-1--4-:R-:W1:Y:S02]  /*1f20*/  LDC R0, c[0x0][0x28c] ;  /* 0x0000a300ff007b82 */ /* 0x012e640000000800 */
[----:B-1----:R-:W-:-:S13]  /*1f30*/  ISETP.GE.AND P1, PT, R0, 0x1, PT ;  /* 0x000000010000780c */ /* 0x002fda0003f26270 */
[----:B------:R-:W-:Y:S05]  /*1f40*/  @!P1 BRA `(.L_x_262) ;  /* 0x0000000000449947 */ /* 0x000fea0003800000 */
[----:B------:R-:W-:Y:S05]  /*1f50*/  @!P0 BRA `(.L_x_263) ;  /* 0x0000000000048947 */ /* 0x000fea0003800000 */
[----:B------:R-:W-:Y:S01]  /*1f60*/  BPT.TRAP 0x1 ;  /* 0x000000040000795c */ /* 0x000fe20000300000 */
.L_x_263:
[----:B------:R-:W-:-:S13]  /*1f70*/  ISETP.NE.AND P0, PT, R89, RZ, PT ;  /* 0x000000ff5900720c */ /* 0x000fda0003f05270 */
[----:B------:R-:W-:-:S05]  /*1f80*/  VOTEU.ANY UP0, P0 ;  /* 0x00000000003f7886 */ /* 0x000fca0000000100 */
[----:B------:R-:W-:-:S06]  /*1f90*/  @UP0 UIADD3 UR4, UR50, UR45, URZ ;  /* 0x0000002d32040290 */ /* 0x000fcc000fffe03f */
[----:B------:R-:W-:Y:S01]  /*1fa0*/  MOV R4, UR4 ;  /* 0x0000000400047c02 */ /* 0x000fe20008000f00 */
[----:B------:R-:W-:-:S04]  /*1fb0*/  IMAD.U32 R3, RZ, RZ, UR4 ;  /* 0x00000004ff037e24 */ /* 0x000fc8000f8e00ff */
[----:B------:R-:W-:-:S05]  /*1fc0*/  @P0 IMAD.WIDE.U32 R4, R4, -0x55555555, RZ ;  /* 0xaaaaaaab04040825 */ /* 0x000fca00078e00ff */
[----:B------:R-:W-:-:S05]  /*1fd0*/  @P0 SHF.R.U32.HI R0, RZ, 0x2, R5 ;  /* 0x00000002ff000819 */ /* 0x000fca0000011605 */
[----:B------:R-:W-:-:S05]  /*1fe0*/  @P0 IMAD R0, R0, -0x6, R3 ;  /* 0xfffffffa00000824 */ /* 0x000fca00078e0203 */
[----:B------:R-:W-:-:S05]  /*1ff0*/  @P0 LEA R0, R0, UR52, 0x3 ;  /* 0x0000003400000c11 */ /* 0x000fca000f8e18ff */
[----:B------:R-:W-:-:S05]  /*2000*/  @P0 VIADD R3, R0, 0x30 ;  /* 0x0000003000030836 */ /* 0x000fca0000000000 */
[----:B------:R-:W-:-:S04]  /*2010*/  @P0 PRMT R3, R88, 0x654, R3 ;  /* 0x0000065458030816 */ /* 0x000fc80000000003 */
[----:B------:R1:W-:Y:S01]  /*2020*/  @P0 SYNCS.ARRIVE.TRANS64.RED.A1T0 RZ, [R3+URZ], RZ ;  /* 0x000000ff03ff09a7 */ /* 0x0003e2000810043f */
[----:B------:R-:W-:-:S13]  /*2030*/  ISETP.GT.U32.AND P0, PT, R19, 0x1, PT ;  /* 0x000000011300780c */ /* 0x000fda0003f04070 */
[----:B-1----:R-:W-:Y:S05]  /*2040*/  @P0 BRA `(.L_x_262) ;  /* 0x0000000000040947 */ /* 0x002fea0003800000 */
[----:B------:R-:W-:Y:S01]  /*2050*/  BPT.TRAP 0x1 ;  /* 0x000000040000795c */ /* 0x000fe20000300000 */
.L_x_262:
[----:B------:R-:W-:Y:S01]  /*2060*/  UIADD3 UR6, UR52, 0x400, URZ ;  /* 0x0000040034067890 */ /* 0x000fe2000fffe03f */
[----:B------:R-:W-:Y:S01]  /*2070*/  R2UR UR46, R101 ;  /* 0x00000000652e72ca */ /* 0x000fe200000e0000 */
[----:B------:R-:W-:Y:S01]  /*2080*/  UIADD3 UR53, UR49, UR45, URZ ;  /* 0x0000002d31357290 */ /* 0x000fe2000fffe03f */
[----:B------:R-:W-:Y:S01]  /*2090*/  R2UR UR45, R22 ;  /* 0x00000000162d72ca */ /* 0x000fe200000e0000 */
[----:B------:R-:W-:Y:S02]  /*20a0*/  UISETP.GE.U32.AND UP1, UPT, UR49, 0x6, UPT ;  /* 0x000000063100788c */ /* 0x000fe4000bf26070 */
[----:B------:R-:W-:Y:S02]  /*20b0*/  ULOP3.LUT UP2, URZ, UR6, 0x3ff, URZ, 0xc0, !UPT ;  /* 0x000003ff063f7892 */ /* 0x000fe4000f84c03f */
[----:B------:R-:W-:-:S04]  /*20c0*/  UISETP.GT.U32.AND UP0, UPT, UR53, 0x5, UPT ;  /* 0x000000053500788c */ /* 0x000fc8000bf04070 */
[----:B------:R-:W-:Y:S01]  /*20d0*/  UISETP.LT.U32.AND UP0, UPT, UR49, 0x6, UP0 ;  /* 0x000000063100788c */ /* 0x000fe20008701070 */
[----:B------:R-:W-:Y:S01]  /*20e0*/  PLOP3.LUT P0, PT, PT, PT, UP2, 0x80, 0x0 ;  /* 0x000000000000781c */ /* 0x000fe20003f0f028 */
[----:B------:R-:W-:Y:S02]  /*20f0*/  USHF.L.U32 UR46, UR46, 0x7, URZ ;  /* 0x000000072e2e7899 */ /* 0x000fe4000800063f */
[----:B------:R-:W-:Y:S02]  /*2100*/  @UP1 UIMAD.WIDE.U32 UR4, UR53, -0x55555555, URZ ;  /* 0xaaaaaaab350418a5 */ /* 0x000fe4000f8e003f */
[----:B------:R-:W-:Y:S02]  /*2110*/  USEL UR6, URZ, 0x1, !UP0 ;  /* 0x000000013f067887 */ /* 0x000fe4000c000000 */
[----:B------:R-:W-:Y:S02]  /*2120*/  @UP1 USHF.R.U32.HI UR4, URZ, 0x2, UR5 ;  /* 0x000000023f041899 */ /* 0x000fe40008011605 */
[----:B------:R-:W-:-:S02]  /*2130*/  ULOP3.LUT UR48, UR48, UR6, URZ, 0x3c, !UPT ;  /* 0x0000000630307292 */ /* 0x000fc4000f8e3c3f */
[----:B------:R-:W-:Y:S02]  /*2140*/  USHF.L.U32 UR45, UR45, 0x7, URZ ;  /* 0x000000072d2d7899 */ /* 0x000fe4000800063f */
[----:B------:R-:W-:Y:S01]  /*2150*/  @UP1 ULOP3.LUT UR48, UR48, 0x1, UR4, 0x78, !UPT ;  /* 0x0000000130301892 */ /* 0x000fe2000f8e7804 */
[----:B------:R-:W-:Y:S11]  /*2160*/  @!P0 BRA `(.L_x_264) ;  /* 0x00000000007c8947 */ /* 0x000ff60003800000 */
        /* <DEDUP_REMOVED lines=10> */
[----:B------:R-:W-:Y:S01]  /*2210*/  MOV R12, 0x1 ;  /* 0x00000001000c7802 */ /* 0x000fe20000000f00 */
[----:B------:R-:W-:-:S02]  /*2220*/  IMAD.U32 R11, RZ, RZ, UR7 ;  /* 0x00000007ff0b7e24 */ /* 0x000fc4000f8e00ff */
[----:B------:R-:W-:Y:S02]  /*2230*/  IMAD.MOV.U32 R8, RZ, RZ, 0x70 ;  /* 0x00000070ff087424 */ /* 0x000fe400078e00ff */
[----:B-1----:R-:W-:-:S07]  /*2240*/  IMAD.MOV.U32 R13, RZ, RZ, RZ ;  /* 0x000000ffff0d7224 */ /* 0x002fce00078e00ff */
[----:B------:R-:W-:-:S07]  /*2250*/  LEPC R20, `(.L_x_265) ;  /* 0x000000001014794e */ /* 0x000fce0000000000 */
[----:B--2345:R-:W-:Y:S05]  /*2260*/  CALL.ABS.NOINC R14 ;  /* 0x000000000e007343 */ /* 0x03cfea0003c00000 */
.L_x_265:
[----:B------:R-:W1:Y:S01]  /*2270*/  LDC.64 R22, c[0x4][R22] ;  /* 0x0100000016167b82 */ /* 0x000e620000000a00 */
[----:B------:R-:W-:Y:S01]  /*2280*/  ULDC.64 UR4, c[0x4][0x108] ;  /* 0x0100420000047ab9 */ /* 0x000fe20000000a00 */
[----:B------:R-:W-:Y:S01]  /*2290*/  ULDC.64 UR6, c[0x4][0x80] ;  /* 0x0100200000067ab9 */ /* 0x000fe20000000a00 */
[----:B------:R-:W-:Y:S01]  /*22a0*/  IMAD.U32 R4, RZ, RZ, UR4 ;  /* 0x00000004ff047e24 */ /* 0x000fe2000f8e00ff */
[----:B------:R-:W-:Y:S01]  /*22b0*/  MOV R13, RZ ;  /* 0x000000ff000d7202 */ /* 0x000fe20000000f00 */
[----:B------:R-:W-:Y:S01]  /*22c0*/  IMAD.U32 R5, RZ, RZ, UR5 ;  /* 0x00000005ff057e24 */ /* 0x000fe2000f8e00ff */
[----:B------:R-:W-:Y:S01]  /*22d0*/  ULDC.64 UR4, c[0x4][0x110] ;  /* 0x0100440000047ab9 */ /* 0x000fe20000000a00 */
[----:B------:R-:W-:Y:S01]  /*22e0*/  IMAD.U32 R10, RZ, RZ, UR6 ;  /* 0x00000006ff0a7e24 */ /* 0x000fe2000f8e00ff */
[----:B------:R-:W-:Y:S01]  /*22f0*/  MOV R7, UR5 ;  /* 0x0000000500077c02 */ /* 0x000fe20008000f00 */
[----:B------:R-:W-:Y:S02]  /*2300*/  IMAD.U32 R6, RZ, RZ, UR4 ;  /* 0x00000004ff067e24 */ /* 0x000fe4000f8e00ff */
[----:B------:R-:W-:-:S02]  /*2310*/  IMAD.U32 R11, RZ, RZ, UR7 ;  /* 0x00000007ff0b7e24 */ /* 0x000fc4000f8e00ff */
[----:B------:R-:W-:Y:S02]  /*2320*/  IMAD.MOV.U32 R8, RZ, RZ, 0x70 ;  /* 0x00000070ff087424 */ /* 0x000fe400078e00ff */
[----:B------:R-:W-:-:S07]  /*2330*/  IMAD.MOV.U32 R12, RZ, RZ, 0x1 ;  /* 0x00000001ff0c7424 */ /* 0x000fce00078e00ff */
[----:B------:R-:W-:-:S07]  /*2340*/  LEPC R20, `(.L_x_264) ;  /* 0x000000001014794e */ /* 0x000fce0000000000 */
[----:B-1----:R-:W-:Y:S05]  /*2350*/  CALL.ABS.NOINC R22 ;  /* 0x0000000016007343 */ /* 0x002fea0003c00000 */
.L_x_264:
[----:B--2--5:R-:W-:Y:S02]  /*2360*/  FSETP.NEU.AND P0, PT, R90, RZ, PT ;  /* 0x000000ff5a00720b */ /* 0x024fe40003f0d000 */
[----:B------:R-:W-:-:S11]  /*2370*/  LOP3.LUT R95, R95, 0x1, RZ, 0x3c, !PT ;  /* 0x000000015f5f7812 */ /* 0x000fd600078e3cff */
[----:B------:R-:W-:Y:S05]  /*2380*/  @!P0 BRA `(.L_x_266) ;  /* 0x0000000000308947 */ /* 0x000fea0003800000 */
[----:B------:R-:W-:-:S13]  /*2390*/  ISETP.NE.AND P1, PT, R100, 0x3, PT ;  /* 0x000000036400780c */ /* 0x000fda0003f25270 */
[----:B------:R-:W-:Y:S05]  /*23a0*/  @!P1 BRA `(.L_x_267) ;  /* 0x0000000000049947 */ /* 0x000fea0003800000 */
[----:B------:R-:W-:Y:S01]  /*23b0*/  BPT.TRAP 0x1 ;  /* 0x000000040000795c */ /* 0x000fe20000300000 */
.L_x_267:
[----:B------:R-:W-:Y:S02]  /*23c0*/  SHF.L.U32 R0, R95, 0x1f, RZ ;  /* 0x0000001f5f007819 */ /* 0x000fe400000006ff */
[----:B------:R-:W-:Y:S02]  /*23d0*/  LEA R3, R93, UR52, 0x1 ;  /* 0x000000345d037c11 */ /* 0x000fe4000f8e08ff */
[----:B------:R-:W1:Y:S02]  /*23e0*/  SYNCS.PHASECHK.TRANS64.TRYWAIT P1, [UR52+0x60], R0 ;  /* 0x00006000ff0075a7 */ /* 0x000e640008020174 */
[----:B-1----:R-:W-:Y:S05]  /*23f0*/  @!P1 BRA `(.L_x_268) ;  /* 0x0000004800ec9947 */ /* 0x002fea0003800000 */
.L_x_370:
[----:B------:R-:W-:Y:S05]  /*2400*/  WARPSYNC.ALL ;  /* 0x0000000000007948 */ /* 0x000fea0003800000 */
[----:B-1----:R1:W2:Y:S01]  /*2410*/  LDSM.16.MT88.4 R4, [R3+0x400] ;  /* 0x000400000304783b */ /* 0x0022a20000004200 */
[----:B------:R-:W-:-:S03]  /*2420*/  IMAD.MOV.U32 R0, RZ, RZ, 0x1 ;  /* 0x00000001ff007424 */ /* 0x000fc600078e00ff */
[----:B------:R1:W4:Y:S01]  /*2430*/  LDSM.16.MT88.4 R8, [R3+0xc00] ;  /* 0x000c00000308783b */ /* 0x0003220000004200 */
[----:B------:R-:W-:Y:S05]  /*2440*/  BRA `(.L_x_269) ;  /* 0x0000000000147947 */ /* 0x000fea0003800000 */
.L_x_266:
[----:B------:R-:W-:Y:S01]  /*2450*/  IMAD.MOV.U32 R0, RZ, RZ, RZ ;  /* 0x000000ffff007224 */ /* 0x000fe200078e00ff */
[----:B------:R-:W-:Y:S02]  /*2460*/  CS2R R10, SRZ ;  /* 0x00000000000a7805 */ /* 0x000fe4000001ff00 */
[----:B------:R-:W-:Y:S02]  /*2470*/  CS2R R8, SRZ ;  /* 0x0000000000087805 */ /* 0x000fe4000001ff00 */
[----:B------:R-:W-:Y:S02]  /*2480*/  CS2R R6, SRZ ;  /* 0x0000000000067805 */ /* 0x000fe4000001ff00 */
[----:B------:R-:W-:-:S07]  /*2490*/  CS2R R4, SRZ ;  /* 0x0000000000047805 */ /* 0x000fce000001ff00 */
.L_x_269:
[--C-:B-12---:R-:W-:Y:S02]  /*24a0*/  HADD2.F32 R3, -RZ, R4.reuse.H0_H0 ;  /* 0x20000004ff037230 */ /* 0x106fe40000004100 */
[-C--:B---3--:R-:W-:Y:S01]  /*24b0*/  FMUL R24, R24, R91.reuse ;  /* 0x0000005b18187220 */ /* 0x088fe20000400000 */
[----:B------:R-:W-:Y:S02]  /*24c0*/  HADD2.F32 R13, -RZ, R4.H1_H1 ;  /* 0x30000004ff0d7230 */ /* 0x000fe40000004100 */
[-C--:B------:R-:W-:Y:S01]  /*24d0*/  FMUL R12, R25, R91.reuse ;  /* 0x0000005b190c7220 */ /* 0x080fe20000400000 */
[--C-:B------:R-:W-:Y:S02]  /*24e0*/  HADD2.F32 R15, -RZ, R5.reuse.H0_H0 ;  /* 0x20000005ff0f7230 */ /* 0x100fe40000004100 */
[-C--:B------:R-:W-:Y:S01]  /*24f0*/  FMUL R26, R26, R91.reuse ;  /* 0x0000005b1a1a7220 */ /* 0x080fe20000400000 */
[----:B------:R-:W-:Y:S02]  /*2500*/  HADD2.F32 R21, -RZ, R5.H1_H1 ;  /* 0x30000005ff157230 */ /* 0x000fe40000004100 */
[----:B------:R-:W-:Y:S01]  /*2510*/  FMUL R14, R27, R91 ;  /* 0x0000005b1b0e7220 */ /* 0x000fe20000400000 */
[-C--:B------:R-:W-:Y:S01]  /*2520*/  FFMA R24, R3, R90.reuse, R24 ;  /* 0x0000005a03187223 */ /* 0x080fe20000000018 */
[----:B------:R-:W-:Y:S01]  /*2530*/  FFMA R23, R13, R90, R12 ;  /* 0x0000005a0d177223 */ /* 0x000fe2000000000c */
[----:B------:R-:W-:-:S02]  /*2540*/  HADD2.F32 R3, -RZ, R6.H0_H0 ;  /* 0x20000006ff037230 */ /* 0x000fc40000004100 */
[-C--:B------:R-:W-:Y:S01]  /*2550*/  FFMA R26, R15, R90.reuse, R26 ;  /* 0x0000005a0f1a7223 */ /* 0x080fe2000000001a */
[----:B------:R-:W-:Y:S02]  /*2560*/  HADD2.F32 R13, -RZ, R6.H1_H1 ;  /* 0x30000006ff0d7230 */ /* 0x000fe40000004100 */
[-C--:B------:R-:W-:Y:S01]  /*2570*/  FFMA R25, R21, R90.reuse, R14 ;  /* 0x0000005a15197223 */ /* 0x080fe2000000000e */
[-C--:B------:R-:W-:Y:S01]  /*2580*/  FMUL R28, R28, R91.reuse ;  /* 0x0000005b1c1c7220 */ /* 0x080fe20000400000 */
[-C--:B------:R-:W-:Y:S01]  /*2590*/  FMUL R12, R29, R91.reuse ;  /* 0x0000005b1d0c7220 */ /* 0x080fe20000400000 */
[--C-:B------:R-:W-:Y:S02]  /*25a0*/  HADD2.F32 R15, -RZ, R7.reuse.H0_H0 ;  /* 0x20000007ff0f7230 */ /* 0x100fe40000004100 */
[-C--:B------:R-:W-:Y:S01]  /*25b0*/  FMUL R30, R30, R91.reuse ;  /* 0x0000005b1e1e7220 */ /* 0x080fe20000400000 */
[----:B------:R-:W-:Y:S02]  /*25c0*/  HADD2.F32 R21, -RZ, R7.H1_H1 ;  /* 0x30000007ff157230 */ /* 0x000fe40000004100 */
[----:B------:R-:W-:Y:S01]  /*25d0*/  FMUL R14, R31, R91 ;  /* 0x0000005b1f0e7220 */ /* 0x000fe20000400000 */
[-C--:B------:R-:W-:Y:S01]  /*25e0*/  FFMA R28, R3, R90.reuse, R28 ;  /* 0x0000005a031c7223 */ /* 0x080fe2000000001c */
[----:B------:R-:W-:Y:S01]  /*25f0*/  FFMA R27, R13, R90, R12 ;  /* 0x0000005a0d1b7223 */ /* 0x000fe2000000000c */
[----:B----4-:R-:W-:-:S02]  /*2600*/  HADD2.F32 R3, -RZ, R8.H0_H0 ;  /* 0x20000008ff037230 */ /* 0x010fc40000004100 */
        /* <DEDUP_REMOVED lines=22> */
[-C--:B------:R-:W-:Y:S01]  /*2770*/  FFMA R12, R13, R90.reuse, R12 ;  /* 0x0000005a0d0c7223 */ /* 0x080fe2000000000c */
[-C--:B------:R-:W-:Y:S01]  /*2780*/  FFMA R15, R15, R90.reuse, R38 ;  /* 0x0000005a0f0f7223 */ /* 0x080fe20000000026 */
[----:B------:R-:W-:Y:S01]  /*2790*/  FFMA R14, R21, R90, R14 ;  /* 0x0000005a150e7223 */ /* 0x000fe2000000000e */
[----:B------:R-:W-:Y:S01]  /*27a0*/  F2FP.F16.F32.PACK_AB R25, R25, R26 ;  /* 0x0000001a1919723e */ /* 0x000fe200000000ff */
[----:B------:R-:W-:Y:S05]  /*27b0*/  WARPSYNC.ALL ;  /* 0x0000000000007948 */ /* 0x000fea0003800000 */
[----:B------:R-:W-:Y:S01]  /*27c0*/  F2FP.F16.F32.PACK_AB R33, R33, R34 ;  /* 0x000000222121723e */ /* 0x000fe200000000ff */
[----:B------:R-:W-:Y:S01]  /*27d0*/  BSSY B0, `(.L_x_270) ;  /* 0x000001e000007945 */ /* 0x000fe20003800000 */
[----:B------:R-:W-:-:S02]  /*27e0*/  F2FP.F16.F32.PACK_AB R26, R27, R28 ;  /* 0x0000001c1b1a723e */ /* 0x000fc400000000ff */
[----:B------:R-:W-:Y:S02]  /*27f0*/  F2FP.F16.F32.PACK_AB R34, R12, R3 ;  /* 0x000000030c22723e */ /* 0x000fe400000000ff */
[----:B------:R-:W-:Y:S02]  /*2800*/  F2FP.F16.F32.PACK_AB R24, R23, R24 ;  /* 0x000000181718723e */ /* 0x000fe400000000ff */
[----:B------:R-:W-:Y:S02]  /*2810*/  F2FP.F16.F32.PACK_AB R27, R29, R30 ;  /* 0x0000001e1d1b723e */ /* 0x000fe400000000ff */
[----:B------:R-:W-:Y:S02]  /*2820*/  LEA R3, R93, UR52, 0x1 ;  /* 0x000000345d037c11 */ /* 0x000fe4000f8e08ff */
[----:B------:R-:W-:Y:S02]  /*2830*/  F2FP.F16.F32.PACK_AB R32, R31, R32 ;  /* 0x000000201f20723e */ /* 0x000fe400000000ff */
[----:B------:R-:W-:Y:S01]  /*2840*/  F2FP.F16.F32.PACK_AB R35, R14, R15 ;  /* 0x0000000f0e23723e */ /* 0x000fe200000000ff */
[----:B------:R1:W-:Y:S01]  /*2850*/  STSM.16.MT88.4 [R3+0x400], R24 ;  /* 0x0004001803007844 */ /* 0x0003e20000004200 */
[----:B------:R-:W-:-:S03]  /*2860*/  ISETP.GT.U32.AND P1, PT, R96, 0x3e, PT ;  /* 0x0000003e6000780c */ /* 0x000fc60003f24070 */
[----:B------:R1:W-:Y:S01]  /*2870*/  STSM.16.MT88.4 [R3+0xc00], R32 ;  /* 0x000c002003007844 */ /* 0x0003e20000004200 */
[----:B------:R-:W-:Y:S01]  /*2880*/  @!PT LDS RZ, [RZ] ;  /* 0x00000000fffff984 */ /* 0x000fe20000000800 */
[----:B------:R-:W-:Y:S01]  /*2890*/  @!PT LDS RZ, [RZ] ;  /* 0x00000000fffff984 */ /* 0x000fe20000000800 */
[----:B------:R-:W-:Y:S01]  /*28a0*/  @!PT LDS RZ, [RZ] ;  /* 0x00000000fffff984 */ /* 0x000fe20000000800 */
[----:B------:R-:W-:Y:S01]  /*28b0*/  @!PT LDS RZ, [RZ] ;  /* 0x00000000fffff984 */ /* 0x000fe20000000800 */
[----:B------:R2:W-:Y:S06]  /*28c0*/  MEMBAR.ALL.CTA ;  /* 0x0000000000007992 */ /* 0x0005ec0000008000 */
[----:B--2---:R-:W2:Y:S02]  /*28d0*/  FENCE.VIEW.ASYNC.S ;  /* 0x00000000000073c6 */ /* 0x004ea40000000000 */
[----:B--2---:R-:W-:Y:S06]  /*28e0*/  BAR.SYNC.DEFER_BLOCKING 0x1, 0x100 ;  /* 0x0044000000007b1d */ /* 0x004fec0000010000 */
[----:B------:R-:W-:Y:S05]  /*28f0*/  @P1 BRA `(.L_x_271) ;  /* 0x00000000002c1947 */ /* 0x000fea0003800000 */
[----:B------:R-:W-:Y:S02]  /*2900*/  UIADD3 UR8, UP0, UR54, 0x4f0, URZ ;  /* 0x000004f036087890 */ /* 0x000fe4000ff1e03f */
[----:B------:R-:W-:Y:S02]  /*2910*/  UIADD3 UR44, UR52, 0x400, URZ ;  /* 0x00000400342c7890 */ /* 0x000fe4000fffe03f */
[----:B------:R-:W-:Y:S02]  /*2920*/  UIADD3.X UR9, URZ, UR55, URZ, UP0, !UPT ;  /* 0x000000373f097290 */ /* 0x000fe400087fe43f */
[----:B------:R-:W-:Y:S02]  /*2930*/  UIADD3 UR5, UR45, 0x40, URZ ;  /* 0x000000402d057890 */ /* 0x000fe4000fffe03f */
[----:B------:R-:W-:Y:S01]  /*2940*/  UIADD3 UR4, UR52, 0x1400, URZ ;  /* 0x0000140034047890 */ /* 0x000fe2000fffe03f */
[----:B------:R-:W-:Y:S01]  /*2950*/  UMOV UR6, UR46 ;  /* 0x0000002e00067c82 */ /* 0x000fe20008000000 */
[----:B------:R-:W-:-:S03]  /*2960*/  UMOV UR7, UR47 ;  /* 0x0000002f00077c82 */ /* 0x000fc60008000000 */
[----:B------:R2:W-:Y:S04]  /*2970*/  UTMASTG.3D [UR44], [UR8] ;  /* 0x0000002c080073b5 */ /* 0x0005e80008010000 */
[----:B------:R2:W-:Y:S01]  /*2980*/  UTMASTG.3D [UR4], [UR8] ;  /* 0x00000004080073b5 */ /* 0x0005e20008010000 */
[----:B------:R0:W-:Y:S01]  /*2990*/  UTMACMDFLUSH ;  /* 0x00000000000079b7 */ /* 0x0001e20000000000 */
[----:B--2---:R-:W-:-:S04]  /*29a0*/  DEPBAR.LE SB0, 0x1 ;  /* 0x000080400000791a */ /* 0x004fc80000000000 */
.L_x_271:
[----:B------:R-:W-:Y:S05]  /*29b0*/  BSYNC B0 ;  /* 0x0000000000007941 */ /* 0x000fea0003800000 */
.L_x_270:
[----:B------:R-:W-:Y:S01]  /*29c0*/  BAR.SYNC.DEFER_BLOCKING 0x1, 0x100 ;  /* 0x0044000000007b1d */ /* 0x000fe20000010000 */
[----:B------:R-:W-:Y:S01]  /*29d0*/  ISETP.NE.AND P2, PT, RZ, UR43, PT ;  /* 0x0000002bff007c0c */ /* 0x000fe2000bf45270 */
[----:B------:R-:W-:-:S12]  /*29e0*/  VIADD R13, R3, 0x400 ;  /* 0x00000400030d7836 */ /* 0x000fd80000000000 */
[----:B------:R-:W-:Y:S05]  /*29f0*/  @!P2 BRA `(.L_x_272) ;  /* 0x00000000002ca947 */ /* 0x000fea0003800000 */
[----:B------:R-:W-:Y:S05]  /*2a00*/  @!P0 BRA `(.L_x_273) ;  /* 0x00000000001c8947 */ /* 0x000fea0003800000 */
[----:B------:R-:W-:-:S13]  /*2a10*/  ISETP.NE.AND P2, PT, R100, 0x3, PT ;  /* 0x000000036400780c */ /* 0x000fda0003f45270 */
[----:B------:R-:W-:Y:S05]  /*2a20*/  @!P2 BRA `(.L_x_274) ;  /* 0x000000000004a947 */ /* 0x000fea0003800000 */
[----:B------:R-:W-:Y:S01]  /*2a30*/  BPT.TRAP 0x1 ;  /* 0x000000040000795c */ /* 0x000fe20000300000 */
.L_x_274:
[----:B------:R-:W-:-:S04]  /*2a40*/  ULEA UR4, UR42, UR52, 0x3 ;  /* 0x000000342a047291 */ /* 0x000fc8000f8e183f */
[----:B------:R-:W-:-:S04]  /*2a50*/  UIADD3 UR4, UR4, 0x80, URZ ;  /* 0x0000008004047890 */ /* 0x000fc8000fffe03f */
[----:B------:R-:W-:-:S09]  /*2a60*/  UPRMT UR4, UR51, 0x654, UR4 ;  /* 0x0000065433047896 */ /* 0x000fd20008000004 */
[----:B------:R-:W-:Y:S03]  /*2a70*/  SYNCS.ARRIVE.TRANS64.RED.A1T0 RZ, [UR4], RZ ;  /* 0x000000ffffff79a7 */ /* 0x000fe60008100404 */
.L_x_273:
[----:B------:R-:W-:-:S04]  /*2a80*/  UIADD3 UR42, UR42, 0x1, URZ ;  /* 0x000000012a2a7890 */ /* 0x000fc8000fffe03f */
[----:B------:R-:W-:-:S04]  /*2a90*/  UISETP.NE.AND UP0, UPT, UR42, 0x4, UPT ;  /* 0x000000042a00788c */ /* 0x000fc8000bf05270 */
[----:B------:R-:W-:-:S12]  /*2aa0*/  USEL UR42, UR42, URZ, UP0 ;  /* 0x0000003f2a2a7287 */ /* 0x000fd80008000000 */
.L_x_272:
[----:B------:R-:W-:Y:S05]  /*2ab0*/  @!P0 BRA `(.L_x_275) ;  /* 0x0000000000308947 */ /* 0x000fea0003800000 */
[----:B------:R-:W-:-:S13]  /*2ac0*/  ISETP.NE.AND P2, PT, R100, 0x3, PT ;  /* 0x000000036400780c */ /* 0x000fda0003f45270 */
[----:B------:R-:W-:Y:S05]  /*2ad0*/  @!P2 BRA `(.L_x_276) ;  /* 0x000000000004a947 */ /* 0x000fea0003800000 */
[----:B------:R-:W-:Y:S01]  /*2ae0*/  BPT.TRAP 0x1 ;  /* 0x000000040000795c */ /* 0x000fe20000300000 */
.L_x_276:
[C---:B------:R-:W-:Y:S01]  /*2af0*/  LEA R4, R0.reuse, UR52, 0x3 ;  /* 0x0000003400047c11 */ /* 0x040fe2000f8e18ff */
[----:B------:R-:W-:Y:S01]  /*2b00*/  IMAD R12, R0, 0x2000, R13 ;  /* 0x00002000000c7824 */ /* 0x000fe200078e020d */
[----:B------:R-:W-:-:S04]  /*2b10*/  SHF.L.U32 R5, R95, 0x1f, RZ ;  /* 0x0000001f5f057819 */ /* 0x000fc800000006ff */
[----:B------:R-:W2:Y:S02]  /*2b20*/  SYNCS.PHASECHK.TRANS64.TRYWAIT P2, [R4+URZ+0x60], R5 ;  /* 0x00006005040075a7 */ /* 0x000ea4000804017f */
[----:B--2---:R-:W-:Y:S05]  /*2b30*/  @!P2 BRA `(.L_x_277) ;  /* 0x000000440034a947 */ /* 0x004fea0003800000 */
.L_x_371:
[----:B------:R-:W-:Y:S05]  /*2b40*/  WARPSYNC.ALL ;  /* 0x0000000000007948 */ /* 0x000fea0003800000 */
[----:B--2---:R2:W3:Y:S01]  /*2b50*/  LDSM.16.MT88.4 R4, [R12] ;  /* 0x000000000c04783b */ /* 0x0044e20000004200 */
[----:B------:R-:W-:-:S03]  /*2b60*/  IADD3 R0, R0, 0x1, RZ ;  /* 0x0000000100007810 */ /* 0x000fc60007ffe0ff */
[----:B------:R2:W4:Y:S04]  /*2b70*/  LDSM.16.MT88.4 R8, [R12+0x800] ;  /* 0x000800000c08783b */ /* 0x0005280000004200 */
.L_x_275:
[--C-:B--23--:R-:W-:Y:S02]  /*2b80*/  HADD2.F32 R12, -RZ, R4.reuse.H0_H0 ;  /* 0x20000004ff0c7230 */ /* 0x10cfe40000004100 */
[-C--:B------:R-:W-:Y:S01]  /*2b90*/  FMUL R15, R40, R91.reuse ;  /* 0x0000005b280f7220 */ /* 0x080fe20000400000 */
[----:B------:R-:W-:Y:S02]  /*2ba0*/  HADD2.F32 R14, -RZ, R4.H1_H1 ;  /* 0x30000004ff0e7230 */ /* 0x000fe40000004100 */
        /* <DEDUP_REMOVED lines=9> */
[----:B------:R-:W-:-:S02]  /*2c40*/  HADD2.F32 R20, -RZ, R6.H0_H0 ;  /* 0x20000006ff147230 */ /* 0x000fc40000004100 */
[-C--:B------:R-:W-:Y:S01]  /*2c50*/  FMUL R23, R44, R91.reuse ;  /* 0x0000005b2c177220 */ /* 0x080fe20000400000 */
[----:B------:R-:W-:Y:S02]  /*2c60*/  HADD2.F32 R22, -RZ, R6.H1_H1 ;  /* 0x30000006ff167230 */ /* 0x000fe40000004100 */
[-C--:B------:R-:W-:Y:S01]  /*2c70*/  FMUL R45, R45, R91.reuse ;  /* 0x0000005b2d2d7220 */ /* 0x080fe20000400000 */
[--C-:B-1----:R-:W-:Y:S02]  /*2c80*/  HADD2.F32 R24, -RZ, R7.reuse.H0_H0 ;  /* 0x20000007ff187230 */ /* 0x102fe40000004100 */
[-C--:B------:R-:W-:Y:S01]  /*2c90*/  FMUL R25, R46, R91.reuse ;  /* 0x0000005b2e197220 */ /* 0x080fe20000400000 */
[----:B------:R-:W-:Y:S02]  /*2ca0*/  HADD2.F32 R26, -RZ, R7.H1_H1 ;  /* 0x30000007ff1a7230 */ /* 0x000fe40000004100 */
[----:B------:R-:W-:Y:S01]  /*2cb0*/  FMUL R47, R47, R91 ;  /* 0x0000005b2f2f7220 */ /* 0x000fe20000400000 */
[-C--:B------:R-:W-:Y:S01]  /*2cc0*/  FFMA R23, R20, R90.reuse, R23 ;  /* 0x0000005a14177223 */ /* 0x080fe20000000017 */
[-C--:B------:R-:W-:Y:S01]  /*2cd0*/  FFMA R20, R22, R90.reuse, R45 ;  /* 0x0000005a16147223 */ /* 0x080fe2000000002d */
[-C--:B------:R-:W-:Y:S01]  /*2ce0*/  FFMA R25, R24, R90.reuse, R25 ;  /* 0x0000005a18197223 */ /* 0x080fe20000000019 */
[----:B------:R-:W-:Y:S01]  /*2cf0*/  FFMA R22, R26, R90, R47 ;  /* 0x0000005a1a167223 */ /* 0x000fe2000000002f */
[----:B----4-:R-:W-:-:S02]  /*2d00*/  HADD2.F32 R24, -RZ, R8.H0_H0 ;  /* 0x20000008ff187230 */ /* 0x010fc40000004100 */
        /* <DEDUP_REMOVED lines=24> */
[----:B------:R-:W-:Y:S01]  /*2e90*/  BSSY B0, `(.L_x_278) ;  /* 0x0000020000007945 */ /* 0x000fe20003800000 */
[----:B------:R-:W-:-:S02]  /*2ea0*/  F2FP.F16.F32.PACK_AB R36, R12, R15 ;  /* 0x0000000f0c24723e */ /* 0x000fc400000000ff */
[----:B------:R-:W-:Y:S02]  /*2eb0*/  F2FP.F16.F32.PACK_AB R37, R14, R21 ;  /* 0x000000150e25723e */ /* 0x000fe400000000ff */
[----:B------:R-:W-:Y:S02]  /*2ec0*/  F2FP.F16.F32.PACK_AB R38, R20, R23 ;  /* 0x000000171426723e */ /* 0x000fe400000000ff */
[----:B------:R-:W-:Y:S02]  /*2ed0*/  F2FP.F16.F32.PACK_AB R24, R24, R27 ;  /* 0x0000001b1818723e */ /* 0x000fe400000000ff */
[----:B------:R-:W-:Y:S01]  /*2ee0*/  F2FP.F16.F32.PACK_AB R25, R26, R29 ;  /* 0x0000001d1a19723e */ /* 0x000fe200000000ff */
[----:B------:R1:W-:Y:S01]  /*2ef0*/  STSM.16.MT88.4 [R3+0x2400], R36 ;  /* 0x0024002403007844 */ /* 0x0003e20000004200 */
[----:B------:R-:W-:Y:S02]  /*2f00*/  F2FP.F16.F32.PACK_AB R26, R28, R31 ;  /* 0x0000001f1c1a723e */ /* 0x000fe400000000ff */
[----:B------:R-:W-:-:S05]  /*2f10*/  F2FP.F16.F32.PACK_AB R27, R30, R33 ;  /* 0x000000211e1b723e */ /* 0x000fca00000000ff */
        /* <DEDUP_REMOVED lines=11> */
[----:B------:R-:W-:Y:S02]  /*2fd0*/  UIADD3 UR4, UR52, 0x2400, URZ ;  /* 0x0000240034047890 */ /* 0x000fe4000fffe03f */
[----:B------:R-:W-:Y:S02]  /*2fe0*/  UIADD3.X UR13, URZ, UR55, URZ, UP0, !UPT ;  /* 0x000000373f0d7290 */ /* 0x000fe400087fe43f */
[----:B------:R-:W-:Y:S02]  /*2ff0*/  UIADD3 UR9, UR45, 0x40, URZ ;  /* 0x000000402d097890 */ /* 0x000fe4000fffe03f */
[----:B------:R-:W-:Y:S01]  /*3000*/  UIADD3 UR8, UR52, 0x3400, URZ ;  /* 0x0000340034087890 */ /* 0x000fe2000fffe03f */
[----:B------:R-:W-:Y:S01]  /*3010*/  UMOV UR5, UR45 ;  /* 0x0000002d00057c82 */ /* 0x000fe20008000000 */
[----:B------:R-:W-:Y:S01]  /*3020*/  UMOV UR7, UR47 ;  /* 0x0000002f00077c82 */ /* 0x000fe20008000000 */
[----:B------:R-:W-:Y:S01]  /*3030*/  UMOV UR11, UR47 ;  /* 0x0000002f000b7c82 */ /* 0x000fe20008000000 */
[----:B------:R-:W-:Y:S01]  /*3040*/  UMOV UR10, UR6 ;  /* 0x00000006000a7c82 */ /* 0x000fe20008000000 */
[----:B------:R2:W-:Y:S04]  /*3050*/  UTMASTG.3D [UR4], [UR12] ;  /* 0x000000040c0073b5 */ /* 0x0005e80008010000 */
[----:B------:R2:W-:Y:S01]  /*3060*/  UTMASTG.3D [UR8], [UR12] ;  /* 0x000000080c0073b5 */ /* 0x0005e20008010000 */
[----:B------:R0:W-:Y:S01]  /*3070*/  UTMACMDFLUSH ;  /* 0x00000000000079b7 */ /* 0x0001e20000000000 */
[----:B--2---:R-:W-:-:S04]  /*3080*/  DEPBAR.LE SB0, 0x1 ;  /* 0x000080400000791a */ /* 0x004fc80000000000 */
.L_x_279:
[----:B------:R-:W-:Y:S05]  /*3090*/  BSYNC B0 ;  /* 0x0000000000007941 */ /* 0x000fea0003800000 */
.L_x_278:
[----:B------:R-:W-:Y:S06]  /*30a0*/  BAR.SYNC.DEFER_BLOCKING 0x1, 0x100 ;  /* 0x0044000000007b1d */ /* 0x000fec0000010000 */
[----:B------:R-:W-:Y:S05]  /*30b0*/  @!P0 BRA `(.L_x_280) ;  /* 0x00000000001c8947 */ /* 0x000fea0003800000 */
[----:B------:R-:W-:-:S13]  /*30c0*/  ISETP.NE.AND P2, PT, R100, 0x3, PT ;  /* 0x000000036400780c */ /* 0x000fda0003f45270 */
[----:B------:R-:W-:Y:S05]  /*30d0*/  @!P2 BRA `(.L_x_281) ;  /* 0x000000000004a947 */ /* 0x000fea0003800000 */
[----:B------:R-:W-:Y:S01]  /*30e0*/  BPT.TRAP 0x1 ;  /* 0x000000040000795c */ /* 0x000fe20000300000 */
.L_x_281:
[----:B------:R-:W-:-:S04]  /*30f0*/  ULEA UR4, UR42, UR52, 0x3 ;  /* 0x000000342a047291 */ /* 0x000fc8000f8e183f */
[----:B------:R-:W-:-:S04]  /*3100*/  UIADD3 UR4, UR4, 0x80, URZ ;  /* 0x0000008004047890 */ /* 0x000fc8000fffe03f */
[----:B------:R-:W-:-:S09]  /*3110*/  UPRMT UR4, UR51, 0x654, UR4 ;  /* 0x0000065433047896 */ /* 0x000fd20008000004 */
[----:B------:R-:W-:Y:S03]  /*3120*/  SYNCS.ARRIVE.TRANS64.RED.A1T0 RZ, [UR4], RZ ;  /* 0x000000ffffff79a7 */ /* 0x000fe60008100404 */
.L_x_280:
[----:B------:R-:W-:Y:S01]  /*3130*/  UIADD3 UR42, UR42, 0x1, URZ ;  /* 0x000000012a2a7890 */ /* 0x000fe2000fffe03f */
[----:B------:R-:W-:-:S03]  /*3140*/  IMAD.MOV.U32 R12, RZ, RZ, R95 ;  /* 0x000000ffff0c7224 */ /* 0x000fc600078e005f */
[----:B------:R-:W-:-:S04]  /*3150*/  UISETP.NE.AND UP0, UPT, UR42, 0x4, UPT ;  /* 0x000000042a00788c */ /* 0x000fc8000bf05270 */
[----:B------:R-:W-:Y:S01]  /*3160*/  USEL UR42, UR42, URZ, UP0 ;  /* 0x0000003f2a2a7287 */ /* 0x000fe20008000000 */
[----:B------:R-:W-:Y:S11]  /*3170*/  @!P0 BRA `(.L_x_282) ;  /* 0x0000000000408947 */ /* 0x000ff60003800000 */
[----:B------:R-:W-:-:S13]  /*3180*/  ISETP.NE.AND P2, PT, R100, 0x3, PT ;  /* 0x000000036400780c */ /* 0x000fda0003f45270 */
[----:B------:R-:W-:Y:S05]  /*3190*/  @!P2 BRA `(.L_x_283) ;  /* 0x000000000004a947 */ /* 0x000fea0003800000 */
[----:B------:R-:W-:Y:S01]  /*31a0*/  BPT.TRAP 0x1 ;  /* 0x000000040000795c */ /* 0x000fe20000300000 */
.L_x_283:
[C---:B------:R-:W-:Y:S01]  /*31b0*/  LEA R4, R0.reuse, UR52, 0x3 ;  /* 0x0000003400047c11 */ /* 0x040fe2000f8e18ff */
[----:B------:R-:W-:Y:S01]  /*31c0*/  IMAD R14, R0, 0x2000, R13 ;  /* 0x00002000000e7824 */ /* 0x000fe200078e020d */
[----:B------:R-:W-:-:S04]  /*31d0*/  SHF.L.U32 R5, R95, 0x1f, RZ ;  /* 0x0000001f5f057819 */ /* 0x000fc800000006ff */
[----:B------:R-:W2:Y:S02]  /*31e0*/  SYNCS.PHASECHK.TRANS64.TRYWAIT P2, [R4+URZ+0x60], R5 ;  /* 0x00006005040075a7 */ /* 0x000ea4000804017f */
[----:B--2---:R-:W-:Y:S05]  /*31f0*/  @!P2 BRA `(.L_x_284) ;  /* 0x0000003c0098a947 */ /* 0x004fea0003800000 */
.L_x_372:
[----:B------:R-:W-:Y:S05]  /*3200*/  WARPSYNC.ALL ;  /* 0x0000000000007948 */ /* 0x000fea0003800000 */
[----:B--2---:R2:W3:Y:S01]  /*3210*/  LDSM.16.MT88.4 R4, [R14] ;  /* 0x000000000e04783b */ /* 0x0044e20000004200 */
[----:B------:R-:W-:-:S03]  /*3220*/  VIADD R0, R0, 0x1 ;  /* 0x0000000100007836 */ /* 0x000fc60000000000 */
[----:B------:R2:W4:Y:S02]  /*3230*/  LDSM.16.MT88.4 R8, [R14+0x800] ;  /* 0x000800000e08783b */ /* 0x0005240000004200 */
[----:B------:R-:W-:-:S04]  /*3240*/  ISETP.NE.AND P2, PT, R0, 0x4, PT ;  /* 0x000000040000780c */ /* 0x000fc80003f45270 */
[----:B------:R-:W-:Y:S02]  /*3250*/  SEL R12, RZ, 0x1, P2 ;  /* 0x00000001ff0c7807 */ /* 0x000fe40001000000 */
[----:B------:R-:W-:Y:S02]  /*3260*/  SEL R0, R0, RZ, P2 ;  /* 0x000000ff00007207 */ /* 0x000fe40001000000 */
[----:B--2---:R-:W-:-:S07]  /*3270*/  LOP3.LUT R12, R95, R12, RZ, 0x3c, !PT ;  /* 0x0000000c5f0c7212 */ /* 0x004fce00078e3cff */
.L_x_282:
[--C-:B---3--:R-:W-:Y:S02]  /*3280*/  HADD2.F32 R14, -RZ, R4.reuse.H0_H0 ;  /* 0x20000004ff0e7230 */ /* 0x108fe40000004100 */
[-C--:B------:R-:W-:Y:S01]  /*3290*/  FMUL R15, R56, R91.reuse ;  /* 0x0000005b380f7220 */ /* 0x080fe20000400000 */
[----:B------:R-:W-:Y:S02]  /*32a0*/  HADD2.F32 R20, -RZ, R4.H1_H1 ;  /* 0x30000004ff147230 */ /* 0x000fe40000004100 */
[-C--:B------:R-:W-:Y:S01]  /*32b0*/  FMUL R57, R57, R91.reuse ;  /* 0x0000005b39397220 */ /* 0x080fe20000400000 */
[--C-:B------:R-:W-:Y:S02]  /*32c0*/  HADD2.F32 R22, -RZ, R5.reuse.H0_H0 ;  /* 0x20000005ff167230 */ /* 0x100fe40000004100 */
[-C--:B------:R-:W-:Y:S01]  /*32d0*/  FMUL R21, R58, R91.reuse ;  /* 0x0000005b3a157220 */ /* 0x080fe20000400000 */
[----:B-1----:R-:W-:Y:S02]  /*32e0*/  HADD2.F32 R24, -RZ, R5.H1_H1 ;  /* 0x30000005ff187230 */ /* 0x002fe40000004100 */
        /* <DEDUP_REMOVED lines=74> */
.L_x_286:
[----:B------:R-:W-:Y:S05]  /*3790*/  BSYNC B0 ;  /* 0x0000000000007941 */ /* 0x000fea0003800000 */
.L_x_285:
[----:B------:R-:W-:Y:S06]  /*37a0*/  BAR.SYNC.DEFER_BLOCKING 0x1, 0x100 ;  /* 0x0044000000007b1d */ /* 0x000fec0000010000 */
[----:B------:R-:W-:Y:S05]  /*37b0*/  @!P0 BRA `(.L_x_287) ;  /* 0x00000000001c8947 */ /* 0x000fea0003800000 */
[----:B------:R-:W-:-:S13]  /*37c0*/  ISETP.NE.AND P2, PT, R100, 0x3, PT ;  /* 0x000000036400780c */ /* 0x000fda0003f45270 */
[----:B------:R-:W-:Y:S05]  /*37d0*/  @!P2 BRA `(.L_x_288) ;  /* 0x000000000004a947 */ /* 0x000fea0003800000 */
[----:B------:R-:W-:Y:S01]  /*37e0*/  BPT.TRAP 0x1 ;  /* 0x000000040000795c */ /* 0x000fe20000300000 */
.L_x_288:
[----:B------:R-:W-:-:S04]  /*37f0*/  ULEA UR4, UR42, UR52, 0x3 ;  /* 0x000000342a047291 */ /* 0x000fc8000f8e183f */
[----:B------:R-:W-:-:S04]  /*3800*/  UIADD3 UR4, UR4, 0x80, URZ ;  /* 0x0000008004047890 */ /* 0x000fc8000fffe03f */
[----:B------:R-:W-:-:S09]  /*3810*/  UPRMT UR4, UR51, 0x654, UR4 ;  /* 0x0000065433047896 */ /* 0x000fd20008000004 */
[----:B------:R-:W-:Y:S03]  /*3820*/  SYNCS.ARRIVE.TRANS64.RED.A1T0 RZ, [UR4], RZ ;  /* 0x000000ffffff79a7 */ /* 0x000fe60008100404 */
.L_x_287:
[----:B------:R-:W-:-:S04]  /*3830*/  UIADD3 UR4, UR42, 0x1, URZ ;  /* 0x000000012a047890 */ /* 0x000fc8000fffe03f */
[----:B------:R-:W-:-:S04]  /*3840*/  UISETP.NE.AND UP0, UPT, UR4, 0x4, UPT ;  /* 0x000000040400788c */ /* 0x000fc8000bf05270 */
[----:B------:R-:W-:Y:S01]  /*3850*/  USEL UR42, UR4, URZ, UP0 ;  /* 0x0000003f042a7287 */ /* 0x000fe20008000000 */
[----:B------:R-:W-:Y:S11]  /*3860*/  @!P0 BRA `(.L_x_289) ;  /* 0x00000000002c8947 */ /* 0x000ff60003800000 */
[----:B------:R-:W-:-:S13]  /*3870*/  ISETP.NE.AND P2, PT, R100, 0x3, PT ;  /* 0x000000036400780c */ /* 0x000fda0003f45270 */
[----:B------:R-:W-:Y:S05]  /*3880*/  @!P2 BRA `(.L_x_290) ;  /* 0x000000000004a947 */ /* 0x000fea0003800000 */
[----:B------:R-:W-:Y:S01]  /*3890*/  BPT.TRAP 0x1 ;  /* 0x000000040000795c */ /* 0x000fe20000300000 */
.L_x_290:
[----:B------:R-:W-:Y:S02]  /*38a0*/  SHF.L.U32 R4, R12, 0x1f, RZ ;  /* 0x0000001f0c047819 */ /* 0x000fe400000006ff */
[C---:B------:R-:W-:Y:S01]  /*38b0*/  LEA R5, R0.reuse, UR52, 0x3 ;  /* 0x0000003400057c11 */ /* 0x040fe2000f8e18ff */
[----:B------:R-:W-:-:S03]  /*38c0*/  IMAD R0, R0, 0x2000, R13 ;  /* 0x0000200000007824 */ /* 0x000fc600078e020d */
[----:B------:R-:W2:Y:S02]  /*38d0*/  SYNCS.PHASECHK.TRANS64.TRYWAIT P2, [R5+URZ+0x60], R4 ;  /* 0x00006004050075a7 */ /* 0x000ea4000804017f */
[----:B--2---:R-:W-:Y:S05]  /*38e0*/  @!P2 BRA `(.L_x_291) ;  /* 0x0000003400f0a947 */ /* 0x004fea0003800000 */
.L_x_373:
[----:B------:R-:W-:Y:S05]  /*38f0*/  WARPSYNC.ALL ;  /* 0x0000000000007948 */ /* 0x000fea0003800000 */
[----:B--2---:R2:W3:Y:S04]  /*3900*/  LDSM.16.MT88.4 R4, [R0] ;  /* 0x000000000004783b */ /* 0x0044e80000004200 */
[----:B------:R2:W4:Y:S02]  /*3910*/  LDSM.16.MT88.4 R8, [R0+0x800] ;  /* 0x000800000008783b */ /* 0x0005240000004200 */
.L_x_289:
[----:B-1-3--:R-:W-:Y:S02]  /*3920*/  HADD2.F32 R21, -RZ, R5.H0_H0 ;  /* 0x20000005ff157230 */ /* 0x00afe40000004100 */
[-C--:B------:R-:W-:Y:S01]  /*3930*/  FMUL R72, R72, R91.reuse ;  /* 0x0000005b48487220 */ /* 0x080fe20000400000 */
[----:B------:R-:W-:Y:S02]  /*3940*/  HADD2.F32 R27, -RZ, R7.H0_H0 ;  /* 0x20000007ff1b7230 */ /* 0x000fe40000004100 */
[-C--:B--2---:R-:W-:Y:S01]  /*3950*/  FMUL R0, R73, R91.reuse ;  /* 0x0000005b49007220 */ /* 0x084fe20000400000 */
[--C-:B------:R-:W-:Y:S02]  /*3960*/  HADD2.F32 R13, -RZ, R4.reuse.H0_H0 ;  /* 0x20000004ff0d7230 */ /* 0x100fe40000004100 */
[-C--:B------:R-:W-:Y:S01]  /*3970*/  FMUL R74, R74, R91.reuse ;  /* 0x0000005b4a4a7220 */ /* 0x080fe20000400000 */
[----:B------:R-:W-:Y:S02]  /*3980*/  HADD2.F32 R15, -RZ, R4.H1_H1 ;  /* 0x30000004ff0f7230 */ /* 0x000fe40000004100 */
[----:B------:R-:W-:Y:S01]  /*3990*/  FMUL R4, R75, R91 ;  /* 0x0000005b4b047220 */ /* 0x000fe20000400000 */
[----:B------:R-:W-:-:S02]  /*39a0*/  HADD2.F32 R5, -RZ, R5.H1_H1 ;  /* 0x30000005ff057230 */ /* 0x000fc40000004100 */
[-C--:B------:R-:W-:Y:S01]  /*39b0*/  FMUL R76, R76, R91.reuse ;  /* 0x0000005b4c4c7220 */ /* 0x080fe20000400000 */
[--C-:B------:R-:W-:Y:S02]  /*39c0*/  HADD2.F32 R23, -RZ, R6.reuse.H0_H0 ;  /* 0x20000006ff177230 */ /* 0x100fe40000004100 */
[-C--:B------:R-:W-:Y:S01]  /*39d0*/  FMUL R78, R78, R91.reuse ;  /* 0x0000005b4e4e7220 */ /* 0x080fe20000400000 */
[----:B------:R-:W-:Y:S02]  /*39e0*/  HADD2.F32 R25, -RZ, R6.H1_H1 ;  /* 0x30000006ff197230 */ /* 0x000fe40000004100 */
[-C--:B------:R-:W-:Y:S01]  /*39f0*/  FMUL R6, R77, R91.reuse ;  /* 0x0000005b4d067220 */ /* 0x080fe20000400000 */
[----:B------:R-:W-:Y:S02]  /*3a00*/  HADD2.F32 R7, -RZ, R7.H1_H1 ;  /* 0x30000007ff077230 */ /* 0x000fe40000004100 */
[----:B------:R-:W-:Y:S01]  /*3a10*/  FMUL R12, R79, R91 ;  /* 0x0000005b4f0c7220 */ /* 0x000fe20000400000 */
[----:B----4-:R-:W-:-:S02]  /*3a20*/  HADD2.F32 R33, -RZ, R9.H0_H0 ;  /* 0x20000009ff217230 */ /* 0x010fc40000004100 */
[-C--:B------:R-:W-:Y:S01]  /*3a30*/  FMUL R84, R84, R91.reuse ;  /* 0x0000005b54547220 */ /* 0x080fe20000400000 */
[--C-:B------:R-:W-:Y:S02]  /*3a40*/  HADD2.F32 R35, -RZ, R10.reuse.H0_H0 ;  /* 0x2000000aff237230 */ /* 0x100fe40000004100 */
[-C--:B------:R-:W-:Y:S01]  /*3a50*/  FMUL R22, R85, R91.reuse ;  /* 0x0000005b55167220 */ /* 0x080fe20000400000 */
[----:B------:R-:W-:Y:S02]  /*3a60*/  HADD2.F32 R37, -RZ, R10.H1_H1 ;  /* 0x3000000aff257230 */ /* 0x000fe40000004100 */
[-C--:B------:R-:W-:Y:S01]  /*3a70*/  FMUL R80, R80, R91.reuse ;  /* 0x0000005b50507220 */ /* 0x080fe20000400000 */
[----:B------:R-:W-:Y:S02]  /*3a80*/  HADD2.F32 R39, -RZ, R11.H0_H0 ;  /* 0x2000000bff277230 */ /* 0x000fe40000004100 */
[----:B------:R-:W-:Y:S01]  /*3a90*/  FMUL R14, R81, R91 ;  /* 0x0000005b510e7220 */ /* 0x000fe20000400000 */
[----:B------:R-:W-:-:S02]  /*3aa0*/  HADD2.F32 R29, -RZ, R8.H0_H0 ;  /* 0x20000008ff1d7230 */ /* 0x000fc40000004100 */
[-C--:B------:R-:W-:Y:S01]  /*3ab0*/  FMUL R82, R82, R91.reuse ;  /* 0x0000005b52527220 */ /* 0x080fe20000400000 */
[----:B------:R-:W-:Y:S02]  /*3ac0*/  HADD2.F32 R31, -RZ, R8.H1_H1 ;  /* 0x30000008ff1f7230 */ /* 0x000fe40000004100 */
[-C--:B------:R-:W-:Y:S01]  /*3ad0*/  FMUL R20, R83, R91.reuse ;  /* 0x0000005b53147220 */ /* 0x080fe20000400000 */
[----:B------:R-:W-:Y:S02]  /*3ae0*/  HADD2.F32 R9, -RZ, R9.H1_H1 ;  /* 0x30000009ff097230 */ /* 0x000fe40000004100 */
[-C--:B------:R-:W-:Y:S01]  /*3af0*/  FMUL R86, R86, R91.reuse ;  /* 0x0000005b56567220 */ /* 0x080fe20000400000 */
[----:B------:R-:W-:Y:S02]  /*3b00*/  HADD2.F32 R11, -RZ, R11.H1_H1 ;  /* 0x3000000bff0b7230 */ /* 0x000fe40000004100 */
[----:B------:R-:W-:Y:S01]  /*3b10*/  FMUL R24, R87, R91 ;  /* 0x0000005b57187220 */ /* 0x000fe20000400000 */
[-C--:B------:R-:W-:Y:S01]  /*3b20*/  FFMA R13, R13, R90.reuse, R72 ;  /* 0x0000005a0d0d7223 */ /* 0x080fe20000000048 */
        /* <DEDUP_REMOVED lines=48> */
.L_x_293:
[----:B------:R-:W-:Y:S05]  /*3e30*/  BSYNC B0 ;  /* 0x0000000000007941 */ /* 0x000fea0003800000 */
.L_x_292:
[----:B------:R-:W-:Y:S06]  /*3e40*/  BAR.SYNC.DEFER_BLOCKING 0x1, 0x100 ;  /* 0x0044000000007b1d */ /* 0x000fec0000010000 */
[----:B------:R-:W-:Y:S05]  /*3e50*/  @!P0 BRA `(.L_x_294) ;  /* 0x00000000001c8947 */ /* 0x000fea0003800000 */
[----:B------:R-:W-:-:S13]  /*3e60*/  ISETP.NE.AND P0, PT, R100, 0x3, PT ;  /* 0x000000036400780c */ /* 0x000fda0003f05270 */
[----:B------:R-:W-:Y:S05]  /*3e70*/  @!P0 BRA `(.L_x_295) ;  /* 0x0000000000048947 */ /* 0x000fea0003800000 */
[----:B------:R-:W-:Y:S01]  /*3e80*/  BPT.TRAP 0x1 ;  /* 0x000000040000795c */ /* 0x000fe20000300000 */
.L_x_295:
[----:B------:R-:W-:-:S04]  /*3e90*/  ULEA UR52, UR42, UR52, 0x3 ;  /* 0x000000342a347291 */ /* 0x000fc8000f8e183f */
[----:B------:R-:W-:-:S04]  /*3ea0*/  UIADD3 UR52, UR52, 0x80, URZ ;  /* 0x0000008034347890 */ /* 0x000fc8000fffe03f */
[----:B------:R-:W-:-:S09]  /*3eb0*/  UPRMT UR52, UR51, 0x654, UR52 ;  /* 0x0000065433347896 */ /* 0x000fd20008000034 */
[----:B------:R-:W-:Y:S03]  /*3ec0*/  SYNCS.ARRIVE.TRANS64.RED.A1T0 RZ, [UR52], RZ ;  /* 0x000000ffffff79a7 */ /* 0x000fe60008100434 */
.L_x_294:
[----:B------:R-:W-:Y:S01]  /*3ed0*/  IADD3 R16, P0, R16, UR38, RZ ;  /* 0x0000002610107c10 */ /* 0x000fe2000ff1e0ff */
[----:B------:R-:W-:Y:S01]  /*3ee0*/  ULDC.64 UR4, c[0x0][0x8f8] ;  /* 0x00023e0000047ab9 */ /* 0x000fe20000000a00 */
[----:B------:R-:W-:Y:S01]  /*3ef0*/  UIADD3 UR42, UR42, 0x1, URZ ;  /* 0x000000012a2a7890 */ /* 0x000fe2000fffe03f */
[----:B------:R-:W-:Y:S01]  /*3f00*/  PRMT R0, RZ, 0x7610, R0 ;  /* 0x00007610ff007816 */ /* 0x000fe20000000000 */
[----:B------:R-:W-:Y:S01]  /*3f10*/  UMOV UR47, 0xffffffff ;  /* 0xffffffff002f7882 */ /* 0x000fe20000000000 */
[----:B------:R-:W-:Y:S01]  /*3f20*/  IADD3.X R17, R17, UR37, RZ, P0, !PT ;  /* 0x0000002511117c10 */ /* 0x000fe200087fe4ff */
[----:B------:R-:W-:Y:S01]  /*3f30*/  UISETP.NE.AND UP0, UPT, UR42, 0x4, UPT ;  /* 0x000000042a00788c */ /* 0x000fe2000bf05270 */
[----:B------:R-:W-:Y:S01]  /*3f40*/  ISETP.GE.U32.AND P0, PT, R16, UR4, PT ;  /* 0x0000000410007c0c */ /* 0x000fe2000bf06070 */
[----:B------:R-:W-:Y:S01]  /*3f50*/  IMAD.MOV.U32 R101, RZ, RZ, -0x1 ;  /* 0xffffffffff657424 */ /* 0x000fe200078e00ff */
[----:B------:R-:W-:Y:S01]  /*3f60*/  MOV R22, 0xffffffff ;  /* 0xffffffff00167802 */ /* 0x000fe20000000f00 */
[----:B------:R-:W-:Y:S01]  /*3f70*/  USEL UR42, UR42, URZ, UP0 ;  /* 0x0000003f2a2a7287 */ /* 0x000fe20008000000 */
[----:B------:R-:W-:-:S13]  /*3f80*/  ISETP.GE.U32.AND.EX P0, PT, R17, UR5, PT, P0 ;  /* 0x0000000511007c0c */ /* 0x000fda000bf06100 */
[----:B------:R-:W-:Y:S05]  /*3f90*/  @P0 BRA `(.L_x_296) ;  /* 0x00000004004c0947 */ /* 0x000fea0003800000 */
[----:B-1----:R-:W1:Y:S01]  /*3fa0*/  LDC.64 R10, c[0x0][0x8d0] ;  /* 0x00023400ff0a7b82 */ /* 0x002e620000000a00 */
[----:B------:R-:W2:Y:S01]  /*3fb0*/  S2R R12, SR_CTAID.X ;  /* 0x00000000000c7919 */ /* 0x000ea20000002500 */
[----:B------:R-:W-:Y:S02]  /*3fc0*/  IMAD.MOV.U32 R8, RZ, RZ, R16 ;  /* 0x000000ffff087224 */ /* 0x000fe400078e0010 */
[----:B------:R-:W-:Y:S01]  /*3fd0*/  IMAD.MOV.U32 R9, RZ, RZ, R17 ;  /* 0x000000ffff097224 */ /* 0x000fe200078e0011 */
[----:B------:R-:W3:Y:S03]  /*3fe0*/  S2R R20, SR_CTAID.Y ;  /* 0x0000000000147919 */ /* 0x000ee60000002600 */
[----:B------:R-:W4:Y:S08]  /*3ff0*/  LDC R0, c[0x0][0x8d8] ;  /* 0x00023600ff007b82 */ /* 0x000f300000000800 */
[----:B------:R-:W2:Y:S01]  /*4000*/  LDC.64 R14, c[0x0][0x8c8] ;  /* 0x00023200ff0e7b82 */ /* 0x000ea20000000a00 */
[----:B-1----:R-:W-:-:S04]  /*4010*/  ISETP.NE.U32.AND P0, PT, R10, RZ, PT ;  /* 0x000000ff0a00720c */ /* 0x002fc80003f05070 */
[----:B------:R-:W-:-:S13]  /*4020*/  ISETP.NE.AND.EX P0, PT, R11, RZ, PT, P0 ;  /* 0x000000ff0b00720c */ /* 0x000fda0003f05300 */
[----:B--234-:R-:W-:Y:S05]  /*4030*/  @!P0 BRA `(.L_x_297) ;  /* 0x0000000000288947 */ /* 0x01cfea0003800000 */
        /* <DEDUP_REMOVED lines=10> */
.L_x_297:
[-CC-:B------:R-:W-:Y:S01]  /*40e0*/  SHF.R.U64 R29, R8, R0.reuse, R9.reuse ;  /* 0x00000000081d7219 */ /* 0x180fe20000001209 */
[----:B------:R-:W1:Y:S01]  /*40f0*/  LDC.64 R24, c[0x0][0x8e8] ;  /* 0x00023a00ff187b82 */ /* 0x000e620000000a00 */
[----:B------:R-:W-:Y:S01]  /*4100*/  SHF.R.U32.HI R0, RZ, R0, R9 ;  /* 0x00000000ff007219 */ /* 0x000fe20000011609 */
[----:B------:R-:W-:Y:S01]  /*4110*/  ULDC UR4, c[0x0][0x150] ;  /* 0x0000540000047ab9 */ /* 0x000fe20000000800 */
[----:B------:R-:W-:Y:S02]  /*4120*/  IADD3 R3, P0, RZ, -R29, RZ ;  /* 0x8000001dff037210 */ /* 0x000fe40007f1e0ff */
[----:B------:R-:W-:-:S03]  /*4130*/  I2FP.F32.U32 R7, R12 ;  /* 0x0000000c00077245 */ /* 0x000fc60000201000 */
[----:B------:R-:W2:Y:S01]  /*4140*/  LDC R6, c[0x0][0x8c0] ;  /* 0x00023000ff067b82 */ /* 0x000ea20000000800 */
[----:B------:R-:W-:Y:S02]  /*4150*/  IMAD.X R5, RZ, RZ, ~R0, P0 ;  /* 0x000000ffff057224 */ /* 0x000fe400000e0e00 */
[----:B------:R-:W-:Y:S01]  /*4160*/  FMUL R7, R7, UR4 ;  /* 0x0000000407077c20 */ /* 0x000fe20008400000 */
[----:B------:R-:W-:Y:S01]  /*4170*/  ULDC UR4, c[0x0][0x154] ;  /* 0x0000550000047ab9 */ /* 0x000fe20000000800 */
[-C--:B------:R-:W-:Y:S02]  /*4180*/  IMAD R0, R5, R14.reuse, RZ ;  /* 0x0000000e05007224 */ /* 0x080fe400078e02ff */
[C---:B------:R-:W-:Y:S01]  /*4190*/  IMAD.WIDE.U32 R4, R3.reuse, R14, R16 ;  /* 0x0000000e03047225 */ /* 0x040fe200078e0010 */
[----:B------:R-:W3:Y:S01]  /*41a0*/  LDC R8, c[0x0][0x8b0] ;  /* 0x00022c00ff087b82 */ /* 0x000ee20000000800 */
[----:B------:R-:W4:Y:S02]  /*41b0*/  F2I.U32.TRUNC.NTZ R7, R7 ;  /* 0x0000000700077305 */ /* 0x000f24000020f000 */
[----:B------:R-:W-:Y:S01]  /*41c0*/  IMAD R3, R3, R15, R0 ;  /* 0x0000000f03037224 */ /* 0x000fe200078e0200 */
[----:B------:R-:W-:-:S03]  /*41d0*/  I2FP.F32.U32 R0, R20 ;  /* 0x0000001400007245 */ /* 0x000fc60000201000 */
[----:B------:R-:W-:Y:S01]  /*41e0*/  IMAD.IADD R3, R5, 0x1, R3 ;  /* 0x0000000105037824 */ /* 0x000fe200078e0203 */
[----:B------:R-:W5:Y:S01]  /*41f0*/  LDC R11, c[0x0][0x900] ;  /* 0x00024000ff0b7b82 */ /* 0x000f620000000800 */
[----:B-1----:R-:W-:-:S04]  /*4200*/  ISETP.NE.U32.AND P0, PT, R24, RZ, PT ;  /* 0x000000ff1800720c */ /* 0x002fc80003f05070 */
[----:B------:R-:W-:-:S03]  /*4210*/  ISETP.NE.AND.EX P0, PT, R25, RZ, PT, P0 ;  /* 0x000000ff1900720c */ /* 0x000fc60003f05300 */
[----:B------:R-:W1:Y:S01]  /*4220*/  LDC R9, c[0x0][0x144] ;  /* 0x00005100ff097b82 */ /* 0x000e620000000800 */
[-C--:B--2---:R-:W-:Y:S01]  /*4230*/  SHF.R.U64 R10, R4, R6.reuse, R3 ;  /* 0x00000006040a7219 */ /* 0x084fe20000001203 */
[----:B----4-:R-:W-:Y:S01]  /*4240*/  IMAD.MOV R7, RZ, RZ, -R7 ;  /* 0x000000ffff077224 */ /* 0x010fe200078e0a07 */
[----:B------:R-:W-:Y:S01]  /*4250*/  SHF.R.U32.HI R3, RZ, R6, R3 ;  /* 0x00000006ff037219 */ /* 0x000fe20000011603 */
[----:B------:R-:W-:-:S04]  /*4260*/  FMUL R6, R0, UR4 ;  /* 0x0000000400067c20 */ /* 0x000fc80008400000 */
[----:B------:R-:W2:Y:S01]  /*4270*/  LDC R21, c[0x0][0x148] ;  /* 0x00005200ff157b82 */ /* 0x000ea20000000800 */
[----:B------:R4:W1:Y:S01]  /*4280*/  F2I.U32.TRUNC.NTZ R14, R6 ;  /* 0x00000006000e7305 */ /* 0x000862000020f000 */
[-CC-:B---3--:R-:W-:Y:S02]  /*4290*/  SHF.R.U64 R13, R10, R8.reuse, R3.reuse ;  /* 0x000000080a0d7219 */ /* 0x188fe40000001203 */
[----:B------:R-:W-:-:S04]  /*42a0*/  SHF.R.U32.HI R0, RZ, R8, R3 ;  /* 0x00000008ff007219 */ /* 0x000fc80000011603 */
[----:B------:R-:W3:Y:S01]  /*42b0*/  LDC R23, c[0x0][0x8f0] ;  /* 0x00023c00ff177b82 */ /* 0x000ee20000000800 */
[-CC-:B-----5:R-:W-:Y:S02]  /*42c0*/  SHF.R.U64 R15, R13, R11.reuse, R0.reuse ;  /* 0x0000000b0d0f7219 */ /* 0x1a0fe40000001200 */
[----:B------:R-:W-:Y:S02]  /*42d0*/  SHF.R.U32.HI R5, RZ, R11, R0 ;  /* 0x0000000bff057219 */ /* 0x000fe40000011600 */
[----:B------:R-:W-:-:S03]  /*42e0*/  MOV R4, R15 ;  /* 0x0000000f00047202 */ /* 0x000fc60000000f00 */
[----:B------:R-:W2:Y:S01]  /*42f0*/  LDC R26, c[0x0][0x8e0] ;  /* 0x00023800ff1a7b82 */ /* 0x000ea20000000800 */
[----:B-1----:R-:W-:-:S07]  /*4300*/  IMAD R22, R9, R7, R12 ;  /* 0x0000000709167224 */ /* 0x002fce00078e020c */
[----:B------:R-:W1:Y:S08]  /*4310*/  LDC R27, c[0x0][0x8b8] ;  /* 0x00022e00ff1b7b82 */ /* 0x000e700000000800 */
[----:B------:R-:W1:Y:S01]  /*4320*/  LDC R28, c[0x0][0x8a8] ;  /* 0x00022a00ff1c7b82 */ /* 0x000e620000000800 */
[----:B---34-:R-:W-:Y:S05]  /*4330*/  @!P0 BRA `(.L_x_298) ;  /* 0x0000000000288947 */ /* 0x018fea0003800000 */
[----:B------:R-:W3:Y:S02]  /*4340*/  LDC R0, c[0x0][0x8f4] ;  /* 0x00023d00ff007b82 */ /* 0x000ee40000000800 */
[----:B---3--:R-:W-:-:S05]  /*4350*/  IADD3 R3, P0, R15, R0, RZ ;  /* 0x000000000f037210 */ /* 0x008fca0007f1e0ff */
        /* <DEDUP_REMOVED lines=8> */
.L_x_298:
[----:B------:R-:W-:Y:S01]  /*43e0*/  ISETP.NE.AND P0, PT, R2, 0x1, PT ;  /* 0x000000010200780c */ /* 0x000fe20003f05270 */
[----:B------:R-:W-:Y:S01]  /*43f0*/  IMAD.MOV R14, RZ, RZ, -R14 ;  /* 0x000000ffff0e7224 */ /* 0x000fe200078e0a0e */
[----:B------:R-:W-:Y:S02]  /*4400*/  SHF.R.U64 R0, R4, R23, R5 ;  /* 0x0000001704007219 */ /* 0x000fe40000001205 */
[----:B------:R-:W-:Y:S02]  /*4410*/  LOP3.LUT R3, R13, R98, RZ, 0xc0, !PT ;  /* 0x000000620d037212 */ /* 0x000fe400078ec0ff */
[----:B------:R-:W-:Y:S02]  /*4420*/  IADD3 R4, -R0, RZ, RZ ;  /* 0x000000ff00047210 */ /* 0x000fe40007ffe1ff */
[----:B------:R-:W-:Y:S01]  /*4430*/  LOP3.LUT R5, R10, R97, RZ, 0xc0, !PT ;  /* 0x000000610a057212 */ /* 0x000fe200078ec0ff */
[----:B------:R-:W-:Y:S01]  /*4440*/  IMAD R3, R94, R0, R3 ;  /* 0x000000005e037224 */ /* 0x000fe200078e0203 */
[----:B------:R-:W-:Y:S01]  /*4450*/  R2UR UR47, R29 ;  /* 0x000000001d2f72ca */ /* 0x000fe200000e0000 */
[----:B--2---:R-:W-:-:S02]  /*4460*/  IMAD R0, R4, R26, R15 ;  /* 0x0000001a04007224 */ /* 0x004fc400078e020f */
[----:B------:R-:W-:-:S04]  /*4470*/  @P0 IMAD R22, R21, R14, R20 ;  /* 0x0000000e15160224 */ /* 0x000fc800078e0214 */
[----:B-1----:R-:W-:Y:S02]  /*4480*/  IMAD R22, R3, R27, R22 ;  /* 0x0000001b03167224 */ /* 0x002fe400078e0216 */
[----:B------:R-:W-:Y:S02]  /*4490*/  IMAD R3, R0, R28, R5 ;  /* 0x0000001c00037224 */ /* 0x000fe400078e0205 */
[----:B------:R-:W-:-:S03]  /*44a0*/  IMAD.MOV.U32 R0, RZ, RZ, 0x1 ;  /* 0x00000001ff007424 */ /* 0x000fc600078e00ff */
[----:B------:R-:W-:Y:S02]  /*44b0*/  SEL R101, R3, R22, !P0 ;  /* 0x0000001603657207 */ /* 0x000fe40004000000 */
[----:B------:R-:W-:-:S07]  /*44c0*/  SEL R22, R22, R3, !P0 ;  /* 0x0000000316167207 */ /* 0x000fce0004000000 */
.L_x_296:
[----:B------:R-:W-:Y:S01]  /*44d0*/  LOP3.LUT P0, RZ, R0, 0xff, RZ, 0xc0, !PT ;  /* 0x000000ff00ff7812 */ /* 0x000fe2000780c0ff */
[----:B------:R-:W-:Y:S02]  /*44e0*/  UIMAD.WIDE.U32 UR4, UR53, -0x55555555, URZ ;  /* 0xaaaaaaab350478a5 */ /* 0x000fe4000f8e003f */
[----:B------:R-:W-:Y:S02]  /*44f0*/  UIADD3 UR43, UR43, 0x4, URZ ;  /* 0x000000042b2b7890 */ /* 0x000fe4000fffe03f */
[----:B------:R-:W-:-:S04]  /*4500*/  USHF.R.U32.HI UR4, URZ, 0x2, UR5 ;  /* 0x000000023f047899 */ /* 0x000fc80008011605 */
[----:B------:R-:W-:-:S04]  /*4510*/  UIMAD UR45, UR4, -0x6, UR53 ;  /* 0xfffffffa042d78a4 */ /* 0x000fc8000f8e0235 */
[----:B------:R-:W-:Y:S08]  /*4520*/  @P0 BRA `(.L_x_299) ;  /* 0xffffffd0001c0947 */ /* 0x000ff0000383ffff */
[----:B------:R-:W-:-:S13]  /*4530*/  PLOP3.LUT P0, PT, PT, PT, PT, 0x8, 0x0 ;  /* 0x000000000000781c */ /* 0x000fda0003f0e170 */
.L_x_248:
[----:B------:R-:W-:Y:S05]  /*4540*/  @P0 EXIT ;  /* 0x000000000000094d */ /* 0x000fea0003800000 */
[----:B--2--5:R-:W-:Y:S01]  /*4550*/  FSETP.NEU.AND P0, PT, R90, RZ, PT ;  /* 0x000000ff5a00720b */ /* 0x024fe20003f0d000 */
[----:B------:R-:W-:-:S12]  /*4560*/  DEPBAR.LE SB0, 0x0 ;  /* 0x000080000000791a */ /* 0x000fd80000000000 */
[----:B------:R-:W-:Y:S05]  /*4570*/  @!P0 EXIT ;  /* 0x000000000000894d */ /* 0x000fea0003800000 */
[----:B------:R-:W-:-:S04]  /*4580*/  LOP3.LUT R18, R18, 0x1, RZ, 0xfc, !PT ;  /* 0x0000000112127812 */ /* 0x000fc800078efcff */
[----:B------:R-:W-:-:S13]  /*4590*/  ISETP.NE.AND P0, PT, R18, 0x3, PT ;  /* 0x000000031200780c */ /* 0x000fda0003f05270 */
[----:B------:R-:W-:Y:S05]  /*45a0*/  @!P0 BRA `(.L_x_300) ;  /* 0x0000000000048947 */ /* 0x000fea0003800000 */
[----:B------:R-:W-:Y:S01]  /*45b0*/  BPT.TRAP 0x1 ;  /* 0x000000040000795c */ /* 0x000fe20000300000 */
.L_x_300:
[----:B------:R-:W2:Y:S01]  /*45c0*/  S2UR UR5, SR_CgaCtaId ;  /* 0x00000000000579c3 */ /* 0x000ea20000008800 */
[----:B------:R-:W-:Y:S02]  /*45d0*/  UMOV UR4, 0x400 ;  /* 0x0000040000047882 */ /* 0x000fe40000000000 */
[----:B--2---:R-:W-:-:S04]  /*45e0*/  ULEA UR4, UR5, UR4, 0x18 ;  /* 0x0000000405047291 */ /* 0x004fc8000f8ec03f */
[----:B------:R-:W-:-:S04]  /*45f0*/  ULEA UR42, UR42, UR4, 0x3 ;  /* 0x000000042a2a7291 */ /* 0x000fc8000f8e183f */
[----:B------:R-:W-:-:S04]  /*4600*/  UIADD3 UR42, UR42, 0x80, URZ ;  /* 0x000000802a2a7890 */ /* 0x000fc8000fffe03f */
[----:B------:R-:W-:-:S09]  /*4610*/  UPRMT UR42, UR5, 0x654, UR42 ;  /* 0x00000654052a7896 */ /* 0x000fd2000800002a */
[----:B------:R-:W-:Y:S01]  /*4620*/  SYNCS.ARRIVE.TRANS64.RED.A1T0 RZ, [UR42], RZ ;  /* 0x000000ffffff79a7 */ /* 0x000fe2000810042a */
[----:B------:R-:W-:Y:S05]  /*4630*/  EXIT ;  /* 0x000000000000794d */ /* 0x000fea0003800000 */
.L_x_244:
[----:B------:R-:W-:Y:S01]  /*4640*/  ULDC.64 UR4, c[0x0][0x8f8] ;  /* 0x00023e0000047ab9 */ /* 0x000fe20000000a00 */
[----:B------:R-:W-:Y:S01]  /*4650*/  PRMT R8, RZ, 0x7610, R8 ;  /* 0x00007610ff087816 */ /* 0x000fe20000000008 */
[----:B------:R-:W-:Y:S01]  /*4660*/  IMAD.MOV.U32 R21, RZ, RZ, -0x1 ;  /* 0xffffffffff157424 */ /* 0x000fe200078e00ff */
[----:B------:R-:W-:Y:S01]  /*4670*/  ISETP.GE.U32.AND P1, PT, R16, UR4, PT ;  /* 0x0000000410007c0c */ /* 0x000fe2000bf26070 */
[----:B------:R-:W-:Y:S02]  /*4680*/  IMAD.MOV.U32 R20, RZ, RZ, -0x1 ;  /* 0xffffffffff147424 */ /* 0x000fe400078e00ff */
[----:B------:R-:W-:Y:S01]  /*4690*/  IMAD.MOV.U32 R12, RZ, RZ, -0x1 ;  /* 0xffffffffff0c7424 */ /* 0x000fe200078e00ff */
[----:B------:R-:W-:-:S13]  /*46a0*/  ISETP.GE.U32.AND.EX P1, PT, R17, UR5, PT, P1 ;  /* 0x0000000511007c0c */ /* 0x000fda000bf26110 */
[----:B------:R-:W-:Y:S05]  /*46b0*/  @P1 BRA `(.L_x_301) ;  /* 0x0000000400281947 */ /* 0x000fea0003800000 */
[----:B------:R-:W2:Y:S01]  /*46c0*/  LDC.64 R20, c[0x0][0x8d0] ;  /* 0x00023400ff147b82 */ /* 0x000ea20000000a00 */
[----:B------:R-:W-:Y:S01]  /*46d0*/  MOV R14, R16 ;  /* 0x00000010000e7202 */ /* 0x000fe20000000f00 */
[----:B------:R-:W-:-:S06]  /*46e0*/  IMAD.MOV.U32 R15, RZ, RZ, R17 ;  /* 0x000000ffff0f7224 */ /* 0x000fcc00078e0011 */
[----:B------:R-:W3:Y:S08]  /*46f0*/  LDC R8, c[0x0][0x8d8] ;  /* 0x00023600ff087b82 */ /* 0x000ef00000000800 */
[----:B------:R-:W4:Y:S01]  /*4700*/  LDC.64 R26, c[0x0][0x8c8] ;  /* 0x00023200ff1a7b82 */ /* 0x000f220000000a00 */
[----:B--2---:R-:W-:-:S04]  /*4710*/  ISETP.NE.U32.AND P1, PT, R20, RZ, PT ;  /* 0x000000ff1400720c */ /* 0x004fc80003f25070 */
[----:B------:R-:W-:-:S13]  /*4720*/  ISETP.NE.AND.EX P1, PT, R21, RZ, PT, P1 ;  /* 0x000000ff1500720c */ /* 0x000fda0003f25310 */
[----:B---34-:R-:W-:Y:S05]  /*4730*/  @!P1 BRA `(.L_x_302) ;  /* 0x0000000000289947 */ /* 0x018fea0003800000 */
[----:B------:R-:W2:Y:S02]  /*4740*/  LDC R11, c[0x0][0x8dc] ;  /* 0x00023700ff0b7b82 */ /* 0x000ea40000000800 */
[----:B--2---:R-:W-:-:S05]  /*4750*/  IADD3 R15, P1, R16, R11, RZ ;  /* 0x0000000b100f7210 */ /* 0x004fca0007f3e0ff */
        /* <DEDUP_REMOVED lines=8> */
.L_x_302:
[----:B------:R-:W2:Y:S01]  /*47e0*/  LDC.64 R30, c[0x0][0x8e8] ;  /* 0x00023a00ff1e7b82 */ /* 0x000ea20000000a00 */
[-CC-:B------:R-:W-:Y:S01]  /*47f0*/  SHF.R.U64 R22, R14, R8.reuse, R15.reuse ;  /* 0x000000080e167219 */ /* 0x180fe2000000120f */
[----:B------:R-:W-:Y:S01]  /*4800*/  IMAD.MOV.U32 R32, RZ, RZ, 0x1 ;  /* 0x00000001ff207424 */ /* 0x000fe200078e00ff */
[----:B------:R-:W-:Y:S02]  /*4810*/  SHF.R.U32.HI R8, RZ, R8, R15 ;  /* 0x00000008ff087219 */ /* 0x000fe4000001160f */
[----:B------:R-:W-:-:S03]  /*4820*/  IADD3 R13, P1, RZ, -R22, RZ ;  /* 0x80000016ff0d7210 */ /* 0x000fc60007f3e0ff */
[----:B------:R-:W3:Y:S01]  /*4830*/  LDC R12, c[0x0][0x8c0] ;  /* 0x00023000ff0c7b82 */ /* 0x000ee20000000800 */
[----:B------:R-:W-:-:S05]  /*4840*/  IADD3.X R11, RZ, ~R8, RZ, P1, !PT ;  /* 0x80000008ff0b7210 */ /* 0x000fca0000ffe4ff */
[-C--:B------:R-:W-:Y:S02]  /*4850*/  IMAD R8, R11, R26.reuse, RZ ;  /* 0x0000001a0b087224 */ /* 0x080fe400078e02ff */
[----:B------:R-:W4:Y:S01]  /*4860*/  LDC R14, c[0x0][0x8b0] ;  /* 0x00022c00ff0e7b82 */ /* 0x000f220000000800 */
[----:B------:R-:W-:-:S04]  /*4870*/  IMAD.WIDE.U32 R10, R13, R26, R16 ;  /* 0x0000001a0d0a7225 */ /* 0x000fc800078e0010 */
[----:B------:R-:W-:-:S03]  /*4880*/  IMAD R13, R13, R27, R8 ;  /* 0x0000001b0d0d7224 */ /* 0x000fc600078e0208 */
[----:B------:R-:W5:Y:S01]  /*4890*/  LDC R29, c[0x0][0x900] ;  /* 0x00024000ff1d7b82 */ /* 0x000f620000000800 */
[----:B------:R-:W-:Y:S01]  /*48a0*/  IMAD.IADD R11, R11, 0x1, R13 ;  /* 0x000000010b0b7824 */ /* 0x000fe200078e020d */
[----:B--2---:R-:W-:-:S04]  /*48b0*/  ISETP.NE.U32.AND P1, PT, R30, RZ, PT ;  /* 0x000000ff1e00720c */ /* 0x004fc80003f25070 */
[----:B------:R-:W-:Y:S02]  /*48c0*/  ISETP.NE.AND.EX P1, PT, R31, RZ, PT, P1 ;  /* 0x000000ff1f00720c */ /* 0x000fe40003f25310 */
[----:B------:R-:W2:Y:S01]  /*48d0*/  LDC R24, c[0x0][0x8a8] ;  /* 0x00022a00ff187b82 */ /* 0x000ea20000000800 */
[-CC-:B---3--:R-:W-:Y:S01]  /*48e0*/  SHF.R.U64 R20, R10, R12.reuse, R11.reuse ;  /* 0x0000000c0a147219 */ /* 0x188fe2000000120b */
[----:B------:R-:W-:Y:S01]  /*48f0*/  IMAD.MOV.U32 R10, RZ, RZ, -0x1 ;  /* 0xffffffffff0a7424 */ /* 0x000fe200078e00ff */
[----:B------:R-:W-:-:S05]  /*4900*/  SHF.R.U32.HI R11, RZ, R12, R11 ;  /* 0x0000000cff0b7219 */ /* 0x000fca000001160b */
[----:B------:R-:W3:Y:S01]  /*4910*/  LDC R26, c[0x0][0x8f0] ;  /* 0x00023c00ff1a7b82 */ /* 0x000ee20000000800 */
[-CC-:B----4-:R-:W-:Y:S02]  /*4920*/  SHF.R.U64 R25, R20, R14.reuse, R11.reuse ;  /* 0x0000000e14197219 */ /* 0x190fe4000000120b */
[----:B------:R-:W-:-:S05]  /*4930*/  SHF.R.U32.HI R8, RZ, R14, R11 ;  /* 0x0000000eff087219 */ /* 0x000fca000001160b */
[----:B------:R-:W4:Y:S01]  /*4940*/  LDC R28, c[0x0][0x8e0] ;  /* 0x00023800ff1c7b82 */ /* 0x000f220000000800 */
[-C--:B-----5:R-:W-:Y:S02]  /*4950*/  SHF.L.U32 R10, R10, R29.reuse, RZ ;  /* 0x0000001d0a0a7219 */ /* 0x0a0fe400000006ff */
[-CC-:B------:R-:W-:Y:S02]  /*4960*/  SHF.R.U64 R27, R25, R29.reuse, R8.reuse ;  /* 0x0000001d191b7219 */ /* 0x180fe40000001208 */
[----:B------:R-:W-:Y:S02]  /*4970*/  LOP3.LUT R34, RZ, R10, RZ, 0x33, !PT ;  /* 0x0000000aff227212 */ /* 0x000fe400078e33ff */
[----:B------:R-:W-:Y:S01]  /*4980*/  SHF.R.U32.HI R11, RZ, R29, R8 ;  /* 0x0000001dff0b7219 */ /* 0x000fe20000011608 */
[----:B------:R-:W1:Y:S01]  /*4990*/  LDC R33, c[0x0][0x8b8] ;  /* 0x00022e00ff217b82 */ /* 0x000e620000000800 */
[----:B------:R-:W-:Y:S01]  /*49a0*/  IMAD.MOV.U32 R10, RZ, RZ, R27 ;  /* 0x000000ffff0a7224 */ /* 0x000fe200078e001b */
[----:B------:R-:W-:Y:S06]  /*49b0*/  @!P1 BRA `(.L_x_303) ;  /* 0x0000000000289947 */ /* 0x000fec0003800000 */
[----:B------:R-:W5:Y:S02]  /*49c0*/  LDC R8, c[0x0][0x8f4] ;  /* 0x00023d00ff087b82 */ /* 0x000f640000000800 */
[----:B-----5:R-:W-:-:S04]  /*49d0*/  IADD3 R15, P1, R27, R8, RZ ;  /* 0x000000081b0f7210 */ /* 0x020fc80007f3e0ff */
[----:B------:R-:W-:-:S05]  /*49e0*/  IADD3.X R21, RZ, R11, RZ, P1, !PT ;  /* 0x0000000bff157210 */ /* 0x000fca0000ffe4ff */
[----:B------:R-:W-:-:S04]  /*49f0*/  IMAD.WIDE.U32 R10, R21, R30, RZ ;  /* 0x0000001e150a7225 */ /* 0x000fc800078e00ff */
[----:B------:R-:W-:-:S04]  /*4a00*/  IMAD.WIDE.U32 R12, P1, R15, R31, R10 ;  /* 0x0000001f0f0c7225 */ /* 0x000fc8000782000a */
[----:B------:R-:W-:-:S04]  /*4a10*/  IMAD.WIDE.U32 R10, R15, R30, RZ ;  /* 0x0000001e0f0a7225 */ /* 0x000fc800078e00ff */
[----:B------:R-:W-:Y:S01]  /*4a20*/  IMAD.X R15, RZ, RZ, RZ, P1 ;  /* 0x000000ffff0f7224 */ /* 0x000fe200008e06ff */
[----:B------:R-:W-:Y:S01]  /*4a30*/  IADD3 RZ, P1, R11, R12, RZ ;  /* 0x0000000c0bff7210 */ /* 0x000fe20007f3e0ff */
[----:B------:R-:W-:-:S04]  /*4a40*/  IMAD.MOV.U32 R14, RZ, RZ, R13 ;  /* 0x000000ffff0e7224 */ /* 0x000fc800078e000d */
[----:B------:R-:W-:-:S08]  /*4a50*/  IMAD.WIDE.U32.X R10, R21, R31, R14, P1 ;  /* 0x0000001f150a7225 */ /* 0x000fd000008e040e */
.L_x_303:
[----:B------:R-:W-:Y:S01]  /*4a60*/  ISETP.NE.AND P1, PT, R2, 0x1, PT ;  /* 0x000000010200780c */ /* 0x000fe20003f25270 */
[----:B------:R-:W-:Y:S01]  /*4a70*/  IMAD.MOV.U32 R12, RZ, RZ, R22 ;  /* 0x000000ffff0c7224 */ /* 0x000fe200078e0016 */
[----:B---3--:R-:W-:Y:S01]  /*4a80*/  SHF.R.U64 R8, R10, R26, R11 ;  /* 0x0000001a0a087219 */ /* 0x008fe2000000120b */
[----:B--2---:R-:W-:Y:S01]  /*4a90*/  VIADD R11, R24, 0xffffffff ;  /* 0xffffffff180b7836 */ /* 0x004fe20000000000 */
[----:B------:R-:W-:Y:S02]  /*4aa0*/  SHF.L.U32 R32, R32, R29, RZ ;  /* 0x0000001d20207219 */ /* 0x000fe400000006ff */
[----:B------:R-:W-:Y:S01]  /*4ab0*/  LOP3.LUT R7, R25, R34, RZ, 0xc0, !PT ;  /* 0x0000002219077212 */ /* 0x000fe200078ec0ff */
[----:B------:R-:W-:-:S04]  /*4ac0*/  IMAD.MOV R10, RZ, RZ, -R8 ;  /* 0x000000ffff0a7224 */ /* 0x000fc800078e0a08 */
[----:B------:R-:W-:Y:S01]  /*4ad0*/  IMAD R8, R32, R8, R7 ;  /* 0x0000000820087224 */ /* 0x000fe200078e0207 */
[----:B------:R-:W-:Y:S01]  /*4ae0*/  LOP3.LUT R7, R20, R11, RZ, 0xc0, !PT ;  /* 0x0000000b14077212 */ /* 0x000fe200078ec0ff */
[----:B------:R-:W-:Y:S02]  /*4af0*/  @P1 IMAD R5, R9, R23, R6 ;  /* 0x0000001709051224 */ /* 0x000fe400078e0206 */
[----:B----4-:R-:W-:Y:S02]  /*4b00*/  IMAD R6, R10, R28, R27 ;  /* 0x0000001c0a067224 */ /* 0x010fe400078e021b */
[----:B-1----:R-:W-:Y:S01]  /*4b10*/  IMAD R5, R8, R33, R5 ;  /* 0x0000002108057224 */ /* 0x002fe200078e0205 */
[----:B------:R-:W-:Y:S01]  /*4b20*/  MOV R8, 0x1 ;  /* 0x0000000100087802 */ /* 0x000fe20000000f00 */
[----:B------:R-:W-:-:S05]  /*4b30*/  IMAD R6, R6, R24, R7 ;  /* 0x0000001806067224 */ /* 0x000fca00078e0207 */
[----:B------:R-:W-:Y:S02]  /*4b40*/  SEL R20, R6, R5, !P1 ;  /* 0x0000000506147207 */ /* 0x000fe40004800000 */
[----:B------:R-:W-:-:S07]  /*4b50*/  SEL R21, R5, R6, !P1 ;  /* 0x0000000605157207 */ /* 0x000fce0004800000 */
.L_x_301:
[----:B------:R-:W-:-:S08]  /*4b60*/  NOP ;  /* 0x0000000000007918 */ /* 0x000fd00000000000 */
[----:B------:R-:W2:-:S00]  /*4b70*/  USETMAXREG.DEALLOC.CTAPOOL 0x28 ;  /* 0x00000028000079c8 */ /* 0x000e8000080e0500 */
[----:B--2---:R-:W-:-:S13]  /*4b80*/  ISETP.NE.AND P1, PT, R4, 0x1, PT ;  /* 0x000000010400780c */ /* 0x004fda0003f25270 */
[----:B-1----:R-:W-:Y:S05]  /*4b90*/  @!P1 EXIT ;  /* 0x000000000000994d */ /* 0x002fea0003800000 */
[----:B------:R-:W-:Y:S05]  /*4ba0*/  @!P5 BRA `(.L_x_304) ;  /* 0x00000010009cd947 */ /* 0x000fea0003800000 */
[----:B------:R-:W-:-:S04]  /*4bb0*/  FSETP.NEU.AND P1, PT, R3, RZ, PT ;  /* 0x000000ff0300720b */ /* 0x000fc80003f2d000 */
[----:B------:R-:W-:-:S13]  /*4bc0*/  ISETP.NE.OR P1, PT, R4, 0x2, !P1 ;  /* 0x000000020400780c */ /* 0x000fda0004f25670 */
[----:B------:R-:W-:Y:S05]  /*4bd0*/  @P1 EXIT ;  /* 0x000000000000194d */ /* 0x000fea0003800000 */
[----:B------:R-:W-:-:S13]  /*4be0*/  LOP3.LUT P2, RZ, R8, 0xff, RZ, 0xc0, !PT ;  /* 0x000000ff08ff7812 */ /* 0x000fda000784c0ff */
[----:B------:R-:W-:Y:S05]  /*4bf0*/  @!P2 BRA `(.L_x_305) ;  /* 0x000000000018a947 */ /* 0x000fea0003800000 */
[----:B------:R-:W-:Y:S01]  /*4c00*/  UMOV UR4, 0x400 ;  /* 0x0000040000047882 */ /* 0x000fe20000000000 */
[----:B------:R-:W-:Y:S01]  /*4c10*/  IMAD.MOV.U32 R0, RZ, RZ, RZ ;  /* 0x000000ffff007224 */ /* 0x000fe200078e00ff */
[----:B------:R-:W-:-:S04]  /*4c20*/  ULEA UR4, UR36, UR4, 0x18 ;  /* 0x0000000424047291 */ /* 0x000fc8000f8ec03f */
[----:B------:R-:W-:-:S05]  /*4c30*/  SHF.L.U32 R0, R0, 0x1f, RZ ;  /* 0x0000001f00007819 */ /* 0x000fca00000006ff */
[----:B------:R-:W1:Y:S02]  /*4c40*/  SYNCS.PHASECHK.TRANS64.TRYWAIT P1, [UR4+0xa8], R0 ;  /* 0x0000a800ff0075a7 */ /* 0x000e640008020144 */
[----:B-1----:R-:W-:Y:S05]  /*4c50*/  @!P1 BRA `(.L_x_306) ;  /* 0x0000002400289947 */ /* 0x002fea0003800000 */
.L_x_305:
[----:B------:R-:W-:Y:S05]  /*4c60*/  @!P0 BRA `(.L_x_307) ;  /* 0x0000000000108947 */ /* 0x000fea0003800000 */
[----:B------:R-:W2:Y:S02]  /*4c70*/  LDC.64 R4, c[0x0][0x588] ;  /* 0x00016200ff047b82 */ /* 0x000ea40000000a00 */
[----:B--2---:R-:W2:Y:S02]  /*4c80*/  LDG.E R4, desc[UR40][R4.64] ;  /* 0x0000002804047981 */ /* 0x004ea4000c1e1900 */
[----:B--2---:R-:W-:Y:S01]  /*4c90*/  FSETP.NEU.AND P1, PT, R4, RZ, PT ;  /* 0x000000ff0400720b */ /* 0x004fe20003f2d000 */
[----:B------:R-:W-:-:S12]  /*4ca0*/  BRA `(.L_x_308) ;  /* 0x0000000000087947 */ /* 0x000fd80003800000 */
.L_x_307:
[----:B------:R-:W-:Y:S02]  /*4cb0*/  ULDC UR4, c[0x0][0x580] ;  /* 0x0001600000047ab9 */ /* 0x000fe40000000800 */
[----:B------:R-:W-:-:S13]  /*4cc0*/  FSETP.NEU.AND P1, PT, RZ, UR4, PT ;  /* 0x00000004ff007c0b */ /* 0x000fda000bf2d000 */
.L_x_308:
[----:B------:R-:W-:Y:S01]  /*4cd0*/  IMAD.MOV.U32 R11, RZ, RZ, 0x1 ;  /* 0x00000001ff0b7424 */ /* 0x000fe200078e00ff */
[----:B------:R-:W-:Y:S06]  /*4ce0*/  @!P2 BRA `(.L_x_309) ;  /* 0x0000000c00d4a947 */ /* 0x000fec0003800000 */
[----:B------:R-:W2:Y:S01]  /*4cf0*/  LDC R10, c[0x0][0x900] ;  /* 0x00024000ff0a7b82 */ /* 0x000ea20000000800 */
[----:B------:R-:W-:Y:S01]  /*4d00*/  IMAD.MOV.U32 R5, RZ, RZ, -0x1 ;  /* 0xffffffffff057424 */ /* 0x000fe200078e00ff */
[----:B------:R-:W-:Y:S01]  /*4d10*/  MOV R7, 0x1 ;  /* 0x0000000100077802 */ /* 0x000fe20000000f00 */
[----:B------:R-:W-:Y:S01]  /*4d20*/  IMAD.MOV.U32 R11, RZ, RZ, 0x1 ;  /* 0x00000001ff0b7424 */ /* 0x000fe200078e00ff */
[----:B------:R-:W-:Y:S01]  /*4d30*/  LOP3.LUT R14, R18, 0x2, RZ, 0xfc, !PT ;  /* 0x00000002120e7812 */ /* 0x000fe200078efcff */
[----:B------:R-:W-:Y:S01]  /*4d40*/  ULDC.64 UR6, c[0x0][0x198] ;  /* 0x0000660000067ab9 */ /* 0x000fe20000000a00 */
[----:B------:R-:W-:Y:S02]  /*4d50*/  ULDC.64 UR4, c[0x0][0x8f8] ;  /* 0x00023e0000047ab9 */ /* 0x000fe40000000a00 */
[----:B-1----:R-:W1:Y:S01]  /*4d60*/  LDC R3, c[0x0][0x8a8] ;  /* 0x00022a00ff037b82 */ /* 0x002e620000000800 */
[-C--:B--2---:R-:W-:Y:S02]  /*4d70*/  SHF.L.U32 R0, R5, R10.reuse, RZ ;  /* 0x0000000a05007219 */ /* 0x084fe400000006ff */
[----:B------:R-:W-:-:S02]  /*4d80*/  SHF.L.U32 R10, R7, R10, RZ ;  /* 0x0000000a070a7219 */ /* 0x000fc400000006ff */
[----:B------:R-:W-:Y:S01]  /*4d90*/  LOP3.LUT R0, RZ, R0, RZ, 0x33, !PT ;  /* 0x00000000ff007212 */ /* 0x000fe200078e33ff */
[----:B-1----:R-:W-:-:S07]  /*4da0*/  VIADD R3, R3, 0xffffffff ;  /* 0xffffffff03037836 */ /* 0x002fce0000000000 */
.L_x_337:
[----:B------:R-:W-:Y:S02]  /*4db0*/  R2UR UR26, R21 ;  /* 0x00000000151a72ca */ /* 0x000fe400000e0000 */
[----:B------:R-:W-:Y:S02]  /*4dc0*/  ELECT P0, URZ, PT ;  /* 0x00000000003f782f */ /* 0x000fe40003800000 */
[----:B------:R-:W-:Y:S02]  /*4dd0*/  R2UR UR27, R20 ;  /* 0x00000000141b72ca */ /* 0x000fe400000e0000 */
[----:B------:R-:W-:Y:S02]  /*4de0*/  ISETP.NE.AND P2, PT, R14, 0x3, PT ;  /* 0x000000030e00780c */ /* 0x000fe40003f45270 */
[----:B------:R-:W-:-:S05]  /*4df0*/  PLOP3.LUT P0, PT, P1, P0, PT, 0x80, 0x0 ;  /* 0x000000000000781c */ /* 0x000fca0000f01070 */
[----:B------:R-:W-:-:S04]  /*4e00*/  USHF.L.U32 UR26, UR26, 0x7, URZ ;  /* 0x000000071a1a7899 */ /* 0x000fc8000800063f */
[----:B------:R-:W-:Y:S02]  /*4e10*/  USHF.L.U32 UR27, UR27, 0x7, URZ ;  /* 0x000000071b1b7899 */ /* 0x000fe4000800063f */
[----:B--234-:R-:W-:Y:S10]  /*4e20*/  @!P2 BRA `(.L_x_310) ;  /* 0x000000000004a947 */ /* 0x01cff40003800000 */
[----:B------:R-:W-:Y:S01]  /*4e30*/  BPT.TRAP 0x1 ;  /* 0x000000040000795c */ /* 0x000fe20000300000 */
.L_x_310:
[----:B------:R-:W1:Y:S01]  /*4e40*/  S2UR UR36, SR_CgaCtaId ;  /* 0x00000000002479c3 */ /* 0x000e620000008800 */
[----:B------:R-:W-:Y:S01]  /*4e50*/  UMOV UR13, 0x400 ;  /* 0x00000400000d7882 */ /* 0x000fe20000000000 */
[----:B------:R-:W-:Y:S01]  /*4e60*/  SHF.L.U32 R4, R11, 0x1f, RZ ;  /* 0x0000001f0b047819 */ /* 0x000fe200000006ff */
[----:B-1----:R-:W-:-:S09]  /*4e70*/  ULEA UR13, UR36, UR13, 0x18 ;  /* 0x0000000d240d7291 */ /* 0x002fd2000f8ec03f */
[----:B------:R-:W1:Y:S02]  /*4e80*/  SYNCS.PHASECHK.TRANS64.TRYWAIT P3, [UR13+0x80], R4 ;  /* 0x00008004ff0075a7 */ /* 0x000e64000806014d */
[----:B-1----:R-:W-:Y:S05]  /*4e90*/  @!P3 BRA `(.L_x_311) ;  /* 0x0000002000b0b947 */ /* 0x002fea0003800000 */
.L_x_374:
[----:B------:R-:W-:Y:S04]  /*4ea0*/  BSSY B0, `(.L_x_312) ;  /* 0x0000014000007945 */ /* 0x000fe80003800000 */
[----:B------:R-:W-:Y:S05]  /*4eb0*/  @!P0 BRA `(.L_x_313) ;  /* 0x0000000000488947 */ /* 0x000fea0003800000 */
[----:B------:R-:W-:Y:S01]  /*4ec0*/  R2UR UR28, R12 ;  /* 0x000000000c1c72ca */ /* 0x000fe200000e0000 */
[----:B------:R-:W-:Y:S02]  /*4ed0*/  UIADD3 UR14, UP0, UR6, 0x3f0, URZ ;  /* 0x000003f0060e7890 */ /* 0x000fe4000ff1e03f */
[----:B------:R-:W-:Y:S02]  /*4ee0*/  UIADD3 UR24, UR13, 0x400, URZ ;  /* 0x000004000d187890 */ /* 0x000fe4000fffe03f */
[----:B------:R-:W-:Y:S02]  /*4ef0*/  UIADD3 UR25, UR13, 0x60, URZ ;  /* 0x000000600d197890 */ /* 0x000fe4000fffe03f */
[----:B------:R-:W-:Y:S02]  /*4f00*/  UIADD3.X UR15, URZ, UR7, URZ, UP0, !UPT ;  /* 0x000000073f0f7290 */ /* 0x000fe400087fe43f */
[----:B------:R-:W-:Y:S02]  /*4f10*/  UIADD3 UR10, UR26, 0x40, URZ ;  /* 0x000000401a0a7890 */ /* 0x000fe4000fffe03f */
[----:B------:R-:W-:Y:S01]  /*4f20*/  UIADD3 UR8, UR13, 0x1400, URZ ;  /* 0x000014000d087890 */ /* 0x000fe2000fffe03f */
[----:B------:R-:W-:Y:S01]  /*4f30*/  UMOV UR16, 0x0 ;  /* 0x0000000000107882 */ /* 0x000fe20000000000 */
[----:B------:R-:W-:Y:S01]  /*4f40*/  UMOV UR17, 0x10000000 ;  /* 0x1000000000117882 */ /* 0x000fe20000000000 */
[----:B------:R-:W-:Y:S01]  /*4f50*/  UMOV UR11, UR27 ;  /* 0x0000001b000b7c82 */ /* 0x000fe20008000000 */
[----:B------:R-:W-:Y:S01]  /*4f60*/  UMOV UR9, UR25 ;  /* 0x0000001900097c82 */ /* 0x000fe20008000000 */
[----:B------:R-:W-:Y:S01]  /*4f70*/  UMOV UR12, UR28 ;  /* 0x0000001c000c7c82 */ /* 0x000fe20008000000 */
[----:B------:R2:W-:Y:S03]  /*4f80*/  UTMALDG.3D [UR24], [UR14], desc[UR16] ;  /* 0x000010180e0075b4 */ /* 0x0005e60008011000 */
[----:B------:R2:W-:Y:S02]  /*4f90*/  UTMALDG.3D [UR8], [UR14], desc[UR16] ;  /* 0x000010080e0075b4 */ /* 0x0005e40008011000 */
[----:B--2---:R-:W-:Y:S05]  /*4fa0*/  @!P2 BRA `(.L_x_314) ;  /* 0x000000000004a947 */ /* 0x004fea0003800000 */
[----:B------:R-:W-:Y:S01]  /*4fb0*/  BPT.TRAP 0x1 ;  /* 0x000000040000795c */ /* 0x000fe20000300000 */
.L_x_314:
[----:B-1----:R-:W1:Y:S02]  /*4fc0*/  LDC R5, c[0x0][0x800] ;  /* 0x00020000ff057b82 */ /* 0x002e640000000800 */
[----:B-1----:R2:W-:Y:S02]  /*4fd0*/  SYNCS.ARRIVE.TRANS64.RED.A0TR RZ, [UR13+0x60], R5 ;  /* 0x00006005ffff79a7 */ /* 0x0025e4000830040d */
.L_x_313:
[----:B------:R-:W-:Y:S05]  /*4fe0*/  BSYNC B0 ;  /* 0x0000000000007941 */ /* 0x000fea0003800000 */
.L_x_312:
[----:B------:R-:W-:Y:S05]  /*4ff0*/  @!P2 BRA `(.L_x_315) ;  /* 0x000000000004a947 */ /* 0x000fea0003800000 */
[----:B------:R-:W-:Y:S01]  /*5000*/  BPT.TRAP 0x1 ;  /* 0x000000040000795c */ /* 0x000fe20000300000 */
.L_x_315:
[----:B------:R-:W-:-:S04]  /*5010*/  UIADD3 UR8, UR13, 0x60, URZ ;  /* 0x000000600d087890 */ /* 0x000fc8000fffe03f */
[----:B------:R-:W-:-:S09]  /*5020*/  UPRMT UR8, UR36, 0x654, UR8 ;  /* 0x0000065424087896 */ /* 0x000fd20008000008 */
[----:B------:R-:W-:Y:S01]  /*5030*/  SYNCS.ARRIVE.TRANS64.RED.A1T0 RZ, [UR8], RZ ;  /* 0x000000ffffff79a7 */ /* 0x000fe20008100408 */
[----:B------:R-:W-:Y:S05]  /*5040*/  @!P2 BRA `(.L_x_316) ;  /* 0x000000000004a947 */ /* 0x000fea0003800000 */
[----:B------:R-:W-:Y:S01]  /*5050*/  BPT.TRAP 0x1 ;  /* 0x000000040000795c */ /* 0x000fe20000300000 */
.L_x_316:
[----:B------:R-:W3:Y:S02]  /*5060*/  SYNCS.PHASECHK.TRANS64.TRYWAIT P3, [UR13+0x88], R4 ;  /* 0x00008804ff0075a7 */ /* 0x000ee4000806014d */
[----:B---3--:R-:W-:Y:S05]  /*5070*/  @!P3 BRA `(.L_x_317) ;  /* 0x000000200050b947 */ /* 0x008fea0003800000 */
.L_x_375:
[----:B------:R-:W-:Y:S04]  /*5080*/  BSSY B0, `(.L_x_318) ;  /* 0x0000016000007945 */ /* 0x000fe80003800000 */
[----:B------:R-:W-:Y:S05]  /*5090*/  @!P0 BRA `(.L_x_319) ;  /* 0x0000000000508947 */ /* 0x000fea0003800000 */
[----:B------:R-:W-:Y:S01]  /*50a0*/  R2UR UR20, R12 ;  /* 0x000000000c1472ca */ /* 0x000fe200000e0000 */
[----:B------:R-:W-:Y:S02]  /*50b0*/  UIADD3 UR14, UP0, UR6, 0x3f0, URZ ;  /* 0x000003f0060e7890 */ /* 0x000fe4000ff1e03f */
[----:B------:R-:W-:Y:S02]  /*50c0*/  UIADD3 UR19, UR27, 0x20, URZ ;  /* 0x000000201b137890 */ /* 0x000fe4000fffe03f */
[----:B------:R-:W-:Y:S02]  /*50d0*/  UIADD3 UR16, UR13, 0x2400, URZ ;  /* 0x000024000d107890 */ /* 0x000fe4000fffe03f */
[----:B------:R-:W-:Y:S02]  /*50e0*/  UIADD3 UR17, UR13, 0x68, URZ ;  /* 0x000000680d117890 */ /* 0x000fe4000fffe03f */
[----:B------:R-:W-:Y:S02]  /*50f0*/  UIADD3.X UR15, URZ, UR7, URZ, UP0, !UPT ;  /* 0x000000073f0f7290 */ /* 0x000fe400087fe43f */
[----:B------:R-:W-:-:S02]  /*5100*/  UIADD3 UR10, UR26, 0x40, URZ ;  /* 0x000000401a0a7890 */ /* 0x000fc4000fffe03f */
[----:B------:R-:W-:Y:S01]  /*5110*/  UIADD3 UR8, UR13, 0x3400, URZ ;  /* 0x000034000d087890 */ /* 0x000fe2000fffe03f */
[----:B------:R-:W-:Y:S01]  /*5120*/  UMOV UR22, 0x0 ;  /* 0x0000000000167882 */ /* 0x000fe20000000000 */
[----:B------:R-:W-:Y:S01]  /*5130*/  UMOV UR23, 0x10000000 ;  /* 0x1000000000177882 */ /* 0x000fe20000000000 */
[----:B------:R-:W-:Y:S01]  /*5140*/  UMOV UR18, UR26 ;  /* 0x0000001a00127c82 */ /* 0x000fe20008000000 */
[----:B------:R-:W-:Y:S01]  /*5150*/  UMOV UR9, UR17 ;  /* 0x0000001100097c82 */ /* 0x000fe20008000000 */
[----:B------:R-:W-:Y:S01]  /*5160*/  UMOV UR11, UR19 ;  /* 0x00000013000b7c82 */ /* 0x000fe20008000000 */
[----:B------:R-:W-:Y:S01]  /*5170*/  UMOV UR12, UR20 ;  /* 0x00000014000c7c82 */ /* 0x000fe20008000000 */
[----:B------:R3:W-:Y:S02]  /*5180*/  UTMALDG.3D [UR16], [UR14], desc[UR22] ;  /* 0x000016100e0075b4 */ /* 0x0007e40008011000 */
[----:B------:R3:W-:Y:S02]  /*5190*/  UTMALDG.3D [UR8], [UR14], desc[UR22] ;  /* 0x000016080e0075b4 */ /* 0x0007e40008011000 */
[----:B---3--:R-:W-:Y:S05]  /*51a0*/  @!P2 BRA `(.L_x_320) ;  /* 0x000000000004a947 */ /* 0x008fea0003800000 */
[----:B------:R-:W-:Y:S01]  /*51b0*/  BPT.TRAP 0x1 ;  /* 0x000000040000795c */ /* 0x000fe20000300000 */
.L_x_320:
[----:B-12---:R-:W1:Y:S02]  /*51c0*/  LDC R5, c[0x0][0x800] ;  /* 0x00020000ff057b82 */ /* 0x006e640000000800 */
[----:B-1----:R3:W-:Y:S02]  /*51d0*/  SYNCS.ARRIVE.TRANS64.RED.A0TR RZ, [UR13+0x68], R5 ;  /* 0x00006805ffff79a7 */ /* 0x0027e4000830040d */
.L_x_319:
[----:B------:R-:W-:Y:S05]  /*51e0*/  BSYNC B0 ;  /* 0x0000000000007941 */ /* 0x000fea0003800000 */
.L_x_318:
[----:B------:R-:W-:Y:S05]  /*51f0*/  @!P2 BRA `(.L_x_321) ;  /* 0x000000000004a947 */ /* 0x000fea0003800000 */
[----:B------:R-:W-:Y:S01]  /*5200*/  BPT.TRAP 0x1 ;  /* 0x000000040000795c */ /* 0x000fe20000300000 */
.L_x_321:
[----:B------:R-:W-:-:S04]  /*5210*/  UIADD3 UR8, UR13, 0x68, URZ ;  /* 0x000000680d087890 */ /* 0x000fc8000fffe03f */
[----:B------:R-:W-:-:S09]  /*5220*/  UPRMT UR8, UR36, 0x654, UR8 ;  /* 0x0000065424087896 */ /* 0x000fd20008000008 */
[----:B------:R-:W-:Y:S01]  /*5230*/  SYNCS.ARRIVE.TRANS64.RED.A1T0 RZ, [UR8], RZ ;  /* 0x000000ffffff79a7 */ /* 0x000fe20008100408 */
[----:B------:R-:W-:Y:S05]  /*5240*/  @!P2 BRA `(.L_x_322) ;  /* 0x000000000004a947 */ /* 0x000fea0003800000 */
[----:B------:R-:W-:Y:S01]  /*5250*/  BPT.TRAP 0x1 ;  /* 0x000000040000795c */ /* 0x000fe20000300000 */
.L_x_322:
[----:B------:R-:W4:Y:S02]  /*5260*/  SYNCS.PHASECHK.TRANS64.TRYWAIT P3, [UR13+0x90], R4 ;  /* 0x00009004ff0075a7 */ /* 0x000f24000806014d */
[----:B----4-:R-:W-:Y:S05]  /*5270*/  @!P3 BRA `(.L_x_323) ;  /* 0x0000001c00e8b947 */ /* 0x010fea0003800000 */
.L_x_376:
        /* <DEDUP_REMOVED lines=18> */
[----:B----4-:R-:W-:Y:S05]  /*53a0*/  @!P2 BRA `(.L_x_326) ;  /* 0x000000000004a947 */ /* 0x010fea0003800000 */
[----:B------:R-:W-:Y:S01]  /*53b0*/  BPT.TRAP 0x1 ;  /* 0x000000040000795c */ /* 0x000fe20000300000 */
.L_x_326:
[----:B-123--:R-:W1:Y:S02]  /*53c0*/  LDC R5, c[0x0][0x800] ;  /* 0x00020000ff057b82 */ /* 0x00ee640000000800 */
[----:B-1----:R4:W-:Y:S02]  /*53d0*/  SYNCS.ARRIVE.TRANS64.RED.A0TR RZ, [UR13+0x70], R5 ;  /* 0x00007005ffff79a7 */ /* 0x0029e4000830040d */
.L_x_325:
[----:B------:R-:W-:Y:S05]  /*53e0*/  BSYNC B0 ;  /* 0x0000000000007941 */ /* 0x000fea0003800000 */
.L_x_324:
[----:B------:R-:W-:Y:S05]  /*53f0*/  @!P2 BRA `(.L_x_327) ;  /* 0x000000000004a947 */ /* 0x000fea0003800000 */
[----:B------:R-:W-:Y:S01]  /*5400*/  BPT.TRAP 0x1 ;  /* 0x000000040000795c */ /* 0x000fe20000300000 */
.L_x_327:
[----:B------:R-:W-:-:S04]  /*5410*/  UIADD3 UR8, UR13, 0x70, URZ ;  /* 0x000000700d087890 */ /* 0x000fc8000fffe03f */
[----:B------:R-:W-:-:S09]  /*5420*/  UPRMT UR8, UR36, 0x654, UR8 ;  /* 0x0000065424087896 */ /* 0x000fd20008000008 */
[----:B------:R-:W-:Y:S01]  /*5430*/  SYNCS.ARRIVE.TRANS64.RED.A1T0 RZ, [UR8], RZ ;  /* 0x000000ffffff79a7 */ /* 0x000fe20008100408 */
[----:B------:R-:W-:Y:S05]  /*5440*/  @!P2 BRA `(.L_x_328) ;  /* 0x000000000004a947 */ /* 0x000fea0003800000 */
[----:B------:R-:W-:Y:S01]  /*5450*/  BPT.TRAP 0x1 ;  /* 0x000000040000795c */ /* 0x000fe20000300000 */
.L_x_328:
[----:B------:R-:W5:Y:S02]  /*5460*/  SYNCS.PHASECHK.TRANS64.TRYWAIT P3, [UR13+0x98], R4 ;  /* 0x00009804ff0075a7 */ /* 0x000f64000806014d */
[----:B-----5:R-:W-:Y:S05]  /*5470*/  @!P3 BRA `(.L_x_329) ;  /* 0x0000001c0080b947 */ /* 0x020fea0003800000 */
.L_x_377:
        /* <DEDUP_REMOVED lines=18> */
[----:B-1----:R-:W-:Y:S05]  /*55a0*/  @!P2 BRA `(.L_x_332) ;  /* 0x000000000004a947 */ /* 0x002fea0003800000 */
[----:B------:R-:W-:Y:S01]  /*55b0*/  BPT.TRAP 0x1 ;  /* 0x000000040000795c */ /* 0x000fe20000300000 */
.L_x_332:
[----:B------:R-:W1:Y:S02]  /*55c0*/  LDC R4, c[0x0][0x800] ;  /* 0x00020000ff047b82 */ /* 0x000e640000000800 */
[----:B-1----:R1:W-:Y:S02]  /*55d0*/  SYNCS.ARRIVE.TRANS64.RED.A0TR RZ, [UR13+0x78], R4 ;  /* 0x00007804ffff79a7 */ /* 0x0023e4000830040d */
.L_x_331:
[----:B------:R-:W-:Y:S05]  /*55e0*/  BSYNC B0 ;  /* 0x0000000000007941 */ /* 0x000fea0003800000 */
.L_x_330:
[----:B------:R-:W-:Y:S05]  /*55f0*/  @!P2 BRA `(.L_x_333) ;  /* 0x000000000004a947 */ /* 0x000fea0003800000 */
[----:B------:R-:W-:Y:S01]  /*5600*/  BPT.TRAP 0x1 ;  /* 0x000000040000795c */ /* 0x000fe20000300000 */
.L_x_333:
[----:B------:R-:W-:Y:S01]  /*5610*/  IADD3 R16, P0, R16, UR38, RZ ;  /* 0x0000002610107c10 */ /* 0x000fe2000ff1e0ff */
[----:B------:R-:W-:Y:S01]  /*5620*/  UIADD3 UR8, UR13, 0x78, URZ ;  /* 0x000000780d087890 */ /* 0x000fe2000fffe03f */
[----:B------:R-:W-:Y:S01]  /*5630*/  LOP3.LUT R11, R11, 0x1, RZ, 0x3c, !PT ;  /* 0x000000010b0b7812 */ /* 0x000fe200078e3cff */
[----:B------:R-:W-:Y:S01]  /*5640*/  IMAD.MOV.U32 R21, RZ, RZ, -0x1 ;  /* 0xffffffffff157424 */ /* 0x000fe200078e00ff */
[----:B------:R-:W-:Y:S01]  /*5650*/  IADD3.X R17, R17, UR37, RZ, P0, !PT ;  /* 0x0000002511117c10 */ /* 0x000fe200087fe4ff */
[----:B------:R-:W-:Y:S01]  /*5660*/  UPRMT UR8, UR36, 0x654, UR8 ;  /* 0x0000065424087896 */ /* 0x000fe20008000008 */
[----:B------:R-:W-:Y:S01]  /*5670*/  ISETP.GE.U32.AND P0, PT, R16, UR4, PT ;  /* 0x0000000410007c0c */ /* 0x000fe2000bf06070 */
[----:B------:R-:W-:Y:S01]  /*5680*/  IMAD.MOV.U32 R20, RZ, RZ, -0x1 ;  /* 0xffffffffff147424 */ /* 0x000fe200078e00ff */
[----:B-1----:R-:W-:Y:S02]  /*5690*/  PRMT R4, RZ, 0x7610, R4 ;  /* 0x00007610ff047816 */ /* 0x002fe40000000004 */
[----:B------:R-:W-:-:S02]  /*56a0*/  ISETP.GE.U32.AND.EX P0, PT, R17, UR5, PT, P0 ;  /* 0x0000000511007c0c */ /* 0x000fc4000bf06100 */
[----:B------:R-:W-:Y:S02]  /*56b0*/  MOV R12, 0xffffffff ;  /* 0xffffffff000c7802 */ /* 0x000fe40000000f00 */
[----:B------:R-:W-:Y:S09]  /*56c0*/  SYNCS.ARRIVE.TRANS64.RED.A1T0 RZ, [UR8], RZ ;  /* 0x000000ffffff79a7 */ /* 0x000ff20008100408 */
[----:B------:R-:W-:Y:S05]  /*56d0*/  @P0 BRA `(.L_x_334) ;  /* 0x0000000400500947 */ /* 0x000fea0003800000 */
[----:B------:R-:W1:Y:S01]  /*56e0*/  S2R R24, SR_CTAID.X ;  /* 0x0000000000187919 */ /* 0x000e620000002500 */
[----:B------:R-:W5:Y:S01]  /*56f0*/  LDC.64 R12, c[0x0][0x8d0] ;  /* 0x00023400ff0c7b82 */ /* 0x000f620000000a00 */
[----:B------:R-:W-:Y:S01]  /*5700*/  ULDC UR8, c[0x0][0x150] ;  /* 0x0000540000087ab9 */ /* 0x000fe20000000800 */
[----:B--234-:R-:W-:Y:S01]  /*5710*/  IMAD.MOV.U32 R5, RZ, RZ, R17 ;  /* 0x000000ffff057224 */ /* 0x01cfe200078e0011 */
[----:B------:R-:W2:Y:S05]  /*5720*/  S2R R20, SR_CTAID.Y ;  /* 0x0000000000147919 */ /* 0x000eaa0000002600 */
[----:B------:R-:W3:Y:S08]  /*5730*/  LDC R19, c[0x0][0x144] ;  /* 0x00005100ff137b82 */ /* 0x000ef00000000800 */
[----:B------:R-:W4:Y:S08]  /*5740*/  LDC R21, c[0x0][0x148] ;  /* 0x00005200ff157b82 */ /* 0x000f300000000800 */
[----:B------:R-:W3:Y:S01]  /*5750*/  LDC R23, c[0x0][0x8d8] ;  /* 0x00023600ff177b82 */ /* 0x000ee20000000800 */
[----:B-----5:R-:W-:-:S04]  /*5760*/  ISETP.NE.U32.AND P0, PT, R12, RZ, PT ;  /* 0x000000ff0c00720c */ /* 0x020fc80003f05070 */
[----:B------:R-:W-:Y:S02]  /*5770*/  ISETP.NE.AND.EX P0, PT, R13, RZ, PT, P0 ;  /* 0x000000ff0d00720c */ /* 0x000fe40003f05300 */
[----:B-1----:R-:W-:Y:S01]  /*5780*/  I2FP.F32.U32 R4, R24 ;  /* 0x0000001800047245 */ /* 0x002fe20000201000 */
[----:B------:R-:W1:Y:S04]  /*5790*/  LDC.64 R8, c[0x0][0x8c8] ;  /* 0x00023200ff087b82 */ /* 0x000e680000000a00 */
[----:B------:R-:W-:Y:S01]  /*57a0*/  FMUL R6, R4, UR8 ;  /* 0x0000000804067c20 */ /* 0x000fe20008400000 */
[----:B--2---:R-:W-:Y:S01]  /*57b0*/  I2FP.F32.U32 R4, R20 ;  /* 0x0000001400047245 */ /* 0x004fe20000201000 */
[----:B------:R-:W-:Y:S02]  /*57c0*/  ULDC UR8, c[0x0][0x154] ;  /* 0x0000550000087ab9 */ /* 0x000fe40000000800 */
[----:B------:R2:W1:Y:S02]  /*57d0*/  F2I.U32.TRUNC.NTZ R25, R6 ;  /* 0x0000000600197305 */ /* 0x000464000020f000 */
[----:B------:R-:W-:Y:S01]  /*57e0*/  FMUL R22, R4, UR8 ;  /* 0x0000000804167c20 */ /* 0x000fe20008400000 */
[----:B------:R-:W-:-:S05]  /*57f0*/  IMAD.MOV.U32 R4, RZ, RZ, R16 ;  /* 0x000000ffff047224 */ /* 0x000fca00078e0010 */
[----:B------:R-:W1:Y:S01]  /*5800*/  F2I.U32.TRUNC.NTZ R22, R22 ;  /* 0x0000001600167305 */ /* 0x000e62000020f000 */
[----:B--234-:R-:W-:Y:S05]  /*5810*/  @!P0 BRA `(.L_x_335) ;  /* 0x0000000000288947 */ /* 0x01cfea0003800000 */
[----:B------:R-:W2:Y:S02]  /*5820*/  LDC R5, c[0x0][0x8dc] ;  /* 0x00023700ff057b82 */ /* 0x000ea40000000800 */
[----:B--2---:R-:W-:-:S05]  /*5830*/  IADD3 R5, P0, R16, R5, RZ ;  /* 0x0000000510057210 */ /* 0x004fca0007f1e0ff */
[----:B------:R-:W-:-:S04]  /*5840*/  IMAD.X R15, RZ, RZ, R17, P0 ;  /* 0x000000ffff0f7224 */ /* 0x000fc800000e0611 */
[----:B------:R-:W-:-:S04]  /*5850*/  IMAD.WIDE.U32 R6, R15, R12, RZ ;  /* 0x0000000c0f067225 */ /* 0x000fc800078e00ff */
[----:B------:R-:W-:-:S04]  /*5860*/  IMAD.WIDE.U32 R6, P0, R5, R13, R6 ;  /* 0x0000000d05067225 */ /* 0x000fc80007800006 */
[----:B------:R-:W-:Y:S01]  /*5870*/  IMAD.WIDE.U32 R4, R5, R12, RZ ;  /* 0x0000000c05047225 */ /* 0x000fe200078e00ff */
[----:B------:R-:W-:-:S04]  /*5880*/  MOV R4, R7 ;  /* 0x0000000700047202 */ /* 0x000fc80000000f00 */
[----:B------:R-:W-:Y:S01]  /*5890*/  IADD3 RZ, P2, R5, R6, RZ ;  /* 0x0000000605ff7210 */ /* 0x000fe20007f5e0ff */
[----:B------:R-:W-:-:S04]  /*58a0*/  IMAD.X R5, RZ, RZ, RZ, P0 ;  /* 0x000000ffff057224 */ /* 0x000fc800000e06ff */
[----:B------:R-:W-:-:S08]  /*58b0*/  IMAD.WIDE.U32.X R4, R15, R13, R4, P2 ;  /* 0x0000000d0f047225 */ /* 0x000fd000010e0404 */
.L_x_335:
[----:B-1----:R-:W-:Y:S01]  /*58c0*/  IMAD.MOV R25, RZ, RZ, -R25 ;  /* 0x000000ffff197224 */ /* 0x002fe200078e0a19 */
[-CC-:B------:R-:W-:Y:S01]  /*58d0*/  SHF.R.U64 R15, R4, R23.reuse, R5.reuse ;  /* 0x00000017040f7219 */ /* 0x180fe20000001205 */
[----:B------:R-:W1:Y:S01]  /*58e0*/  LDC.64 R12, c[0x0][0x8e8] ;  /* 0x00023a00ff0c7b82 */ /* 0x000e620000000a00 */
[----:B------:R-:W-:Y:S01]  /*58f0*/  SHF.R.U32.HI R23, RZ, R23, R5 ;  /* 0x00000017ff177219 */ /* 0x000fe20000011605 */
[----:B------:R-:W-:Y:S01]  /*5900*/  IMAD R19, R19, R25, R24 ;  /* 0x0000001913137224 */ /* 0x000fe200078e0218 */
[----:B------:R-:W-:Y:S01]  /*5910*/  IADD3 R25, P0, RZ, -R15, RZ ;  /* 0x8000000fff197210 */ /* 0x000fe20007f1e0ff */
[----:B------:R-:W-:Y:S01]  /*5920*/  IMAD.MOV R22, RZ, RZ, -R22 ;  /* 0x000000ffff167224 */ /* 0x000fe200078e0a16 */
[----:B------:R-:W-:-:S03]  /*5930*/  ISETP.NE.AND P3, PT, R2, 0x1, PT ;  /* 0x000000010200780c */ /* 0x000fc60003f65270 */
[----:B------:R-:W2:Y:S01]  /*5940*/  LDC R7, c[0x0][0x8c0] ;  /* 0x00023000ff077b82 */ /* 0x000ea20000000800 */
[----:B------:R-:W-:Y:S02]  /*5950*/  IMAD.X R23, RZ, RZ, ~R23, P0 ;  /* 0x000000ffff177224 */ /* 0x000fe400000e0e17 */
[----:B------:R-:W-:-:S04]  /*5960*/  IMAD.WIDE.U32 R4, R25, R8, R16 ;  /* 0x0000000819047225 */ /* 0x000fc800078e0010 */
[----:B------:R-:W-:Y:S01]  /*5970*/  IMAD R6, R23, R8, RZ ;  /* 0x0000000817067224 */ /* 0x000fe200078e02ff */
[----:B------:R-:W3:Y:S02]  /*5980*/  LDC R24, c[0x0][0x8b0] ;  /* 0x00022c00ff187b82 */ /* 0x000ee40000000800 */
[----:B------:R-:W-:Y:S02]  /*5990*/  @P3 IMAD R19, R21, R22, R20 ;  /* 0x0000001615133224 */ /* 0x000fe400078e0214 */
[----:B------:R-:W-:-:S04]  /*59a0*/  IMAD R9, R25, R9, R6 ;  /* 0x0000000919097224 */ /* 0x000fc800078e0206 */
[----:B------:R-:W4:Y:S01]  /*59b0*/  LDC R25, c[0x0][0x900] ;  /* 0x00024000ff197b82 */ /* 0x000f220000000800 */
[----:B------:R-:W-:Y:S01]  /*59c0*/  IMAD.IADD R6, R5, 0x1, R9 ;  /* 0x0000000105067824 */ /* 0x000fe200078e0209 */
[----:B-1----:R-:W-:-:S04]  /*59d0*/  ISETP.NE.U32.AND P0, PT, R12, RZ, PT ;  /* 0x000000ff0c00720c */ /* 0x002fc80003f05070 */
[----:B------:R-:W-:Y:S02]  /*59e0*/  ISETP.NE.AND.EX P0, PT, R13, RZ, PT, P0 ;  /* 0x000000ff0d00720c */ /* 0x000fe40003f05300 */
[----:B------:R-:W1:Y:S01]  /*59f0*/  LDC R21, c[0x0][0x8f0] ;  /* 0x00023c00ff157b82 */ /* 0x000e620000000800 */
[-CC-:B--2---:R-:W-:Y:S02]  /*5a00*/  SHF.R.U64 R20, R4, R7.reuse, R6.reuse ;  /* 0x0000000704147219 */ /* 0x184fe40000001206 */
[----:B------:R-:W-:-:S05]  /*5a10*/  SHF.R.U32.HI R7, RZ, R7, R6 ;  /* 0x00000007ff077219 */ /* 0x000fca0000011606 */
[----:B------:R-:W2:Y:S01]  /*5a20*/  LDC R9, c[0x0][0x8e0] ;  /* 0x00023800ff097b82 */ /* 0x000ea20000000800 */
[-CC-:B---3--:R-:W-:Y:S02]  /*5a30*/  SHF.R.U64 R23, R20, R24.reuse, R7.reuse ;  /* 0x0000001814177219 */ /* 0x188fe40000001207 */
[----:B------:R-:W-:-:S05]  /*5a40*/  SHF.R.U32.HI R4, RZ, R24, R7 ;  /* 0x00000018ff047219 */ /* 0x000fca0000011607 */
[----:B------:R-:W3:Y:S01]  /*5a50*/  LDC R22, c[0x0][0x8b8] ;  /* 0x00022e00ff167b82 */ /* 0x000ee20000000800 */
[-CC-:B----4-:R-:W-:Y:S02]  /*5a60*/  SHF.R.U64 R24, R23, R25.reuse, R4.reuse ;  /* 0x0000001917187219 */ /* 0x190fe40000001204 */
[----:B------:R-:W-:Y:S02]  /*5a70*/  SHF.R.U32.HI R25, RZ, R25, R4 ;  /* 0x00000019ff197219 */ /* 0x000fe40000011604 */
[----:B------:R-:W-:-:S03]  /*5a80*/  MOV R4, R24 ;  /* 0x0000001800047202 */ /* 0x000fc60000000f00 */
[----:B------:R-:W4:Y:S01]  /*5a90*/  LDC R8, c[0x0][0x8a8] ;  /* 0x00022a00ff087b82 */ /* 0x000f220000000800 */
[----:B------:R-:W-:Y:S01]  /*5aa0*/  IMAD.MOV.U32 R5, RZ, RZ, R25 ;  /* 0x000000ffff057224 */ /* 0x000fe200078e0019 */
[----:B------:R-:W-:Y:S06]  /*5ab0*/  @!P0 BRA `(.L_x_336) ;  /* 0x0000000000288947 */ /* 0x000fec0003800000 */
[----:B------:R-:W5:Y:S02]  /*5ac0*/  LDC R5, c[0x0][0x8f4] ;  /* 0x00023d00ff057b82 */ /* 0x000f640000000800 */
[----:B-----5:R-:W-:-:S05]  /*5ad0*/  IADD3 R5, P0, R24, R5, RZ ;  /* 0x0000000518057210 */ /* 0x020fca0007f1e0ff */
[----:B------:R-:W-:-:S04]  /*5ae0*/  IMAD.X R25, RZ, RZ, R25, P0 ;  /* 0x000000ffff197224 */ /* 0x000fc800000e0619 */
[----:B------:R-:W-:-:S04]  /*5af0*/  IMAD.WIDE.U32 R6, R25, R12, RZ ;  /* 0x0000000c19067225 */ /* 0x000fc800078e00ff */
[----:B------:R-:W-:-:S04]  /*5b00*/  IMAD.WIDE.U32 R6, P0, R5, R13, R6 ;  /* 0x0000000d05067225 */ /* 0x000fc80007800006 */
[----:B------:R-:W-:-:S04]  /*5b10*/  IMAD.WIDE.U32 R4, R5, R12, RZ ;  /* 0x0000000c05047225 */ /* 0x000fc800078e00ff */
[----:B------:R-:W-:Y:S01]  /*5b20*/  IMAD.MOV.U32 R4, RZ, RZ, R7 ;  /* 0x000000ffff047224 */ /* 0x000fe200078e0007 */
[----:B------:R-:W-:Y:S01]  /*5b30*/  IADD3 RZ, P2, R5, R6, RZ ;  /* 0x0000000605ff7210 */ /* 0x000fe20007f5e0ff */
[----:B------:R-:W-:-:S04]  /*5b40*/  IMAD.X R5, RZ, RZ, RZ, P0 ;  /* 0x000000ffff057224 */ /* 0x000fc800000e06ff */
[----:B------:R-:W-:-:S08]  /*5b50*/  IMAD.WIDE.U32.X R4, R25, R13, R4, P2 ;  /* 0x0000000d19047225 */ /* 0x000fd000010e0404 */
.L_x_336:
[----:B-1----:R-:W-:Y:S01]  /*5b60*/  SHF.R.U64 R21, R4, R21, R5 ;  /* 0x0000001504157219 */ /* 0x002fe20000001205 */
[----:B------:R-:W-:Y:S01]  /*5b70*/  IMAD.MOV.U32 R12, RZ, RZ, R15 ;  /* 0x000000ffff0c7224 */ /* 0x000fe200078e000f */
[----:B------:R-:W-:Y:S02]  /*5b80*/  LOP3.LUT R23, R23, R0, RZ, 0xc0, !PT ;  /* 0x0000000017177212 */ /* 0x000fe400078ec0ff */
[----:B------:R-:W-:Y:S02]  /*5b90*/  IADD3 R4, -R21, RZ, RZ ;  /* 0x000000ff15047210 */ /* 0x000fe40007ffe1ff */
[----:B------:R-:W-:Y:S01]  /*5ba0*/  LOP3.LUT R20, R20, R3, RZ, 0xc0, !PT ;  /* 0x0000000314147212 */ /* 0x000fe200078ec0ff */
[----:B------:R-:W-:Y:S02]  /*5bb0*/  IMAD R23, R10, R21, R23 ;  /* 0x000000150a177224 */ /* 0x000fe400078e0217 */
[----:B--2---:R-:W-:Y:S02]  /*5bc0*/  IMAD R9, R4, R9, R24 ;  /* 0x0000000904097224 */ /* 0x004fe400078e0218 */
[----:B---3--:R-:W-:-:S02]  /*5bd0*/  IMAD R19, R23, R22, R19 ;  /* 0x0000001617137224 */ /* 0x008fc400078e0213 */
[----:B----4-:R-:W-:Y:S02]  /*5be0*/  IMAD R8, R9, R8, R20 ;  /* 0x0000000809087224 */ /* 0x010fe400078e0214 */
[----:B------:R-:W-:-:S03]  /*5bf0*/  IMAD.MOV.U32 R4, RZ, RZ, 0x1 ;  /* 0x00000001ff047424 */ /* 0x000fc600078e00ff */
[----:B------:R-:W-:Y:S02]  /*5c00*/  SEL R20, R8, R19, !P3 ;  /* 0x0000001308147207 */ /* 0x000fe40005800000 */
[----:B------:R-:W-:-:S07]  /*5c10*/  SEL R21, R19, R8, !P3 ;  /* 0x0000000813157207 */ /* 0x000fce0005800000 */
.L_x_334:
[----:B------:R-:W-:-:S13]  /*5c20*/  LOP3.LUT P0, RZ, R4, 0xff, RZ, 0xc0, !PT ;  /* 0x000000ff04ff7812 */ /* 0x000fda000780c0ff */
[----:B------:R-:W-:Y:S05]  /*5c30*/  @P0 BRA `(.L_x_337) ;  /* 0xfffffff0005c0947 */ /* 0x000fea000383ffff */
.L_x_309:
[----:B------:R-:W-:Y:S01]  /*5c40*/  ELECT P0, URZ, PT ;  /* 0x00000000003f782f */ /* 0x000fe20003800000 */
[----:B------:R-:W-:-:S12]  /*5c50*/  BSSY B0, `(.L_x_338) ;  /* 0x000001b000007945 */ /* 0x000fd80003800000 */
[----:B------:R-:W-:Y:S05]  /*5c60*/  @!P0 BRA `(.L_x_339) ;  /* 0x0000000000648947 */ /* 0x000fea0003800000 */
[----:B------:R-:W-:-:S04]  /*5c70*/  LOP3.LUT R18, R18, 0x2, RZ, 0xfc, !PT ;  /* 0x0000000212127812 */ /* 0x000fc800078efcff */
[----:B------:R-:W-:-:S13]  /*5c80*/  ISETP.NE.AND P1, PT, R18, 0x3, PT ;  /* 0x000000031200780c */ /* 0x000fda0003f25270 */
[----:B------:R-:W-:Y:S05]  /*5c90*/  @!P1 BRA `(.L_x_340) ;  /* 0x0000000000049947 */ /* 0x000fea0003800000 */
[----:B------:R-:W-:Y:S01]  /*5ca0*/  BPT.TRAP 0x1 ;  /* 0x000000040000795c */ /* 0x000fe20000300000 */
.L_x_340:
[----:B-1----:R-:W-:Y:S01]  /*5cb0*/  IMAD.U32 R3, RZ, RZ, UR36 ;  /* 0x00000024ff037e24 */ /* 0x002fe2000f8e00ff */
[----:B------:R-:W-:Y:S02]  /*5cc0*/  MOV R2, 0x400 ;  /* 0x0000040000027802 */ /* 0x000fe40000000f00 */
[----:B------:R-:W-:Y:S02]  /*5cd0*/  SHF.L.U32 R0, R11, 0x1f, RZ ;  /* 0x0000001f0b007819 */ /* 0x000fe400000006ff */
[----:B------:R-:W-:-:S04]  /*5ce0*/  LEA R3, R3, R2, 0x18 ;  /* 0x0000000203037211 */ /* 0x000fc800078ec0ff */
[----:B------:R-:W1:Y:S02]  /*5cf0*/  SYNCS.PHASECHK.TRANS64.TRYWAIT P0, [R3+URZ+0x80], R0 ;  /* 0x00008000030075a7 */ /* 0x000e64000800017f */
[----:B-1----:R-:W-:Y:S05]  /*5d00*/  @!P0 BRA `(.L_x_341) ;  /* 0x0000001400748947 */ /* 0x002fea0003800000 */
.L_x_378:
[----:B------:R-:W-:Y:S05]  /*5d10*/  @!P1 BRA `(.L_x_342) ;  /* 0x0000000000049947 */ /* 0x000fea0003800000 */
[----:B------:R-:W-:Y:S01]  /*5d20*/  BPT.TRAP 0x1 ;  /* 0x000000040000795c */ /* 0x000fe20000300000 */
.L_x_342:
[----:B------:R-:W1:Y:S02]  /*5d30*/  SYNCS.PHASECHK.TRANS64.TRYWAIT P0, [R3+URZ+0x88], R0 ;  /* 0x00008800030075a7 */ /* 0x000e64000800017f */
[----:B-1----:R-:W-:Y:S05]  /*5d40*/  @!P0 BRA `(.L_x_343) ;  /* 0x0000001400788947 */ /* 0x002fea0003800000 */
.L_x_379:
[----:B------:R-:W-:Y:S05]  /*5d50*/  @!P1 BRA `(.L_x_344) ;  /* 0x0000000000049947 */ /* 0x000fea0003800000 */
[----:B------:R-:W-:Y:S01]  /*5d60*/  BPT.TRAP 0x1 ;  /* 0x000000040000795c */ /* 0x000fe20000300000 */
.L_x_344:
[----:B------:R-:W1:Y:S02]  /*5d70*/  SYNCS.PHASECHK.TRANS64.TRYWAIT P0, [R3+URZ+0x90], R0 ;  /* 0x00009000030075a7 */ /* 0x000e64000800017f */
[----:B-1----:R-:W-:Y:S05]  /*5d80*/  @!P0 BRA `(.L_x_345) ;  /* 0x00000014007c8947 */ /* 0x002fea0003800000 */
.L_x_380:
[----:B------:R-:W-:Y:S05]  /*5d90*/  @!P1 BRA `(.L_x_346) ;  /* 0x0000000000049947 */ /* 0x000fea0003800000 */
[----:B------:R-:W-:Y:S01]  /*5da0*/  BPT.TRAP 0x1 ;  /* 0x000000040000795c */ /* 0x000fe20000300000 */
.L_x_346:
[----:B------:R-:W-:-:S07]  /*5db0*/  SHF.L.U32 R0, R11, 0x1f, RZ ;  /* 0x0000001f0b007819 */ /* 0x000fce00000006ff */
.L_x_347:
[----:B------:R1:W1:Y:S02]  /*5dc0*/  SYNCS.PHASECHK.TRANS64.TRYWAIT P0, [R3+URZ+0x98], R0 ;  /* 0x00009800030075a7 */ /* 0x000264000800017f */
[----:B-1----:R-:W-:Y:S05]  /*5dd0*/  @!P0 NANOSLEEP.SYNCS 0x989680 ;  /* 0x009896800000895d */ /* 0x002fea0003900000 */
[----:B------:R-:W1:Y:S02]  /*5de0*/  @!P0 SYNCS.PHASECHK.TRANS64 P0, [R3+URZ+0x98], R0 ;  /* 0x00009800030085a7 */ /* 0x000e64000800007f */
[----:B-1----:R-:W-:Y:S05]  /*5df0*/  @!P0 BRA `(.L_x_347) ;  /* 0xfffffffc00f08947 */ /* 0x002fea000383ffff */
.L_x_339:
[----:B------:R-:W-:Y:S05]  /*5e00*/  BSYNC B0 ;  /* 0x0000000000007941 */ /* 0x000fea0003800000 */
.L_x_338:
[----:B------:R-:W-:Y:S05]  /*5e10*/  EXIT ;  /* 0x000000000000794d */ /* 0x000fea0003800000 */
.L_x_304:
[----:B------:R-:W-:Y:S01]  /*5e20*/  LOP3.LUT P0, RZ, R8, 0xff, RZ, 0xc0, !PT ;  /* 0x000000ff08ff7812 */ /* 0x000fe2000780c0ff */
[----:B------:R-:W-:Y:S01]  /*5e30*/  IMAD.MOV.U32 R3, RZ, RZ, 0x1 ;  /* 0x00000001ff037424 */ /* 0x000fe200078e00ff */
[----:B------:R-:W-:-:S11]  /*5e40*/  MOV R13, RZ ;  /* 0x000000ff000d7202 */ /* 0x000fd60000000f00 */
[----:B------:R-:W-:Y:S05]  /*5e50*/  @!P0 BRA `(.L_x_348) ;  /* 0x0000000c00208947 */ /* 0x000fea0003800000 */
[----:B------:R-:W1:Y:S01]  /*5e60*/  LDC R3, c[0x0][0x28c] ;  /* 0x0000a300ff037b82 */ /* 0x000e620000000800 */
[----:B------:R-:W-:Y:S01]  /*5e70*/  ULDC UR7, c[0x0][0x900] ;  /* 0x0002400000077ab9 */ /* 0x000fe20000000800 */
[----:B------:R-:W-:Y:S01]  /*5e80*/  UMOV UR8, 0xffffffff ;  /* 0xffffffff00087882 */ /* 0x000fe20000000000 */
[----:B------:R-:W-:Y:S01]  /*5e90*/  BSSY B0, `(.L_x_348) ;  /* 0x00000c4000007945 */ /* 0x000fe20003800000 */
[----:B------:R-:W-:Y:S01]  /*5ea0*/  USHF.L.U32 UR4, UR36, 0x6, URZ ;  /* 0x0000000624047899 */ /* 0x000fe2000800063f */
[----:B------:R-:W-:Y:S01]  /*5eb0*/  IMAD.MOV.U32 R11, RZ, RZ, 0x1 ;  /* 0x00000001ff0b7424 */ /* 0x000fe200078e00ff */
[----:B------:R-:W-:Y:S01]  /*5ec0*/  USHF.L.U32 UR5, UR36, 0xc, URZ ;  /* 0x0000000c24057899 */ /* 0x000fe2000800063f */
[----:B------:R-:W-:Y:S01]  /*5ed0*/  LOP3.LUT R10, R19, 0x2, RZ, 0xfc, !PT ;  /* 0x00000002130a7812 */ /* 0x000fe200078efcff */
[----:B------:R-:W-:Y:S01]  /*5ee0*/  USHF.L.U32 UR8, UR8, UR7, URZ ;  /* 0x0000000708087299 */ /* 0x000fe2000800063f */
[----:B------:R-:W-:Y:S01]  /*5ef0*/  IMAD.MOV.U32 R13, RZ, RZ, RZ ;  /* 0x000000ffff0d7224 */ /* 0x000fe200078e00ff */
[----:B------:R-:W-:Y:S01]  /*5f00*/  ULDC UR6, c[0x0][0x8a8] ;  /* 0x00022a0000067ab9 */ /* 0x000fe20000000800 */
[----:B------:R-:W-:Y:S01]  /*5f10*/  UMOV UR9, 0x1 ;  /* 0x0000000100097882 */ /* 0x000fe20000000000 */
[----:B------:R-:W-:-:S02]  /*5f20*/  ULOP3.LUT UR4, UR4, 0x40, URZ, 0xc0, !UPT ;  /* 0x0000004004047892 */ /* 0x000fc4000f8ec03f */
[----:B------:R-:W-:Y:S02]  /*5f30*/  ULOP3.LUT UR5, UR5, 0x1000, URZ, 0xc0, !UPT ;  /* 0x0000100005057892 */ /* 0x000fe4000f8ec03f */
[----:B------:R-:W-:Y:S02]  /*5f40*/  UIADD3 UR17, UR6, -0x1, URZ ;  /* 0xffffffff06117890 */ /* 0x000fe4000fffe03f */
[----:B------:R-:W-:Y:S02]  /*5f50*/  USHF.L.U32 UR19, UR9, UR7, URZ ;  /* 0x0000000709137299 */ /* 0x000fe4000800063f */
[----:B------:R-:W-:Y:S01]  /*5f60*/  ULOP3.LUT UR18, URZ, UR8, URZ, 0x33, !UPT ;  /* 0x000000083f127292 */ /* 0x000fe2000f8e333f */
[----:B------:R-:W-:Y:S01]  /*5f70*/  ULDC.64 UR22, c[0x0][0x198] ;  /* 0x0000660000167ab9 */ /* 0x000fe20000000a00 */
[----:B-1----:R-:W-:-:S05]  /*5f80*/  VIADD R3, R3, 0x3f ;  /* 0x0000003f03037836 */ /* 0x002fca0000000000 */
[----:B------:R-:W-:-:S04]  /*5f90*/  SHF.R.S32.HI R4, RZ, 0x1f, R3 ;  /* 0x0000001fff047819 */ /* 0x000fc80000011403 */
[----:B------:R-:W-:Y:S01]  /*5fa0*/  LEA.HI R4, R4, R3, RZ, 0x6 ;  /* 0x0000000304047211 */ /* 0x000fe200078f30ff */
[----:B------:R-:W-:-:S03]  /*5fb0*/  IMAD.MOV.U32 R3, RZ, RZ, 0x1 ;  /* 0x00000001ff037424 */ /* 0x000fc600078e00ff */
[----:B------:R-:W-:-:S04]  /*5fc0*/  SHF.R.S32.HI R8, RZ, 0x6, R4 ;  /* 0x00000006ff087819 */ /* 0x000fc80000011404 */
[----:B------:R-:W-:-:S07]  /*5fd0*/  IADD3 R9, R8, 0x1, RZ ;  /* 0x0000000108097810 */ /* 0x000fce0007ffe0ff */
.L_x_359:
[----:B------:R-:W-:-:S03]  /*5fe0*/  UMOV UR6, 0xffffffff ;  /* 0xffffffff00067882 */ /* 0x000fc60000000000 */
[----:B------:R-:W-:Y:S05]  /*5ff0*/  BRA.DIV UR6, `(.L_x_349) ;  /* 0x0000001206f47947 */ /* 0x000fea000b800000 */
[----:B------:R-:W-:-:S13]  /*6000*/  ELECT P6, URZ, PT ;  /* 0x00000000003f782f */ /* 0x000fda00038c0000 */
.L_x_383:
[----:B------:R-:W1:Y:S01]  /*6010*/  LDC R4, c[0x0][0x28c] ;  /* 0x0000a300ff047b82 */ /* 0x000e620000000800 */
[----:B------:R-:W-:Y:S01]  /*6020*/  BSSY B1, `(.L_x_350) ;  /* 0x0000038000017945 */ /* 0x000fe20003800000 */
[----:B-1----:R-:W-:-:S13]  /*6030*/  ISETP.LT.OR P6, PT, R4, 0x1, !P6 ;  /* 0x000000010400780c */ /* 0x002fda00077c1670 */
[----:B------:R-:W-:Y:S05]  /*6040*/  @P6 BRA `(.L_x_351) ;  /* 0x0000000000d46947 */ /* 0x000fea0003800000 */
[----:B------:R-:W-:Y:S01]  /*6050*/  LEA R20, R20, UR4, 0x7 ;  /* 0x0000000414147c11 */ /* 0x000fe2000f8e38ff */
[----:B------:R-:W-:Y:S01]  /*6060*/  IMAD.SHL.U32 R21, R21, 0x80, RZ ;  /* 0x0000008015157824 */ /* 0x000fe200078e00ff */
[----:B------:R-:W-:Y:S01]  /*6070*/  MOV R6, R13 ;  /* 0x0000000d00067202 */ /* 0x000fe20000000f00 */
[----:B------:R-:W-:Y:S02]  /*6080*/  IMAD.MOV.U32 R22, RZ, RZ, RZ ;  /* 0x000000ffff167224 */ /* 0x000fe400078e00ff */
[----:B------:R-:W-:Y:S02]  /*6090*/  IMAD.MOV.U32 R4, RZ, RZ, R9 ;  /* 0x000000ffff047224 */ /* 0x000fe400078e0009 */
[----:B------:R-:W-:-:S07]  /*60a0*/  IMAD.MOV.U32 R5, RZ, RZ, R3 ;  /* 0x000000ffff057224 */ /* 0x000fce00078e0003 */
.L_x_354:
[----:B------:R-:W1:Y:S01]  /*60b0*/  S2R R14, SR_CgaCtaId ;  /* 0x00000000000e7919 */ /* 0x000e620000008800 */
[----:B------:R-:W-:Y:S02]  /*60c0*/  MOV R7, 0x400 ;  /* 0x0000040000077802 */ /* 0x000fe40000000f00 */
[----:B------:R-:W-:Y:S02]  /*60d0*/  LOP3.LUT P1, RZ, R0, 0x7f, RZ, 0xc0, !PT ;  /* 0x0000007f00ff7812 */ /* 0x000fe4000782c0ff */
[----:B-1----:R-:W-:Y:S02]  /*60e0*/  LEA R15, R14, R7, 0x18 ;  /* 0x000000070e0f7211 */ /* 0x002fe400078ec0ff */
[----:B------:R-:W-:-:S09]  /*60f0*/  SHF.L.U32 R7, R5, 0x1f, RZ ;  /* 0x0000001f05077819 */ /* 0x000fd200000006ff */
[----:B------:R-:W1:Y:S01]  /*6100*/  @!P1 LDC R14, c[0x0][0x500] ;  /* 0x00014000ff0e9b82 */ /* 0x000e620000000800 */
[----:B------:R-:W-:-:S04]  /*6110*/  IMAD R18, R6, 0x8, R15 ;  /* 0x0000000806127824 */ /* 0x000fc800078e020f */
[----:B------:R-:W2:Y:S02]  /*6120*/  SYNCS.PHASECHK.TRANS64.TRYWAIT P0, [R18+URZ+0x30], R7 ;  /* 0x00003007120075a7 */ /* 0x000ea4000800017f */
[----:B--2---:R-:W-:Y:S05]  /*6130*/  @!P0 BRA `(.L_x_352) ;  /* 0x0000001000c48947 */ /* 0x004fea0003800000 */
.L_x_384:
[----:B--2---:R-:W-:Y:S01]  /*6140*/  PRMT R7, R10, 0x9910, RZ ;  /* 0x000099100a077816 */ /* 0x004fe200000000ff */
[----:B-1----:R1:W-:Y:S03]  /*6150*/  @!P1 SYNCS.ARRIVE.TRANS64 RZ, [R18+URZ], R14 ;  /* 0x0000000e12ff99a7 */ /* 0x0023e6000800003f */
[----:B------:R-:W-:-:S13]  /*6160*/  ISETP.NE.AND P0, PT, R7, 0x2, PT ;  /* 0x000000020700780c */ /* 0x000fda0003f05270 */
[----:B-1----:R-:W-:Y:S05]  /*6170*/  @P0 BRA `(.L_x_353) ;  /* 0x0000000000040947 */ /* 0x002fea0003800000 */
[----:B------:R-:W-:Y:S01]  /*6180*/  BPT.TRAP 0x1 ;  /* 0x000000040000795c */ /* 0x000fe20000300000 */
.L_x_353:
[C---:B------:R-:W-:Y:S01]  /*6190*/  LEA R7, R6.reuse, UR5, 0xd ;  /* 0x0000000506077c11 */ /* 0x040fe2000f8e68ff */
[--C-:B------:R-:W-:Y:S01]  /*61a0*/  IMAD R14, R6, 0x4000, R15.reuse ;  /* 0x00004000060e7824 */ /* 0x100fe200078e020f */
[----:B------:R-:W-:Y:S01]  /*61b0*/  R2UR UR9, R18 ;  /* 0x00000000120972ca */ /* 0x000fe200000e0000 */
[----:B------:R-:W-:Y:S01]  /*61c0*/  UIADD3 UR6, UP0, UR22, 0xf0, URZ ;  /* 0x000000f016067890 */ /* 0x000fe2000ff1e03f */
[----:B------:R-:W-:Y:S01]  /*61d0*/  R2UR UR11, R21 ;  /* 0x00000000150b72ca */ /* 0x000fe200000e0000 */
[----:B------:R-:W-:Y:S01]  /*61e0*/  IMAD R7, R7, 0x2, R15 ;  /* 0x0000000207077824 */ /* 0x000fe200078e020f */
[----:B------:R-:W-:Y:S01]  /*61f0*/  R2UR UR7, R14 ;  /* 0x000000000e0772ca */ /* 0x000fe200000e0000 */
[----:B------:R-:W-:Y:S01]  /*6200*/  UIADD3 UR24, UP1, UR22, 0x1f0, URZ ;  /* 0x000001f016187890 */ /* 0x000fe2000ff3e03f */
[----:B------:R-:W-:Y:S01]  /*6210*/  R2UR UR10, R22 ;  /* 0x00000000160a72ca */ /* 0x000fe200000e0000 */
[----:B------:R-:W-:Y:S01]  /*6220*/  VIADD R6, R6, 0x1 ;  /* 0x0000000106067836 */ /* 0x000fe20000000000 */
[----:B------:R-:W-:Y:S01]  /*6230*/  R2UR UR8, R7 ;  /* 0x00000000070872ca */ /* 0x000fe200000e0000 */
[----:B------:R-:W-:Y:S01]  /*6240*/  UIADD3.X UR25, URZ, UR23, URZ, UP1, !UPT ;  /* 0x000000173f197290 */ /* 0x000fe20008ffe43f */
[----:B------:R-:W-:Y:S01]  /*6250*/  R2UR UR12, R12 ;  /* 0x000000000c0c72ca */ /* 0x000fe200000e0000 */
[----:B------:R-:W-:Y:S01]  /*6260*/  UMOV UR14, 0x0 ;  /* 0x00000000000e7882 */ /* 0x000fe20000000000 */
[----:B------:R-:W-:Y:S01]  /*6270*/  IADD3 R4, R4, -0x1, RZ ;  /* 0xffffffff04047810 */ /* 0x000fe20007ffe0ff */
[----:B------:R-:W-:Y:S01]  /*6280*/  UMOV UR15, 0x10000000 ;  /* 0x10000000000f7882 */ /* 0x000fe20000000000 */
[----:B------:R-:W-:Y:S01]  /*6290*/  R2UR UR20, R20 ;  /* 0x00000000141472ca */ /* 0x000fe200000e0000 */
[----:B------:R-:W-:Y:S01]  /*62a0*/  UMOV UR21, 0x30000 ;  /* 0x0003000000157882 */ /* 0x000fe20000000000 */
[----:B------:R-:W-:Y:S01]  /*62b0*/  ISETP.GT.AND P1, PT, R4, 0x1, PT ;  /* 0x000000010400780c */ /* 0x000fe20003f24270 */
[----:B------:R-:W-:Y:S01]  /*62c0*/  UIADD3 UR13, UR7, 0x8800, URZ ;  /* 0x00008800070d7890 */ /* 0x000fe2000fffe03f */
[----:B------:R-:W-:Y:S01]  /*62d0*/  ISETP.NE.AND P0, PT, R6, 0x6, PT ;  /* 0x000000060600780c */ /* 0x000fe20003f05270 */
[----:B------:R-:W-:Y:S01]  /*62e0*/  UIADD3.X UR7, URZ, UR23, URZ, UP0, !UPT ;  /* 0x000000173f077290 */ /* 0x000fe200087fe43f */
[----:B------:R-:W-:Y:S01]  /*62f0*/  VIADD R22, R22, 0x40 ;  /* 0x0000004016167836 */ /* 0x000fe20000000000 */
[----:B------:R-:W-:Y:S01]  /*6300*/  UIADD3 UR16, UR8, 0x20800, URZ ;  /* 0x0002080008107890 */ /* 0x000fe2000fffe03f */
[----:B------:R-:W-:-:S02]  /*6310*/  SEL R14, RZ, 0x1, P0 ;  /* 0x00000001ff0e7807 */ /* 0x000fc40000000000 */
[----:B------:R-:W-:Y:S01]  /*6320*/  UMOV UR8, UR13 ;  /* 0x0000000d00087c82 */ /* 0x000fe20008000000 */
[----:B------:R-:W-:Y:S02]  /*6330*/  SEL R6, R6, RZ, P0 ;  /* 0x000000ff06067207 */ /* 0x000fe40000000000 */
[----:B------:R-:W-:Y:S01]  /*6340*/  LOP3.LUT R5, R5, R14, RZ, 0x3c, !PT ;  /* 0x0000000e05057212 */ /* 0x000fe200078e3cff */
[----:B------:R1:W-:Y:S02]  /*6350*/  UTMALDG.3D [UR8], [UR6], desc[UR14] ;  /* 0x00000e08060075b4 */ /* 0x0003e40008011000 */
[----:B-1----:R-:W-:Y:S01]  /*6360*/  UMOV UR8, UR16 ;  /* 0x0000001000087c82 */ /* 0x002fe20008000000 */
[----:B------:R-:W-:Y:S02]  /*6370*/  UMOV UR11, UR20 ;  /* 0x00000014000b7c82 */ /* 0x000fe40008000000 */
[----:B------:R1:W-:Y:S02]  /*6380*/  UTMALDG.3D.MULTICAST [UR8], [UR24], UR21, desc[UR14] ;  /* 0x00000e08180073b4 */ /* 0x0003e40008011815 */
[----:B-1----:R-:W-:Y:S05]  /*6390*/  @P1 BRA `(.L_x_354) ;  /* 0xfffffffc00441947 */ /* 0x002fea000383ffff */
.L_x_351:
[----:B------:R-:W-:Y:S05]  /*63a0*/  BSYNC B1 ;  /* 0x0000000000017941 */ /* 0x000fea0003800000 */
.L_x_350:
[----:B------:R-:W-:Y:S01]  /*63b0*/  LOP3.LUT P1, RZ, R11, 0xff, RZ, 0xc0, !PT ;  /* 0x000000ff0bff7812 */ /* 0x000fe2000782c0ff */
[C---:B------:R-:W-:Y:S01]  /*63c0*/  IMAD.IADD R13, R8.reuse, 0x1, R13 ;  /* 0x00000001080d7824 */ /* 0x040fe200078e020d */
[----:B------:R-:W-:Y:S01]  /*63d0*/  ULDC.64 UR6, c[0x0][0x8f8] ;  /* 0x00023e0000067ab9 */ /* 0x000fe20000000a00 */
[C---:B------:R-:W-:Y:S01]  /*63e0*/  ISETP.GE.U32.AND P2, PT, R8.reuse, 0x6, PT ;  /* 0x000000060800780c */ /* 0x040fe20003f46070 */
[----:B------:R-:W-:Y:S01]  /*63f0*/  BSSY B1, `(.L_x_355) ;  /* 0x000006b000017945 */ /* 0x000fe20003800000 */
[----:B------:R-:W-:Y:S01]  /*6400*/  IMAD.MOV.U32 R21, RZ, RZ, -0x1 ;  /* 0xffffffffff157424 */ /* 0x000fe200078e00ff */
[----:B------:R-:W-:Y:S01]  /*6410*/  ISETP.GT.U32.AND P0, PT, R13, 0x5, PT ;  /* 0x000000050d00780c */ /* 0x000fe20003f04070 */
[----:B------:R-:W-:Y:S01]  /*6420*/  IMAD.MOV.U32 R20, RZ, RZ, -0x1 ;  /* 0xffffffffff147424 */ /* 0x000fe200078e00ff */
[----:B------:R-:W-:Y:S02]  /*6430*/  MOV R12, 0xffffffff ;  /* 0xffffffff000c7802 */ /* 0x000fe40000000f00 */
[----:B------:R-:W-:-:S02]  /*6440*/  ISETP.LT.U32.AND P0, PT, R8, 0x6, P0 ;  /* 0x000000060800780c */ /* 0x000fc40000701070 */
[----:B------:R-:W-:Y:S01]  /*6450*/  PRMT R11, RZ, 0x7610, R11 ;  /* 0x00007610ff0b7816 */ /* 0x000fe2000000000b */
[----:B------:R-:W1:Y:S01]  /*6460*/  @P1 S2R R5, SR_CgaCtaId ;  /* 0x0000000000051919 */ /* 0x000e620000008800 */
[----:B------:R-:W-:-:S04]  /*6470*/  @P1 MOV R4, 0x400 ;  /* 0x0000040000041802 */ /* 0x000fc80000000f00 */
[----:B-1----:R-:W-:Y:S01]  /*6480*/  @P1 LEA R6, R5, R4, 0x18 ;  /* 0x0000000405061211 */ /* 0x002fe200078ec0ff */
[----:B------:R-:W-:Y:S01]  /*6490*/  IMAD.WIDE.U32 R4, R13, -0x55555555, RZ ;  /* 0xaaaaaaab0d047825 */ /* 0x000fe200078e00ff */
[----:B------:R-:W-:Y:S02]  /*64a0*/  SEL R4, RZ, 0x1, !P0 ;  /* 0x00000001ff047807 */ /* 0x000fe40004000000 */
[----:B------:R1:W-:Y:S01]  /*64b0*/  @P1 SYNCS.ARRIVE.TRANS64.A1T0 RZ, [R6+URZ+0xa8], RZ ;  /* 0x0000a8ff06ff19a7 */ /* 0x0003e2000810003f */
[----:B------:R-:W-:Y:S02]  /*64c0*/  IADD3 R16, P1, R16, UR38, RZ ;  /* 0x0000002610107c10 */ /* 0x000fe4000ff3e0ff */
[----:B------:R-:W-:Y:S02]  /*64d0*/  LOP3.LUT R3, R3, R4, RZ, 0x3c, !PT ;  /* 0x0000000403037212 */ /* 0x000fe400078e3cff */
[----:B------:R-:W-:Y:S02]  /*64e0*/  IADD3.X R17, R17, UR37, RZ, P1, !PT ;  /* 0x0000002511117c10 */ /* 0x000fe40008ffe4ff */
[----:B------:R-:W-:-:S02]  /*64f0*/  ISETP.GE.U32.AND P0, PT, R16, UR6, PT ;  /* 0x0000000610007c0c */ /* 0x000fc4000bf06070 */
[----:B-1----:R-:W-:Y:S02]  /*6500*/  SHF.R.U32.HI R6, RZ, 0x2, R5 ;  /* 0x00000002ff067819 */ /* 0x002fe40000011605 */
[----:B------:R-:W-:Y:S02]  /*6510*/  ISETP.GE.U32.AND.EX P0, PT, R17, UR7, PT, P0 ;  /* 0x0000000711007c0c */ /* 0x000fe4000bf06100 */
[----:B------:R-:W-:Y:S01]  /*6520*/  @P2 LOP3.LUT R3, R3, 0x1, R6, 0x78, !PT ;  /* 0x0000000103032812 */ /* 0x000fe200078e7806 */
[----:B------:R-:W-:Y:S01]  /*6530*/  IMAD R13, R6, -0x6, R13 ;  /* 0xfffffffa060d7824 */ /* 0x000fe200078e020d */
[----:B------:R-:W-:-:S09]  /*6540*/  PRMT R4, RZ, 0x7610, R4 ;  /* 0x00007610ff047816 */ /* 0x000fd20000000004 */
[----:B------:R-:W-:Y:S05]  /*6550*/  @P0 BRA `(.L_x_356) ;  /* 0x0000000400500947 */ /* 0x000fea0003800000 */
[----:B------:R-:W1:Y:S01]  /*6560*/  S2R R15, SR_CTAID.X ;  /* 0x00000000000f7919 */ /* 0x000e620000002500 */
[----:B------:R-:W-:Y:S01]  /*6570*/  ULDC.64 UR6, c[0x0][0x8d0] ;  /* 0x0002340000067ab9 */ /* 0x000fe20000000a00 */
[----:B------:R-:W2:Y:S01]  /*6580*/  LDC R18, c[0x0][0x144] ;  /* 0x00005100ff127b82 */ /* 0x000ea20000000800 */
[----:B------:R-:W-:Y:S01]  /*6590*/  ISETP.NE.U32.AND P0, PT, RZ, UR6, PT ;  /* 0x00000006ff007c0c */ /* 0x000fe2000bf05070 */
[----:B------:R-:W3:Y:S01]  /*65a0*/  S2R R12, SR_CTAID.Y ;  /* 0x00000000000c7919 */ /* 0x000ee20000002600 */
[----:B------:R-:W-:Y:S01]  /*65b0*/  ULDC UR8, c[0x0][0x150] ;  /* 0x0000540000087ab9 */ /* 0x000fe20000000800 */
[----:B------:R-:W-:Y:S01]  /*65c0*/  ULDC UR9, c[0x0][0x8d8] ;  /* 0x0002360000097ab9 */ /* 0x000fe20000000800 */
[----:B------:R-:W-:Y:S01]  /*65d0*/  ISETP.NE.AND.EX P0, PT, RZ, UR7, PT, P0 ;  /* 0x00000007ff007c0c */ /* 0x000fe2000bf05300 */
[----:B------:R-:W-:Y:S01]  /*65e0*/  IMAD.MOV.U32 R4, RZ, RZ, R16 ;  /* 0x000000ffff047224 */ /* 0x000fe200078e0010 */
[----:B-1----:R-:W-:-:S05]  /*65f0*/  I2FP.F32.U32 R5, R15 ;  /* 0x0000000f00057245 */ /* 0x002fca0000201000 */
[----:B------:R-:W-:Y:S01]  /*6600*/  FMUL R20, R5, UR8 ;  /* 0x0000000805147c20 */ /* 0x000fe20008400000 */
[----:B------:R-:W-:-:S05]  /*6610*/  IMAD.MOV.U32 R5, RZ, RZ, R17 ;  /* 0x000000ffff057224 */ /* 0x000fca00078e0011 */
[----:B---3--:R-:W-:Y:S05]  /*6620*/  @!P0 BRA `(.L_x_357) ;  /* 0x0000000000288947 */ /* 0x008fea0003800000 */
[----:B------:R-:W-:Y:S02]  /*6630*/  ULDC UR8, c[0x0][0x8dc] ;  /* 0x0002370000087ab9 */ /* 0x000fe40000000800 */
[----:B------:R-:W-:-:S05]  /*6640*/  IADD3 R5, P0, R16, UR8, RZ ;  /* 0x0000000810057c10 */ /* 0x000fca000ff1e0ff */
[----:B------:R-:W-:-:S04]  /*6650*/  IMAD.X R21, RZ, RZ, R17, P0 ;  /* 0x000000ffff157224 */ /* 0x000fc800000e0611 */
[----:B------:R-:W-:-:S04]  /*6660*/  IMAD.WIDE.U32 R6, R21, UR6, RZ ;  /* 0x0000000615067c25 */ /* 0x000fc8000f8e00ff */
[----:B------:R-:W-:-:S04]  /*6670*/  IMAD.WIDE.U32 R6, P0, R5, UR7, R6 ;  /* 0x0000000705067c25 */ /* 0x000fc8000f800006 */
[----:B------:R-:W-:Y:S01]  /*6680*/  IMAD.WIDE.U32 R4, R5, UR6, RZ ;  /* 0x0000000605047c25 */ /* 0x000fe2000f8e00ff */
[----:B------:R-:W-:-:S04]  /*6690*/  MOV R4, R7 ;  /* 0x0000000700047202 */ /* 0x000fc80000000f00 */
[----:B------:R-:W-:Y:S01]  /*66a0*/  IADD3 RZ, P1, R5, R6, RZ ;  /* 0x0000000605ff7210 */ /* 0x000fe20007f3e0ff */
[----:B------:R-:W-:-:S04]  /*66b0*/  IMAD.X R5, RZ, RZ, RZ, P0 ;  /* 0x000000ffff057224 */ /* 0x000fc800000e06ff */
[----:B------:R-:W-:-:S08]  /*66c0*/  IMAD.WIDE.U32.X R4, R21, UR7, R4, P1 ;  /* 0x0000000715047c25 */ /* 0x000fd000088e0404 */
.L_x_357:
[--C-:B------:R-:W-:Y:S01]  /*66d0*/  SHF.R.U64 R14, R4, UR9, R5.reuse ;  /* 0x00000009040e7c19 */ /* 0x100fe20008001205 */
[----:B------:R-:W1:Y:S01]  /*66e0*/  F2I.U32.TRUNC.NTZ R20, R20 ;  /* 0x0000001400147305 */ /* 0x000e62000020f000 */
[----:B------:R-:W-:Y:S01]  /*66f0*/  SHF.R.U32.HI R4, RZ, UR9, R5 ;  /* 0x00000009ff047c19 */ /* 0x000fe20008011605 */
[----:B------:R-:W-:Y:S01]  /*6700*/  ULDC.64 UR6, c[0x0][0x8c8] ;  /* 0x0002320000067ab9 */ /* 0x000fe20000000a00 */
[----:B------:R-:W-:Y:S01]  /*6710*/  IADD3 R7, P0, RZ, -R14, RZ ;  /* 0x8000000eff077210 */ /* 0x000fe20007f1e0ff */
[----:B------:R-:W-:Y:S01]  /*6720*/  ULDC.64 UR8, c[0x0][0x8e8] ;  /* 0x00023a0000087ab9 */ /* 0x000fe20000000a00 */
[----:B------:R-:W3:Y:S03]  /*6730*/  LDC R21, c[0x0][0x148] ;  /* 0x00005200ff157b82 */ /* 0x000ee60000000800 */
[----:B------:R-:W-:Y:S01]  /*6740*/  IMAD.X R4, RZ, RZ, ~R4, P0 ;  /* 0x000000ffff047224 */ /* 0x000fe200000e0e04 */
[----:B------:R-:W-:-:S03]  /*6750*/  ISETP.NE.U32.AND P0, PT, RZ, UR8, PT ;  /* 0x00000008ff007c0c */ /* 0x000fc6000bf05070 */
[----:B------:R-:W-:Y:S01]  /*6760*/  IMAD R6, R4, UR6, RZ ;  /* 0x0000000604067c24 */ /* 0x000fe2000f8e02ff */
[----:B------:R-:W-:Y:S01]  /*6770*/  ISETP.NE.AND.EX P0, PT, RZ, UR9, PT, P0 ;  /* 0x00000009ff007c0c */ /* 0x000fe2000bf05300 */
[----:B------:R-:W-:Y:S01]  /*6780*/  IMAD.WIDE.U32 R4, R7, UR6, R16 ;  /* 0x0000000607047c25 */ /* 0x000fe2000f8e0010 */
[----:B------:R-:W-:-:S03]  /*6790*/  ULDC UR6, c[0x0][0x8c0] ;  /* 0x0002300000067ab9 */ /* 0x000fc60000000800 */
[----:B------:R-:W-:Y:S01]  /*67a0*/  IMAD R7, R7, UR7, R6 ;  /* 0x0000000707077c24 */ /* 0x000fe2000f8e0206 */
[----:B------:R-:W-:Y:S01]  /*67b0*/  ULDC UR7, c[0x0][0x154] ;  /* 0x0000550000077ab9 */ /* 0x000fe20000000800 */
[----:B-1----:R-:W-:Y:S02]  /*67c0*/  IMAD.MOV R6, RZ, RZ, -R20 ;  /* 0x000000ffff067224 */ /* 0x002fe400078e0a14 */
[----:B------:R-:W-:Y:S02]  /*67d0*/  IMAD.IADD R5, R5, 0x1, R7 ;  /* 0x0000000105057824 */ /* 0x000fe400078e0207 */
[----:B--2---:R-:W-:Y:S01]  /*67e0*/  IMAD R15, R18, R6, R15 ;  /* 0x00000006120f7224 */ /* 0x004fe200078e020f */
[----:B------:R-:W-:Y:S02]  /*67f0*/  I2FP.F32.U32 R6, R12 ;  /* 0x0000000c00067245 */ /* 0x000fe40000201000 */
[--C-:B------:R-:W-:Y:S02]  /*6800*/  SHF.R.U64 R18, R4, UR6, R5.reuse ;  /* 0x0000000604127c19 */ /* 0x100fe40008001205 */
[----:B------:R-:W-:Y:S01]  /*6810*/  SHF.R.U32.HI R5, RZ, UR6, R5 ;  /* 0x00000006ff057c19 */ /* 0x000fe20008011605 */
[----:B------:R-:W-:Y:S01]  /*6820*/  FMUL R6, R6, UR7 ;  /* 0x0000000706067c20 */ /* 0x000fe20008400000 */
[----:B------:R-:W-:-:S02]  /*6830*/  ULDC UR6, c[0x0][0x8b0] ;  /* 0x00022c0000067ab9 */ /* 0x000fc40000000800 */
[--C-:B------:R-:W-:Y:S01]  /*6840*/  SHF.R.U64 R22, R18, UR6, R5.reuse ;  /* 0x0000000612167c19 */ /* 0x100fe20008001205 */
[----:B------:R1:W2:Y:S01]  /*6850*/  F2I.U32.TRUNC.NTZ R24, R6 ;  /* 0x0000000600187305 */ /* 0x0002a2000020f000 */
[----:B------:R-:W-:Y:S01]  /*6860*/  SHF.R.U32.HI R5, RZ, UR6, R5 ;  /* 0x00000006ff057c19 */ /* 0x000fe20008011605 */
[----:B------:R-:W-:-:S03]  /*6870*/  ULDC UR6, c[0x0][0x900] ;  /* 0x0002400000067ab9 */ /* 0x000fc60000000800 */
[--C-:B------:R-:W-:Y:S02]  /*6880*/  SHF.R.U64 R20, R22, UR6, R5.reuse ;  /* 0x0000000616147c19 */ /* 0x100fe40008001205 */
[----:B------:R-:W-:-:S03]  /*6890*/  SHF.R.U32.HI R23, RZ, UR6, R5 ;  /* 0x00000006ff177c19 */ /* 0x000fc60008011605 */
[----:B------:R-:W-:Y:S01]  /*68a0*/  IMAD.MOV.U32 R4, RZ, RZ, R20 ;  /* 0x000000ffff047224 */ /* 0x000fe200078e0014 */
[----:B------:R-:W-:Y:S01]  /*68b0*/  MOV R5, R23 ;  /* 0x0000001700057202 */ /* 0x000fe20000000f00 */
[----:B-1----:R-:W-:Y:S06]  /*68c0*/  @!P0 BRA `(.L_x_358) ;  /* 0x0000000000288947 */ /* 0x002fec0003800000 */
[----:B------:R-:W-:Y:S02]  /*68d0*/  ULDC UR6, c[0x0][0x8f4] ;  /* 0x00023d0000067ab9 */ /* 0x000fe40000000800 */
[----:B------:R-:W-:-:S05]  /*68e0*/  IADD3 R5, P0, R20, UR6, RZ ;  /* 0x0000000614057c10 */ /* 0x000fca000ff1e0ff */
[----:B------:R-:W-:-:S04]  /*68f0*/  IMAD.X R23, RZ, RZ, R23, P0 ;  /* 0x000000ffff177224 */ /* 0x000fc800000e0617 */
[----:B------:R-:W-:-:S04]  /*6900*/  IMAD.WIDE.U32 R6, R23, UR8, RZ ;  /* 0x0000000817067c25 */ /* 0x000fc8000f8e00ff */
[----:B------:R-:W-:-:S04]  /*6910*/  IMAD.WIDE.U32 R6, P0, R5, UR9, R6 ;  /* 0x0000000905067c25 */ /* 0x000fc8000f800006 */
[----:B------:R-:W-:-:S04]  /*6920*/  IMAD.WIDE.U32 R4, R5, UR8, RZ ;  /* 0x0000000805047c25 */ /* 0x000fc8000f8e00ff */
[----:B------:R-:W-:Y:S01]  /*6930*/  IMAD.MOV.U32 R4, RZ, RZ, R7 ;  /* 0x000000ffff047224 */ /* 0x000fe200078e0007 */
[----:B------:R-:W-:Y:S01]  /*6940*/  IADD3 RZ, P1, R5, R6, RZ ;  /* 0x0000000605ff7210 */ /* 0x000fe20007f3e0ff */
[----:B------:R-:W-:-:S04]  /*6950*/  IMAD.X R5, RZ, RZ, RZ, P0 ;  /* 0x000000ffff057224 */ /* 0x000fc800000e06ff */
[----:B------:R-:W-:-:S08]  /*6960*/  IMAD.WIDE.U32.X R4, R23, UR9, R4, P1 ;  /* 0x0000000917047c25 */ /* 0x000fd000088e0404 */
.L_x_358:
[----:B------:R-:W-:Y:S01]  /*6970*/  ISETP.NE.AND P0, PT, R2, 0x1, PT ;  /* 0x000000010200780c */ /* 0x000fe20003f05270 */
[----:B------:R-:W-:Y:S01]  /*6980*/  ULDC UR6, c[0x0][0x8f0] ;  /* 0x00023c0000067ab9 */ /* 0x000fe20000000800 */
[----:B------:R-:W-:Y:S01]  /*6990*/  LOP3.LUT R22, R22, UR18, RZ, 0xc0, !PT ;  /* 0x0000001216167c12 */ /* 0x000fe2000f8ec0ff */
[----:B--2---:R-:W-:Y:S01]  /*69a0*/  IMAD.MOV R24, RZ, RZ, -R24 ;  /* 0x000000ffff187224 */ /* 0x004fe200078e0a18 */
[----:B------:R-:W-:Y:S01]  /*69b0*/  SHF.R.U64 R5, R4, UR6, R5 ;  /* 0x0000000604057c19 */ /* 0x000fe20008001205 */
[----:B------:R-:W-:Y:S01]  /*69c0*/  ULDC UR6, c[0x0][0x8e0] ;  /* 0x0002380000067ab9 */ /* 0x000fe20000000800 */
[----:B------:R-:W-:Y:S01]  /*69d0*/  ULDC UR7, c[0x0][0x8b8] ;  /* 0x00022e0000077ab9 */ /* 0x000fe20000000800 */
[----:B------:R-:W-:Y:S01]  /*69e0*/  IMAD.MOV.U32 R4, RZ, RZ, 0x1 ;  /* 0x00000001ff047424 */ /* 0x000fe200078e00ff */
[C---:B------:R-:W-:Y:S01]  /*69f0*/  IADD3 R7, -R5.reuse, RZ, RZ ;  /* 0x000000ff05077210 */ /* 0x040fe20007ffe1ff */
[----:B------:R-:W-:Y:S01]  /*6a00*/  IMAD R22, R5, UR19, R22 ;  /* 0x0000001305167c24 */ /* 0x000fe2000f8e0216 */
[----:B------:R-:W-:-:S03]  /*6a10*/  LOP3.LUT R5, R18, UR17, RZ, 0xc0, !PT ;  /* 0x0000001112057c12 */ /* 0x000fc6000f8ec0ff */
[----:B---3--:R-:W-:Y:S02]  /*6a20*/  @P0 IMAD R15, R21, R24, R12 ;  /* 0x00000018150f0224 */ /* 0x008fe400078e020c */
[----:B------:R-:W-:Y:S01]  /*6a30*/  IMAD R20, R7, UR6, R20 ;  /* 0x0000000607147c24 */ /* 0x000fe2000f8e0214 */
[----:B------:R-:W-:Y:S01]  /*6a40*/  ULDC UR6, c[0x0][0x8a8] ;  /* 0x00022a0000067ab9 */ /* 0x000fe20000000800 */
[----:B------:R-:W-:Y:S02]  /*6a50*/  IMAD R15, R22, UR7, R15 ;  /* 0x00000007160f7c24 */ /* 0x000fe4000f8e020f */
[----:B------:R-:W-:Y:S02]  /*6a60*/  IMAD R6, R20, UR6, R5 ;  /* 0x0000000614067c24 */ /* 0x000fe4000f8e0205 */
[----:B------:R-:W-:-:S03]  /*6a70*/  IMAD.MOV.U32 R12, RZ, RZ, R14 ;  /* 0x000000ffff0c7224 */ /* 0x000fc600078e000e */
[----:B------:R-:W-:Y:S02]  /*6a80*/  SEL R20, R6, R15, !P0 ;  /* 0x0000000f06147207 */ /* 0x000fe40004000000 */
[----:B------:R-:W-:-:S07]  /*6a90*/  SEL R21, R15, R6, !P0 ;  /* 0x000000060f157207 */ /* 0x000fce0004000000 */
.L_x_356:
[----:B------:R-:W-:Y:S05]  /*6aa0*/  BSYNC B1 ;  /* 0x0000000000017941 */ /* 0x000fea0003800000 */
.L_x_355:
[----:B------:R-:W-:-:S13]  /*6ab0*/  LOP3.LUT P0, RZ, R4, 0xff, RZ, 0xc0, !PT ;  /* 0x000000ff04ff7812 */ /* 0x000fda000780c0ff */
[----:B------:R-:W-:Y:S05]  /*6ac0*/  @P0 BRA `(.L_x_359) ;  /* 0xfffffff400440947 */ /* 0x000fea000383ffff */
[----:B------:R-:W-:Y:S05]  /*6ad0*/  BSYNC B0 ;  /* 0x0000000000007941 */ /* 0x000fea0003800000 */
.L_x_348:
[----:B------:R-:W-:-:S03]  /*6ae0*/  UMOV UR6, 0xffffffff ;  /* 0xffffffff00067882 */ /* 0x000fc60000000000 */
[----:B------:R-:W-:Y:S05]  /*6af0*/  BRA.DIV UR6, `(.L_x_360) ;  /* 0x0000000a06687947 */ /* 0x000fea000b800000 */
[----:B------:R-:W-:-:S13]  /*6b00*/  ELECT P6, URZ, PT ;  /* 0x00000000003f782f */ /* 0x000fda00038c0000 */
.L_x_387:
[----:B------:R-:W-:Y:S04]  /*6b10*/  BSSY B0, `(.L_x_361) ;  /* 0x000003d000007945 */ /* 0x000fe80003800000 */
[----:B------:R-:W-:Y:S05]  /*6b20*/  @!P6 BRA `(.L_x_362) ;  /* 0x0000000000ece947 */ /* 0x000fea0003800000 */
[----:B------:R-:W-:-:S04]  /*6b30*/  LOP3.LUT R19, R19, 0x2, RZ, 0xfc, !PT ;  /* 0x0000000213137812 */ /* 0x000fc800078efcff */
[----:B------:R-:W-:-:S13]  /*6b40*/  ISETP.NE.AND P0, PT, R19, 0x3, PT ;  /* 0x000000031300780c */ /* 0x000fda0003f05270 */
[----:B------:R-:W-:Y:S05]  /*6b50*/  @!P0 BRA `(.L_x_363) ;  /* 0x0000000000048947 */ /* 0x000fea0003800000 */
[----:B------:R-:W-:Y:S01]  /*6b60*/  BPT.TRAP 0x1 ;  /* 0x000000040000795c */ /* 0x000fe20000300000 */
.L_x_363:
[----:B------:R-:W1:Y:S01]  /*6b70*/  S2R R5, SR_CgaCtaId ;  /* 0x0000000000057919 */ /* 0x000e620000008800 */
[----:B------:R-:W-:Y:S02]  /*6b80*/  MOV R0, 0x400 ;  /* 0x0000040000007802 */ /* 0x000fe40000000f00 */
[----:B------:R-:W-:Y:S02]  /*6b90*/  SHF.L.U32 R4, R3, 0x1f, RZ ;  /* 0x0000001f03047819 */ /* 0x000fe400000006ff */
[----:B-1----:R-:W-:-:S05]  /*6ba0*/  LEA R0, R5, R0, 0x18 ;  /* 0x0000000005007211 */ /* 0x002fca00078ec0ff */
[----:B------:R-:W-:-:S04]  /*6bb0*/  VIADD R0, R0, 0x30 ;  /* 0x0000003000007836 */ /* 0x000fc80000000000 */
[C---:B------:R-:W-:Y:S01]  /*6bc0*/  IMAD R7, R13.reuse, 0x8, R0 ;  /* 0x000000080d077824 */ /* 0x040fe200078e0200 */
[----:B------:R-:W-:-:S03]  /*6bd0*/  IADD3 R13, R13, 0x1, RZ ;  /* 0x000000010d0d7810 */ /* 0x000fc60007ffe0ff */
[----:B------:R-:W1:Y:S01]  /*6be0*/  SYNCS.PHASECHK.TRANS64.TRYWAIT P0, [R7+URZ], R4 ;  /* 0x00000004070075a7 */ /* 0x000e62000800017f */
[----:B------:R-:W-:-:S04]  /*6bf0*/  ISETP.NE.AND P1, PT, R13, 0x6, PT ;  /* 0x000000060d00780c */ /* 0x000fc80003f25270 */
[----:B------:R-:W-:Y:S02]  /*6c00*/  SEL R2, RZ, 0x1, P1 ;  /* 0x00000001ff027807 */ /* 0x000fe40000800000 */
[----:B------:R-:W-:Y:S02]  /*6c10*/  SEL R13, R13, RZ, P1 ;  /* 0x000000ff0d0d7207 */ /* 0x000fe40000800000 */
[----:B------:R-:W-:-:S03]  /*6c20*/  LOP3.LUT R6, R3, R2, RZ, 0x3c, !PT ;  /* 0x0000000203067212 */ /* 0x000fc600078e3cff */
[----:B------:R-:W-:Y:S01]  /*6c30*/  IMAD R8, R13, 0x8, R0 ;  /* 0x000000080d087824 */ /* 0x000fe200078e0200 */
[----:B------:R-:W-:Y:S01]  /*6c40*/  SHF.L.U32 R5, R6, 0x1f, RZ ;  /* 0x0000001f06057819 */ /* 0x000fe200000006ff */
[----:B-1----:R-:W-:Y:S06]  /*6c50*/  @!P0 BRA `(.L_x_364) ;  /* 0x0000000800308947 */ /* 0x002fec0003800000 */
.L_x_388:
[----:B------:R-:W2:Y:S01]  /*6c60*/  SYNCS.PHASECHK.TRANS64.TRYWAIT P0, [R8+URZ], R5 ;  /* 0x00000005080075a7 */ /* 0x000ea2000800017f */
[----:B------:R-:W-:-:S05]  /*6c70*/  VIADD R2, R13, 0x1 ;  /* 0x000000010d027836 */ /* 0x000fca0000000000 */
[----:B------:R-:W-:-:S04]  /*6c80*/  ISETP.NE.AND P1, PT, R2, 0x6, PT ;  /* 0x000000060200780c */ /* 0x000fc80003f25270 */
[----:B------:R-:W-:Y:S02]  /*6c90*/  SEL R3, RZ, 0x1, P1 ;  /* 0x00000001ff037807 */ /* 0x000fe40000800000 */
[----:B-1----:R-:W-:Y:S02]  /*6ca0*/  SEL R7, R2, RZ, P1 ;  /* 0x000000ff02077207 */ /* 0x002fe40000800000 */
[----:B------:R-:W-:-:S03]  /*6cb0*/  LOP3.LUT R6, R6, R3, RZ, 0x3c, !PT ;  /* 0x0000000306067212 */ /* 0x000fc600078e3cff */
[----:B------:R-:W-:Y:S01]  /*6cc0*/  IMAD R9, R7, 0x8, R0 ;  /* 0x0000000807097824 */ /* 0x000fe200078e0200 */
[----:B------:R-:W-:Y:S01]  /*6cd0*/  SHF.L.U32 R4, R6, 0x1f, RZ ;  /* 0x0000001f06047819 */ /* 0x000fe200000006ff */
[----:B--2---:R-:W-:Y:S06]  /*6ce0*/  @!P0 BRA `(.L_x_365) ;  /* 0x0000000800208947 */ /* 0x004fec0003800000 */
.L_x_389:
[----:B------:R-:W2:Y:S01]  /*6cf0*/  SYNCS.PHASECHK.TRANS64.TRYWAIT P0, [R9+URZ], R4 ;  /* 0x00000004090075a7 */ /* 0x000ea2000800017f */
[----:B------:R-:W-:-:S05]  /*6d00*/  VIADD R2, R7, 0x1 ;  /* 0x0000000107027836 */ /* 0x000fca0000000000 */
[----:B------:R-:W-:-:S04]  /*6d10*/  ISETP.NE.AND P1, PT, R2, 0x6, PT ;  /* 0x000000060200780c */ /* 0x000fc80003f25270 */
[----:B------:R-:W-:Y:S02]  /*6d20*/  SEL R3, RZ, 0x1, P1 ;  /* 0x00000001ff037807 */ /* 0x000fe40000800000 */
[----:B------:R-:W-:Y:S02]  /*6d30*/  SEL R7, R2, RZ, P1 ;  /* 0x000000ff02077207 */ /* 0x000fe40000800000 */
[----:B------:R-:W-:Y:S02]  /*6d40*/  LOP3.LUT R6, R6, R3, RZ, 0x3c, !PT ;  /* 0x0000000306067212 */ /* 0x000fe400078e3cff */
[----:B-1----:R-:W-:Y:S02]  /*6d50*/  LEA R8, R7, R0, 0x3 ;  /* 0x0000000007087211 */ /* 0x002fe400078e18ff */
[----:B------:R-:W-:Y:S01]  /*6d60*/  SHF.L.U32 R5, R6, 0x1f, RZ ;  /* 0x0000001f06057819 */ /* 0x000fe200000006ff */
[----:B--2---:R-:W-:Y:S06]  /*6d70*/  @!P0 BRA `(.L_x_366) ;  /* 0x0000000800108947 */ /* 0x004fec0003800000 */
.L_x_390:
[----:B------:R-:W2:Y:S01]  /*6d80*/  SYNCS.PHASECHK.TRANS64.TRYWAIT P0, [R8+URZ], R5 ;  /* 0x00000005080075a7 */ /* 0x000ea2000800017f */
[----:B------:R-:W-:-:S05]  /*6d90*/  VIADD R2, R7, 0x1 ;  /* 0x0000000107027836 */ /* 0x000fca0000000000 */
[----:B------:R-:W-:-:S04]  /*6da0*/  ISETP.NE.AND P1, PT, R2, 0x6, PT ;  /* 0x000000060200780c */ /* 0x000fc80003f25270 */
[----:B------:R-:W-:Y:S02]  /*6db0*/  SEL R3, RZ, 0x1, P1 ;  /* 0x00000001ff037807 */ /* 0x000fe40000800000 */
[----:B------:R-:W-:Y:S02]  /*6dc0*/  SEL R7, R2, RZ, P1 ;  /* 0x000000ff02077207 */ /* 0x000fe40000800000 */
[----:B-1----:R-:W-:-:S03]  /*6dd0*/  LOP3.LUT R9, R6, R3, RZ, 0x3c, !PT ;  /* 0x0000000306097212 */ /* 0x002fc600078e3cff */
[----:B------:R-:W-:Y:S01]  /*6de0*/  IMAD R11, R7, 0x8, R0 ;  /* 0x00000008070b7824 */ /* 0x000fe200078e0200 */
[----:B------:R-:W-:Y:S01]  /*6df0*/  SHF.L.U32 R6, R9, 0x1f, RZ ;  /* 0x0000001f09067819 */ /* 0x000fe200000006ff */
[----:B--2---:R-:W-:Y:S06]  /*6e00*/  @!P0 BRA `(.L_x_367) ;  /* 0x0000000800008947 */ /* 0x004fec0003800000 */
.L_x_391:
[----:B------:R-:W2:Y:S01]  /*6e10*/  SYNCS.PHASECHK.TRANS64.TRYWAIT P0, [R11+URZ], R6 ;  /* 0x000000060b0075a7 */ /* 0x000ea2000800017f */
[----:B------:R-:W-:-:S05]  /*6e20*/  VIADD R2, R7, 0x1 ;  /* 0x0000000107027836 */ /* 0x000fca0000000000 */
[----:B------:R-:W-:-:S04]  /*6e30*/  ISETP.NE.AND P1, PT, R2, 0x6, PT ;  /* 0x000000060200780c */ /* 0x000fc80003f25270 */
[----:B------:R-:W-:Y:S02]  /*6e40*/  SEL R4, RZ, 0x1, P1 ;  /* 0x00000001ff047807 */ /* 0x000fe40000800000 */
[----:B------:R-:W-:Y:S02]  /*6e50*/  SEL R3, R2, RZ, P1 ;  /* 0x000000ff02037207 */ /* 0x000fe40000800000 */
[----:B------:R-:W-:Y:S01]  /*6e60*/  LOP3.LUT R4, R9, R4, RZ, 0x3c, !PT ;  /* 0x0000000409047212 */ /* 0x000fe200078e3cff */
[----:B--2---:R-:W-:Y:S06]  /*6e70*/  @!P0 BRA `(.L_x_368) ;  /* 0x0000000400f88947 */ /* 0x004fec0003800000 */
.L_x_392:
[----:B------:R-:W-:Y:S01]  /*6e80*/  IMAD R3, R3, 0x8, R0 ;  /* 0x0000000803037824 */ /* 0x000fe200078e0200 */
[----:B------:R-:W-:-:S07]  /*6e90*/  SHF.L.U32 R0, R4, 0x1f, RZ ;  /* 0x0000001f04007819 */ /* 0x000fce00000006ff */
.L_x_369:
[----:B---3--:R3:W4:Y:S02]  /*6ea0*/  SYNCS.PHASECHK.TRANS64.TRYWAIT P0, [R3+URZ], R0 ;  /* 0x00000000030075a7 */ /* 0x008724000800017f */
[----:B----4-:R-:W-:Y:S05]  /*6eb0*/  @!P0 NANOSLEEP.SYNCS 0x989680 ;  /* 0x009896800000895d */ /* 0x010fea0003900000 */
[----:B------:R-:W4:Y:S02]  /*6ec0*/  @!P0 SYNCS.PHASECHK.TRANS64 P0, [R3+URZ], R0 ;  /* 0x00000000030085a7 */ /* 0x000f24000800007f */
[----:B----4-:R-:W-:Y:S05]  /*6ed0*/  @!P0 BRA `(.L_x_369) ;  /* 0xfffffffc00f08947 */ /* 0x010fea000383ffff */
.L_x_362:
[----:B------:R-:W-:Y:S05]  /*6ee0*/  BSYNC B0 ;  /* 0x0000000000007941 */ /* 0x000fea0003800000 */
.L_x_361:
[----:B------:R-:W-:Y:S05]  /*6ef0*/  EXIT ;  /* 0x000000000000794d */ /* 0x000fea0003800000 */
.L_x_253:
[----:B----4-:R4:W1:Y:S02]  /*6f00*/  SYNCS.PHASECHK.TRANS64.TRYWAIT P1, [R3+URZ], R0 ;  /* 0x00000000030075a7 */ /* 0x010864000802017f */
[----:B-1----:R-:W-:Y:S05]  /*6f10*/  @!P1 NANOSLEEP.SYNCS 0x989680 ;  /* 0x009896800000995d */ /* 0x002fea0003900000 */
[----:B------:R-:W1:Y:S02]  /*6f20*/  @!P1 SYNCS.PHASECHK.TRANS64 P1, [R3+URZ], R0 ;  /* 0x00000000030095a7 */ /* 0x000e64000802007f */
[----:B-1----:R-:W-:Y:S05]  /*6f30*/  @!P1 BRA `(.L_x_253) ;  /* 0xfffffffc00f09947 */ /* 0x002fea000383ffff */
[----:B------:R-:W-:Y:S05]  /*6f40*/  BRA `(.L_x_252) ;  /* 0xffffffa800507947 */ /* 0x000fea000383ffff */
.L_x_258:
[----:B----4-:R-:W-:-:S04]  /*6f50*/  MOV R5, UR4 ;  /* 0x0000000400057c02 */ /* 0x010fc80008000f00 */
[----:B------:R4:W1:Y:S03]  /*6f60*/  SYNCS.PHASECHK.TRANS64.TRYWAIT P1, [R5+URZ], R4 ;  /* 0x00000004050075a7 */ /* 0x000866000802017f */
[----:B-1----:R-:W-:Y:S05]  /*6f70*/  @!P1 NANOSLEEP.SYNCS 0x989680 ;  /* 0x009896800000995d */ /* 0x002fea0003900000 */
[----:B------:R-:W1:Y:S02]  /*6f80*/  @!P1 SYNCS.PHASECHK.TRANS64 P1, [R5+URZ], R4 ;  /* 0x00000004050095a7 */ /* 0x000e64000802007f */
[----:B-1----:R-:W-:Y:S05]  /*6f90*/  @!P1 BRA `(.L_x_258) ;  /* 0xfffffffc00ec9947 */ /* 0x002fea000383ffff */
[----:B------:R-:W-:Y:S05]  /*6fa0*/  BRA `(.L_x_257) ;  /* 0xffffffac00107947 */ /* 0x000fea000383ffff */
.L_x_268:
[----:B-1----:R-:W-:-:S04]  /*6fb0*/  IMAD.U32 R5, RZ, RZ, UR52 ;  /* 0x00000034ff057e24 */ /* 0x002fc8000f8e00ff */
[----:B------:R1:W2:Y:S03]  /*6fc0*/  SYNCS.PHASECHK.TRANS64.TRYWAIT P1, [R5+URZ+0x60], R0 ;  /* 0x00006000050075a7 */ /* 0x0002a6000802017f */
[----:B--2---:R-:W-:Y:S05]  /*6fd0*/  @!P1 NANOSLEEP.SYNCS 0x989680 ;  /* 0x009896800000995d */ /* 0x004fea0003900000 */
[----:B------:R-:W2:Y:S02]  /*6fe0*/  @!P1 SYNCS.PHASECHK.TRANS64 P1, [R5+URZ+0x60], R0 ;  /* 0x00006000050095a7 */ /* 0x000ea4000802007f */
[----:B--2---:R-:W-:Y:S05]  /*6ff0*/  @!P1 BRA `(.L_x_268) ;  /* 0xfffffffc00ec9947 */ /* 0x004fea000383ffff */
[----:B------:R-:W-:Y:S05]  /*7000*/  BRA `(.L_x_370) ;  /* 0xffffffb000fc7947 */ /* 0x000fea000383ffff */
.L_x_277:
[----:B--2---:R2:W3:Y:S02]  /*7010*/  SYNCS.PHASECHK.TRANS64.TRYWAIT P2, [R4+URZ+0x60], R5 ;  /* 0x00006005040075a7 */ /* 0x0044e4000804017f */
[----:B---3--:R-:W-:Y:S05]  /*7020*/  @!P2 NANOSLEEP.SYNCS 0x989680 ;  /* 0x009896800000a95d */ /* 0x008fea0003900000 */
[----:B------:R-:W3:Y:S02]  /*7030*/  @!P2 SYNCS.PHASECHK.TRANS64 P2, [R4+URZ+0x60], R5 ;  /* 0x000060050400a5a7 */ /* 0x000ee4000804007f */
[----:B---3--:R-:W-:Y:S05]  /*7040*/  @!P2 BRA `(.L_x_277) ;  /* 0xfffffffc00f0a947 */ /* 0x008fea000383ffff */
[----:B------:R-:W-:Y:S05]  /*7050*/  BRA `(.L_x_371) ;  /* 0xffffffb800b87947 */ /* 0x000fea000383ffff */
.L_x_284:
[----:B--2---:R2:W3:Y:S02]  /*7060*/  SYNCS.PHASECHK.TRANS64.TRYWAIT P2, [R4+URZ+0x60], R5 ;  /* 0x00006005040075a7 */ /* 0x0044e4000804017f */
[----:B---3--:R-:W-:Y:S05]  /*7070*/  @!P2 NANOSLEEP.SYNCS 0x989680 ;  /* 0x009896800000a95d */ /* 0x008fea0003900000 */
[----:B------:R-:W3:Y:S02]  /*7080*/  @!P2 SYNCS.PHASECHK.TRANS64 P2, [R4+URZ+0x60], R5 ;  /* 0x000060050400a5a7 */ /* 0x000ee4000804007f */
[----:B---3--:R-:W-:Y:S05]  /*7090*/  @!P2 BRA `(.L_x_284) ;  /* 0xfffffffc00f0a947 */ /* 0x008fea000383ffff */
[----:B------:R-:W-:Y:S05]  /*70a0*/  BRA `(.L_x_372) ;  /* 0xffffffc000547947 */ /* 0x000fea000383ffff */
.L_x_291:
[----:B--2---:R2:W3:Y:S02]  /*70b0*/  SYNCS.PHASECHK.TRANS64.TRYWAIT P2, [R5+URZ+0x60], R4 ;  /* 0x00006004050075a7 */ /* 0x0044e4000804017f */
[----:B---3--:R-:W-:Y:S05]  /*70c0*/  @!P2 NANOSLEEP.SYNCS 0x989680 ;  /* 0x009896800000a95d */ /* 0x008fea0003900000 */
[----:B------:R-:W3:Y:S02]  /*70d0*/  @!P2 SYNCS.PHASECHK.TRANS64 P2, [R5+URZ+0x60], R4 ;  /* 0x000060040500a5a7 */ /* 0x000ee4000804007f */
[----:B---3--:R-:W-:Y:S05]  /*70e0*/  @!P2 BRA `(.L_x_291) ;  /* 0xfffffffc00f0a947 */ /* 0x008fea000383ffff */
[----:B------:R-:W-:Y:S05]  /*70f0*/  BRA `(.L_x_373) ;  /* 0xffffffc400fc7947 */ /* 0x000fea000383ffff */
.L_x_306:
[----:B-1----:R-:W-:-:S04]  /*7100*/  IMAD.U32 R3, RZ, RZ, UR4 ;  /* 0x00000004ff037e24 */ /* 0x002fc8000f8e00ff */
[----:B------:R1:W2:Y:S03]  /*7110*/  SYNCS.PHASECHK.TRANS64.TRYWAIT P1, [R3+URZ+0xa8], R0 ;  /* 0x0000a800030075a7 */ /* 0x0002a6000802017f */
[----:B--2---:R-:W-:Y:S05]  /*7120*/  @!P1 NANOSLEEP.SYNCS 0x989680 ;  /* 0x009896800000995d */ /* 0x004fea0003900000 */
[----:B------:R-:W2:Y:S02]  /*7130*/  @!P1 SYNCS.PHASECHK.TRANS64 P1, [R3+URZ+0xa8], R0 ;  /* 0x0000a800030095a7 */ /* 0x000ea4000802007f */
[----:B--2---:R-:W-:Y:S05]  /*7140*/  @!P1 BRA `(.L_x_306) ;  /* 0xfffffffc00ec9947 */ /* 0x004fea000383ffff */
[----:B------:R-:W-:Y:S05]  /*7150*/  BRA `(.L_x_305) ;  /* 0xffffffd800c07947 */ /* 0x000fea000383ffff */
.L_x_311:
[----:B-1----:R-:W-:-:S04]  /*7160*/  IMAD.U32 R5, RZ, RZ, UR13 ;  /* 0x0000000dff057e24 */ /* 0x002fc8000f8e00ff */
[----:B------:R1:W2:Y:S03]  /*7170*/  SYNCS.PHASECHK.TRANS64.TRYWAIT P3, [R5+URZ+0x80], R4 ;  /* 0x00008004050075a7 */ /* 0x0002a6000806017f */
[----:B--2---:R-:W-:Y:S05]  /*7180*/  @!P3 NANOSLEEP.SYNCS 0x989680 ;  /* 0x009896800000b95d */ /* 0x004fea0003900000 */
[----:B------:R-:W2:Y:S02]  /*7190*/  @!P3 SYNCS.PHASECHK.TRANS64 P3, [R5+URZ+0x80], R4 ;  /* 0x000080040500b5a7 */ /* 0x000ea4000806007f */
[----:B--2---:R-:W-:Y:S05]  /*71a0*/  @!P3 BRA `(.L_x_311) ;  /* 0xfffffffc00ecb947 */ /* 0x004fea000383ffff */
[----:B------:R-:W-:Y:S05]  /*71b0*/  BRA `(.L_x_374) ;  /* 0xffffffdc00387947 */ /* 0x000fea000383ffff */
.L_x_317:
[----:B-12---:R-:W-:-:S04]  /*71c0*/  IMAD.U32 R5, RZ, RZ, UR13 ;  /* 0x0000000dff057e24 */ /* 0x006fc8000f8e00ff */
[----:B------:R1:W2:Y:S03]  /*71d0*/  SYNCS.PHASECHK.TRANS64.TRYWAIT P3, [R5+URZ+0x88], R4 ;  /* 0x00008804050075a7 */ /* 0x0002a6000806017f */
[----:B--2---:R-:W-:Y:S05]  /*71e0*/  @!P3 NANOSLEEP.SYNCS 0x989680 ;  /* 0x009896800000b95d */ /* 0x004fea0003900000 */
[----:B------:R-:W2:Y:S02]  /*71f0*/  @!P3 SYNCS.PHASECHK.TRANS64 P3, [R5+URZ+0x88], R4 ;  /* 0x000088040500b5a7 */ /* 0x000ea4000806007f */
[----:B--2---:R-:W-:Y:S05]  /*7200*/  @!P3 BRA `(.L_x_317) ;  /* 0xfffffffc00ecb947 */ /* 0x004fea000383ffff */
[----:B------:R-:W-:Y:S05]  /*7210*/  BRA `(.L_x_375) ;  /* 0xffffffdc00987947 */ /* 0x000fea000383ffff */
.L_x_323:
[----:B-123--:R-:W-:-:S04]  /*7220*/  MOV R5, UR13 ;  /* 0x0000000d00057c02 */ /* 0x00efc80008000f00 */
[----:B------:R1:W2:Y:S03]  /*7230*/  SYNCS.PHASECHK.TRANS64.TRYWAIT P3, [R5+URZ+0x90], R4 ;  /* 0x00009004050075a7 */ /* 0x0002a6000806017f */
[----:B--2---:R-:W-:Y:S05]  /*7240*/  @!P3 NANOSLEEP.SYNCS 0x989680 ;  /* 0x009896800000b95d */ /* 0x004fea0003900000 */
[----:B------:R-:W2:Y:S02]  /*7250*/  @!P3 SYNCS.PHASECHK.TRANS64 P3, [R5+URZ+0x90], R4 ;  /* 0x000090040500b5a7 */ /* 0x000ea4000806007f */
[----:B--2---:R-:W-:Y:S05]  /*7260*/  @!P3 BRA `(.L_x_323) ;  /* 0xfffffffc00ecb947 */ /* 0x004fea000383ffff */
[----:B------:R-:W-:Y:S05]  /*7270*/  BRA `(.L_x_376) ;  /* 0xffffffe000007947 */ /* 0x000fea000383ffff */
.L_x_329:
[----:B-1234-:R-:W-:-:S04]  /*7280*/  IMAD.U32 R5, RZ, RZ, UR13 ;  /* 0x0000000dff057e24 */ /* 0x01efc8000f8e00ff */
[----:B------:R1:W2:Y:S03]  /*7290*/  SYNCS.PHASECHK.TRANS64.TRYWAIT P3, [R5+URZ+0x98], R4 ;  /* 0x00009804050075a7 */ /* 0x0002a6000806017f */
[----:B--2---:R-:W-:Y:S05]  /*72a0*/  @!P3 NANOSLEEP.SYNCS 0x989680 ;  /* 0x009896800000b95d */ /* 0x004fea0003900000 */
[----:B------:R-:W2:Y:S02]  /*72b0*/  @!P3 SYNCS.PHASECHK.TRANS64 P3, [R5+URZ+0x98], R4 ;  /* 0x000098040500b5a7 */ /* 0x000ea4000806007f */
[----:B--2---:R-:W-:Y:S05]  /*72c0*/  @!P3 BRA `(.L_x_329) ;  /* 0xfffffffc00ecb947 */ /* 0x004fea000383ffff */
[----:B------:R-:W-:Y:S05]  /*72d0*/  BRA `(.L_x_377) ;  /* 0xffffffe000687947 */ /* 0x000fea000383ffff */
.L_x_341:
[----:B------:R1:W1:Y:S02]  /*72e0*/  SYNCS.PHASECHK.TRANS64.TRYWAIT P0, [R3+URZ+0x80], R0 ;  /* 0x00008000030075a7 */ /* 0x000264000800017f */
[----:B-1----:R-:W-:Y:S05]  /*72f0*/  @!P0 NANOSLEEP.SYNCS 0x989680 ;  /* 0x009896800000895d */ /* 0x002fea0003900000 */
[----:B------:R-:W1:Y:S02]  /*7300*/  @!P0 SYNCS.PHASECHK.TRANS64 P0, [R3+URZ+0x80], R0 ;  /* 0x00008000030085a7 */ /* 0x000e64000800007f */
[----:B-1----:R-:W-:Y:S05]  /*7310*/  @!P0 BRA `(.L_x_341) ;  /* 0xfffffffc00f08947 */ /* 0x002fea000383ffff */
[----:B------:R-:W-:Y:S05]  /*7320*/  BRA `(.L_x_378) ;  /* 0xffffffe800787947 */ /* 0x000fea000383ffff */
.L_x_343:
[----:B------:R1:W1:Y:S02]  /*7330*/  SYNCS.PHASECHK.TRANS64.TRYWAIT P0, [R3+URZ+0x88], R0 ;  /* 0x00008800030075a7 */ /* 0x000264000800017f */
[----:B-1----:R-:W-:Y:S05]  /*7340*/  @!P0 NANOSLEEP.SYNCS 0x989680 ;  /* 0x009896800000895d */ /* 0x002fea0003900000 */
[----:B------:R-:W1:Y:S02]  /*7350*/  @!P0 SYNCS.PHASECHK.TRANS64 P0, [R3+URZ+0x88], R0 ;  /* 0x00008800030085a7 */ /* 0x000e64000800007f */
[----:B-1----:R-:W-:Y:S05]  /*7360*/  @!P0 BRA `(.L_x_343) ;  /* 0xfffffffc00f08947 */ /* 0x002fea000383ffff */
[----:B------:R-:W-:Y:S05]  /*7370*/  BRA `(.L_x_379) ;  /* 0xffffffe800747947 */ /* 0x000fea000383ffff */
.L_x_345:
[----:B------:R1:W1:Y:S02]  /*7380*/  SYNCS.PHASECHK.TRANS64.TRYWAIT P0, [R3+URZ+0x90], R0 ;  /* 0x00009000030075a7 */ /* 0x000264000800017f */
[----:B-1----:R-:W-:Y:S05]  /*7390*/  @!P0 NANOSLEEP.SYNCS 0x989680 ;  /* 0x009896800000895d */ /* 0x002fea0003900000 */
[----:B------:R-:W1:Y:S02]  /*73a0*/  @!P0 SYNCS.PHASECHK.TRANS64 P0, [R3+URZ+0x90], R0 ;  /* 0x00009000030085a7 */ /* 0x000e64000800007f */
[----:B-1----:R-:W-:Y:S05]  /*73b0*/  @!P0 BRA `(.L_x_345) ;  /* 0xfffffffc00f08947 */ /* 0x002fea000383ffff */
[----:B------:R-:W-:Y:S05]  /*73c0*/  BRA `(.L_x_380) ;  /* 0xffffffe800707947 */ /* 0x000fea000383ffff */
.L_x_349:
[----:B------:R-:W-:Y:S01]  /*73d0*/  BSSY B1, `(.L_x_381) ;  /* 0x0000006000017945 */ /* 0x000fe20003800000 */
[----:B------:R-:W-:-:S07]  /*73e0*/  IMAD.MOV.U32 R15, RZ, RZ, -0x1 ;  /* 0xffffffffff0f7424 */ /* 0x000fce00078e00ff */
[----:B------:R-:W-:Y:S05]  /*73f0*/  WARPSYNC.COLLECTIVE R15, `(.L_x_382) ;  /* 0x000000000f0c7348 */ /* 0x000fea0003c00000 */
[----:B------:R-:W-:Y:S02]  /*7400*/  ELECT P6, UR62, PT ;  /* 0x00000000003e782f */ /* 0x000fe400038c0000 */
[----:B------:R-:W-:Y:S01]  /*7410*/  MOV R14, UR62 ;  /* 0x0000003e000e7c02 */ /* 0x000fe20008000f00 */
[----:B------:R-:W-:Y:S10]  /*7420*/  ENDCOLLECTIVE ;  /* 0x000000000000791b */ /* 0x000ff40003800000 */
.L_x_382:
[----:B------:R-:W-:Y:S05]  /*7430*/  BSYNC B1 ;  /* 0x0000000000017941 */ /* 0x000fea0003800000 */
.L_x_381:
[----:B------:R-:W-:Y:S05]  /*7440*/  BRA `(.L_x_383) ;  /* 0xffffffe800f07947 */ /* 0x000fea000383ffff */
.L_x_352:
[----:B--2---:R2:W3:Y:S02]  /*7450*/  SYNCS.PHASECHK.TRANS64.TRYWAIT P0, [R18+URZ+0x30], R7 ;  /* 0x00003007120075a7 */ /* 0x0044e4000800017f */
[----:B---3--:R-:W-:Y:S05]  /*7460*/  @!P0 NANOSLEEP.SYNCS 0x989680 ;  /* 0x009896800000895d */ /* 0x008fea0003900000 */
[----:B------:R-:W3:Y:S02]  /*7470*/  @!P0 SYNCS.PHASECHK.TRANS64 P0, [R18+URZ+0x30], R7 ;  /* 0x00003007120085a7 */ /* 0x000ee4000800007f */
[----:B---3--:R-:W-:Y:S05]  /*7480*/  @!P0 BRA `(.L_x_352) ;  /* 0xfffffffc00f08947 */ /* 0x008fea000383ffff */
[----:B------:R-:W-:Y:S05]  /*7490*/  BRA `(.L_x_384) ;  /* 0xffffffec00287947 */ /* 0x000fea000383ffff */
.L_x_360:
[----:B------:R-:W-:Y:S01]  /*74a0*/  BSSY B0, `(.L_x_385) ;  /* 0x0000006000007945 */ /* 0x000fe20003800000 */
[----:B------:R-:W-:-:S07]  /*74b0*/  IMAD.MOV.U32 R15, RZ, RZ, -0x1 ;  /* 0xffffffffff0f7424 */ /* 0x000fce00078e00ff */
[----:B------:R-:W-:Y:S05]  /*74c0*/  WARPSYNC.COLLECTIVE R15, `(.L_x_386) ;  /* 0x000000000f0c7348 */ /* 0x000fea0003c00000 */
[----:B------:R-:W-:Y:S02]  /*74d0*/  ELECT P6, UR62, PT ;  /* 0x00000000003e782f */ /* 0x000fe400038c0000 */
[----:B------:R-:W-:Y:S01]  /*74e0*/  MOV R14, UR62 ;  /* 0x0000003e000e7c02 */ /* 0x000fe20008000f00 */
[----:B------:R-:W-:Y:S10]  /*74f0*/  ENDCOLLECTIVE ;  /* 0x000000000000791b */ /* 0x000ff40003800000 */
.L_x_386:
[----:B------:R-:W-:Y:S05]  /*7500*/  BSYNC B0 ;  /* 0x0000000000007941 */ /* 0x000fea0003800000 */
.L_x_385:
[----:B------:R-:W-:Y:S05]  /*7510*/  BRA `(.L_x_387) ;  /* 0xfffffff4007c7947 */ /* 0x000fea000383ffff */
.L_x_364:
[----:B-1----:R1:W2:Y:S02]  /*7520*/  SYNCS.PHASECHK.TRANS64.TRYWAIT P0, [R7+URZ], R4 ;  /* 0x00000004070075a7 */ /* 0x0022a4000800017f */
[----:B--2---:R-:W-:Y:S05]  /*7530*/  @!P0 NANOSLEEP.SYNCS 0x989680 ;  /* 0x009896800000895d */ /* 0x004fea0003900000 */
[----:B------:R-:W2:Y:S02]  /*7540*/  @!P0 SYNCS.PHASECHK.TRANS64 P0, [R7+URZ], R4 ;  /* 0x00000004070085a7 */ /* 0x000ea4000800007f */
[----:B--2---:R-:W-:Y:S05]  /*7550*/  @!P0 BRA `(.L_x_364) ;  /* 0xfffffffc00f08947 */ /* 0x004fea000383ffff */
[----:B------:R-:W-:Y:S05]  /*7560*/  BRA `(.L_x_388) ;  /* 0xfffffff400bc7947 */ /* 0x000fea000383ffff */
.L_x_365:
[----:B-1----:R1:W2:Y:S02]  /*7570*/  SYNCS.PHASECHK.TRANS64.TRYWAIT P0, [R8+URZ], R5 ;  /* 0x00000005080075a7 */ /* 0x0022a4000800017f */
[----:B--2---:R-:W-:Y:S05]  /*7580*/  @!P0 NANOSLEEP.SYNCS 0x989680 ;  /* 0x009896800000895d */ /* 0x004fea0003900000 */
[----:B------:R-:W2:Y:S02]  /*7590*/  @!P0 SYNCS.PHASECHK.TRANS64 P0, [R8+URZ], R5 ;  /* 0x00000005080085a7 */ /* 0x000ea4000800007f */
[----:B--2---:R-:W-:Y:S05]  /*75a0*/  @!P0 BRA `(.L_x_365) ;  /* 0xfffffffc00f08947 */ /* 0x004fea000383ffff */
[----:B------:R-:W-:Y:S05]  /*75b0*/  BRA `(.L_x_389) ;  /* 0xfffffff400cc7947 */ /* 0x000fea000383ffff */
.L_x_366:
[----:B-1----:R1:W2:Y:S02]  /*75c0*/  SYNCS.PHASECHK.TRANS64.TRYWAIT P0, [R9+URZ], R4 ;  /* 0x00000004090075a7 */ /* 0x0022a4000800017f */
[----:B--2---:R-:W-:Y:S05]  /*75d0*/  @!P0 NANOSLEEP.SYNCS 0x989680 ;  /* 0x009896800000895d */ /* 0x004fea0003900000 */
[----:B------:R-:W2:Y:S02]  /*75e0*/  @!P0 SYNCS.PHASECHK.TRANS64 P0, [R9+URZ], R4 ;  /* 0x00000004090085a7 */ /* 0x000ea4000800007f */
[----:B--2---:R-:W-:Y:S05]  /*75f0*/  @!P0 BRA `(.L_x_366) ;  /* 0xfffffffc00f08947 */ /* 0x004fea000383ffff */
[----:B------:R-:W-:Y:S05]  /*7600*/  BRA `(.L_x_390) ;  /* 0xfffffff400dc7947 */ /* 0x000fea000383ffff */
.L_x_367:
[----:B-1----:R1:W2:Y:S02]  /*7610*/  SYNCS.PHASECHK.TRANS64.TRYWAIT P0, [R8+URZ], R5 ;  /* 0x00000005080075a7 */ /* 0x0022a4000800017f */
[----:B--2---:R-:W-:Y:S05]  /*7620*/  @!P0 NANOSLEEP.SYNCS 0x989680 ;  /* 0x009896800000895d */ /* 0x004fea0003900000 */
[----:B------:R-:W2:Y:S02]  /*7630*/  @!P0 SYNCS.PHASECHK.TRANS64 P0, [R8+URZ], R5 ;  /* 0x00000005080085a7 */ /* 0x000ea4000800007f */
[----:B--2---:R-:W-:Y:S05]  /*7640*/  @!P0 BRA `(.L_x_367) ;  /* 0xfffffffc00f08947 */ /* 0x004fea000383ffff */
[----:B------:R-:W-:Y:S05]  /*7650*/  BRA `(.L_x_391) ;  /* 0xfffffff400ec7947 */ /* 0x000fea000383ffff */
.L_x_368:
[----:B--2---:R2:W3:Y:S02]  /*7660*/  SYNCS.PHASECHK.TRANS64.TRYWAIT P0, [R11+URZ], R6 ;  /* 0x000000060b0075a7 */ /* 0x0044e4000800017f */
[----:B---3--:R-:W-:Y:S05]  /*7670*/  @!P0 NANOSLEEP.SYNCS 0x989680 ;  /* 0x009896800000895d */ /* 0x008fea0003900000 */
[----:B------:R-:W3:Y:S02]  /*7680*/  @!P0 SYNCS.PHASECHK.TRANS64 P0, [R11+URZ], R6 ;  /* 0x000000060b0085a7 */ /* 0x000ee4000800007f */
[----:B---3--:R-:W-:Y:S05]  /*7690*/  @!P0 BRA `(.L_x_368) ;  /* 0xfffffffc00f08947 */ /* 0x008fea000383ffff */
[----:B------:R-:W-:Y:S05]  /*76a0*/  BRA `(.L_x_392) ;  /* 0xfffffff400f47947 */ /* 0x000fea000383ffff */
.L_x_393:
        /* <DEDUP_REMOVED lines=13> */
.L_x_2031:


//--------------------- .text._ZN7cutlass13device_kernelINS_4gemm6kernel13GemmUniversalIN4cute5tupleIJiiiiEEENS1_10collective13CollectiveMmaINS1_34MainloopSm90TmaGmmaWarpSpecializedILi6ENS5_IJNS4_1CILi2EEENSA_ILi1EEESC_EEENS1_35KernelTmaWarpSpecializedCooperativeEEENS5_IJNSA_ILi128EEESG_NSA_ILi64EEEEEENS_6half_tENS5_IJlSC_lEEESJ_SK_NS4_8TiledMMAINS4_8MMA_AtomIJNS4_4SM904GMMA26MMA_64x128x16_F32F16F16_SSILNSO_5MajorE0ELSQ_0ELNSO_7ScaleInE1ELSR_1EEEEEENS4_6LayoutISD_NS5_IJSC_NSA_ILi0EEESV_EEEEENS5_IJNS4_10UnderscoreESY_SY_EEEEENS4_13SM90_TMA_LOADENS4_14ComposedLayoutINS4_7SwizzleILi3ELi4ELi3EEENS4_18smem_ptr_flag_bitsILi16EEENSU_INS5_IJNSA_ILi8EEESH_EEENS5_IJSH_SC_EEEEEEEvNS4_8identityENS4_23SM90_TMA_LOAD_MULTICASTES1B_vS1C_EENS_8epilogue10collective18CollectiveEpilogueINS1F_22Sm90TmaWarpSpecializedILi4ELi2ELi16ELb1ELb0EEEJSI_NS5_IJSG_NSA_ILi32EEEEEESJ_NS5_IJSC_llEEESJ_S1M_NS1F_6fusion15FusionCallbacksIS1J_NS1N_17LinearCombinationISJ_fSJ_fLNS_15FloatRoundStyleE2EEESI_S1L_JEEES11_NS12_IS14_S16_NSU_INS5_IJSH_S17_EEENS5_IJSC_SH_EEEEEEENS4_17SM75_U16x8_LDSM_TENS4_14SM90_TMA_STOREES1W_NS4_17SM90_U16x8_STSM_TENS4_9Copy_AtomIJNS4_17SM90_U32x4_STSM_NESJ_EEEvEEENS1_16StreamKSchedulerEvEEEEvNT_6ParamsE --------------------------
	.section	.text._ZN7cutlass13device_kernelINS_4gemm6kernel13GemmUniversalIN4cute5tupleIJiiiiEEENS1_10collective13CollectiveMmaINS1_34MainloopSm90TmaGmmaWarpSpecializedILi6ENS5_IJNS4_1CILi2EEENSA_ILi1EEESC_EEENS1_35KernelTmaWarpSpecializedCooperativeEEENS5_IJNSA_ILi128EEESG_NSA_ILi64EEEEEENS_6half_tENS5_IJlSC_lEEESJ_SK_NS4_8TiledMMAINS4_8MMA_AtomIJNS4_4SM904GMMA26MMA_64x128x16_F32F16F16_SSILNSO_5MajorE0ELSQ_0ELNSO_7ScaleInE1ELSR_1EEEEEENS4_6LayoutISD_NS5_IJSC_NSA_ILi0EEESV_EEEEENS5_IJNS4_10UnderscoreESY_SY_EEEEENS4_13SM90_TMA_LOADENS4_14ComposedLayoutINS4_7SwizzleILi3ELi4ELi3EEENS4_18smem_ptr_flag_bitsILi16EEENSU_INS5_IJNSA_ILi8EEESH_EEENS5_IJSH_SC_EEEEEEEvNS4_8identityENS4_23SM90_TMA_LOAD_MULTICASTES1B_vS1C_EENS_8epilogue10collective18CollectiveEpilogueINS1F_22Sm90TmaWarpSpecializedILi4ELi2ELi16ELb1ELb0EEEJSI_NS5_IJSG_NSA_ILi32EEEEEESJ_NS5_IJSC_llEEESJ_S1M_NS1F_6fusion15FusionCallbacksIS1J_NS1N_17LinearCombinationISJ_fSJ_fLNS_15FloatRoundStyleE2EEESI_S1L_JEEES11_NS12_IS14_S16_NSU_INS5_IJSH_S17_EEENS5_IJSC_SH_EEEEEEENS4_17SM75_U16x8_LDSM_TENS4_14SM90_TMA_STOREES1W_NS4_17SM90_U16x8_STSM_TENS4_9Copy_AtomIJNS4_17SM90_U32x4_STSM_NESJ_EEEvEEENS1_16StreamKSchedulerEvEEEEvNT_6ParamsE,"ax",@progbits
	.align	128
.text._ZN7cutlass13device_kernelINS_4gemm6kernel13GemmUniversalIN4cute5tupleIJiiiiEEENS1_10collective13CollectiveMmaINS1_34MainloopSm90TmaGmmaWarpSpecializedILi6ENS5_IJNS4_1CILi2EEENSA_ILi1EEESC_EEENS1_35KernelTmaWarpSpecializedCooperativeEEENS5_IJNSA_ILi128EEESG_NSA_ILi64EEEEEENS_6half_tENS5_IJlSC_lEEESJ_SK_NS4_8TiledMMAINS4_8MMA_AtomIJNS4_4SM904GMMA26MMA_64x128x16_F32F16F16_SSILNSO_5MajorE0ELSQ_0ELNSO_7ScaleInE1ELSR_1EEEEEENS4_6LayoutISD_NS5_IJSC_NSA_ILi0EEESV_EEEEENS5_IJNS4_10UnderscoreESY_SY_EEEEENS4_13SM90_TMA_LOADENS4_14ComposedLayoutINS4_7SwizzleILi3ELi4ELi3EEENS4_18smem_ptr_flag_bitsILi16EEENSU_INS5_IJNSA_ILi8EEESH_EEENS5_IJSH_SC_EEEEEEEvNS4_8identityENS4_23SM90_TMA_LOAD_MULTICASTES1B_vS1C_EENS_8epilogue10collective18CollectiveEpilogueINS1F_22Sm90TmaWarpSpecializedILi4ELi2ELi16ELb1ELb0EEEJSI_NS5_IJSG_NSA_ILi32EEEEEESJ_NS5_IJSC_llEEESJ_S1M_NS1F_6fusion15FusionCallbacksIS1J_NS1N_17LinearCombinationISJ_fSJ_fLNS_15FloatRoundStyleE2EEESI_S1L_JEEES11_NS12_IS14_S16_NSU_INS5_IJSH_S17_EEENS5_IJSC_SH_EEEEEEENS4_17SM75_U16x8_LDSM_TENS4_14SM90_TMA_STOREES1W_NS4_17SM90_U16x8_STSM_TENS4_9Copy_AtomIJNS4_17SM90_U32x4_STSM_NESJ_EEEvEEENS1_16StreamKSchedulerEvEEEEvNT_6ParamsE:
        .type           _ZN7cutlass13device_kernelINS_4gemm6kernel13GemmUniversalIN4cute5tupleIJiiiiEEENS1_10collective13CollectiveMmaINS1_34MainloopSm90TmaGmmaWarpSpecializedILi6ENS5_IJNS4_1CILi2EEENSA_ILi1EEESC_EEENS1_35KernelTmaWarpSpecializedCooperativeEEENS5_IJNSA_ILi128EEESG_NSA_ILi64EEEEEENS_6half_tENS5_IJlSC_lEEESJ_SK_NS4_8TiledMMAINS4_8MMA_AtomIJNS4_4SM904GMMA26MMA_64x128x16_F32F16F16_SSILNSO_5MajorE0ELSQ_0ELNSO_7ScaleInE1ELSR_1EEEEEENS4_6LayoutISD_NS5_IJSC_NSA_ILi0EEESV_EEEEENS5_IJNS4_10UnderscoreESY_SY_EEEEENS4_13SM90_TMA_LOADENS4_14ComposedLayoutINS4_7SwizzleILi3ELi4ELi3EEENS4_18smem_ptr_flag_bitsILi16EEENSU_INS5_IJNSA_ILi8EEESH_EEENS5_IJSH_SC_EEEEEEEvNS4_8identityENS4_23SM90_TMA_LOAD_MULTICASTES1B_vS1C_EENS_8epilogue10collective18CollectiveEpilogueINS1F_22Sm90TmaWarpSpecializedILi4ELi2ELi16ELb1ELb0EEEJSI_NS5_IJSG_NSA_ILi32EEEEEESJ_NS5_IJSC_llEEESJ_S1M_NS1F_6fusion15FusionCallbacksIS1J_NS1N_17LinearCombinationISJ_fSJ_fLNS_15FloatRoundStyleE2EEESI_S1L_JEEES11_NS12_IS14_S16_NSU_INS5_IJSH_S17_EEENS5_IJSC_SH_EEEEEEENS4_17SM75_U16x8_LDSM_TENS4_14SM90_TMA_STOREES1W_NS4_17SM90_U16x8_STSM_TENS4_9Copy_AtomIJNS4_17SM90_U32x4_STSM_NESJ_EEEvEEENS1_16StreamKSchedulerEvEEEEvNT_6ParamsE,@function
        .size           _ZN7cutlass13device_kernelINS_4gemm6kernel13GemmUniversalIN4cute5tupleIJiiiiEEENS1_10collective13CollectiveMmaINS1_34MainloopSm90TmaGmmaWarpSpecializedILi6ENS5_IJNS4_1CILi2EEENSA_ILi1EEESC_EEENS1_35KernelTmaWarpSpecializedCooperativeEEENS5_IJNSA_ILi128EEESG_NSA_ILi64EEEEEENS_6half_tENS5_IJlSC_lEEESJ_SK_NS4_8TiledMMAINS4_8MMA_AtomIJNS4_4SM904GMMA26MMA_64x128x16_F32F16F16_SSILNSO_5MajorE0ELSQ_0ELNSO_7ScaleInE1ELSR_1EEEEEENS4_6LayoutISD_NS5_IJSC_NSA_ILi0EEESV_EEEEENS5_IJNS4_10UnderscoreESY_SY_EEEEENS4_13SM90_TMA_LOADENS4_14ComposedLayoutINS4_7SwizzleILi3ELi4ELi3EEENS4_18smem_ptr_flag_bitsILi16EEENSU_INS5_IJNSA_ILi8EEESH_EEENS5_IJSH_SC_EEEEEEEvNS4_8identityENS4_23SM90_TMA_LOAD_MULTICASTES1B_vS1C_EENS_8epilogue10collective18CollectiveEpilogueINS1F_22Sm90TmaWarpSpecializedILi4ELi2ELi16ELb1ELb0EEEJSI_NS5_IJSG_NSA_ILi32EEEEEESJ_NS5_IJSC_llEEESJ_S1M_NS1F_6fusion15FusionCallbacksIS1J_NS1N_17LinearCombinationISJ_fSJ_fLNS_15FloatRoundStyleE2EEESI_S1L_JEEES11_NS12_IS14_S16_NSU_INS5_IJSH_S17_EEENS5_IJSC_SH_EEEEEEENS4_17SM75_U16x8_LDSM_TENS4_14SM90_TMA_STOREES1W_NS4_17SM90_U16x8_STSM_TENS4_9Copy_AtomIJNS4_17SM90_U32x4_STSM_NESJ_EEEvEEENS1_16StreamKSchedulerEvEEEEvNT_6ParamsE,(.L_x_2032 - _ZN7cutlass13device_kernelINS_4gemm6kernel13GemmUniversalIN4cute5tupleIJiiiiEEENS1_10collective13CollectiveMmaINS1_34MainloopSm90TmaGmmaWarpSpecializedILi6ENS5_IJNS4_1CILi2EEENSA_ILi1EEESC_EEENS1_35KernelTmaWarpSpecializedCooperativeEEENS5_IJNSA_ILi128EEESG_NSA_ILi64EEEEEENS_6half_tENS5_IJlSC_lEEESJ_SK_NS4_8TiledMMAINS4_8MMA_AtomIJNS4_4SM904GMMA26MMA_64x128x16_F32F16F16_SSILNSO_5MajorE0ELSQ_0ELNSO_7ScaleInE1ELSR_1EEEEEENS4_6LayoutISD_NS5_IJSC_NSA_ILi0EEESV_EEEEENS5_IJNS4_10UnderscoreESY_SY_EEEEENS4_13SM90_TMA_LOADENS4_14ComposedLayoutINS4_7SwizzleILi3ELi4ELi3EEENS4_18smem_ptr_flag_bitsILi16EEENSU_INS5_IJNSA_ILi8EEESH_EEENS5_IJSH_SC_EEEEEEEvNS4_8identityENS4_23SM90_TMA_LOAD_MULTICASTES1B_vS1C_EENS_8epilogue10collective18CollectiveEpilogueINS1F_22Sm90TmaWarpSpecializedILi4ELi2ELi16ELb1ELb0EEEJSI_NS5_IJSG_NSA_ILi32EEEEEESJ_NS5_IJSC_llEEESJ_S1M_NS1F_6fusion15FusionCallbacksIS1J_NS1N_17LinearCombinationISJ_fSJ_fLNS_15FloatRoundStyleE2EEESI_S1L_JEEES11_NS12_IS14_S16_NSU_INS5_IJSH_S17_EEENS5_IJSC_SH_EEEEEEENS4_17SM75_U16x8_LDSM_TENS4_14SM90_TMA_STOREES1W_NS4_17SM90_U16x8_STSM_TENS4_9Copy_AtomIJNS4_17SM90_U32x4_STSM_NESJ_EEEvEEENS1_16StreamKSchedulerEvEEEEvNT_6ParamsE)
        .other          _ZN7cutlass13device_kernelINS_4gemm6kernel13GemmUniversalIN4cute5tupleIJiiiiEEENS1_10collective13CollectiveMmaINS1_34MainloopSm90TmaGmmaWarpSpecializedILi6ENS5_IJNS4_1CILi2EEENSA_ILi1EEESC_EEENS1_35KernelTmaWarpSpecializedCooperativeEEENS5_IJNSA_ILi128EEESG_NSA_ILi64EEEEEENS_6half_tENS5_IJlSC_lEEESJ_SK_NS4_8TiledMMAINS4_8MMA_AtomIJNS4_4SM904GMMA26MMA_64x128x16_F32F16F16_SSILNSO_5MajorE0ELSQ_0ELNSO_7ScaleInE1ELSR_1EEEEEENS4_6LayoutISD_NS5_IJSC_NSA_ILi0EEESV_EEEEENS5_IJNS4_10UnderscoreESY_SY_EEEEENS4_13SM90_TMA_LOADENS4_14ComposedLayoutINS4_7SwizzleILi3ELi4ELi3EEENS4_18smem_ptr_flag_bitsILi16EEENSU_INS5_IJNSA_ILi8EEESH_EEENS5_IJSH_SC_EEEEEEEvNS4_8identityENS4_23SM90_TMA_LOAD_MULTICASTES1B_vS1C_EENS_8epilogue10collective18CollectiveEpilogueINS1F_22Sm90TmaWarpSpecializedILi4ELi2ELi16ELb1ELb0EEEJSI_NS5_IJSG_NSA_ILi32EEEEEESJ_NS5_IJSC_llEEESJ_S1M_NS1F_6fusion15FusionCallbacksIS1J_NS1N_17LinearCombinationISJ_fSJ_fLNS_15FloatRoundStyleE2EEESI_S1L_JEEES11_NS12_IS14_S16_NSU_INS5_IJSH_S17_EEENS5_IJSC_SH_EEEEEEENS4_17SM75_U16x8_LDSM_TENS4_14SM90_TMA_STOREES1W_NS4_17SM90_U16x8_STSM_TENS4_9Copy_AtomIJNS4_17SM90_U32x4_STSM_NESJ_EEEvEEENS1_16StreamKSchedulerEvEEEEvNT_6ParamsE,@"STO_CUDA_ENTRY STV_DEFAULT"
_ZN7cutlass13device_kernelINS_4gemm6kernel13GemmUniversalIN4cute5tupleIJiiiiEEENS1_10collective13CollectiveMmaINS1_34MainloopSm90TmaGmmaWarpSpecializedILi6ENS5_IJNS4_1CILi2EEENSA_ILi1EEESC_EEENS1_35KernelTmaWarpSpecializedCooperativeEEENS5_IJNSA_ILi128EEESG_NSA_ILi64EEEEEENS_6half_tENS5_IJlSC_lEEESJ_SK_NS4_8TiledMMAINS4_8MMA_AtomIJNS4_4SM904GMMA26MMA_64x128x16_F32F16F16_SSILNSO_5MajorE0ELSQ_0ELNSO_7ScaleInE1ELSR_1EEEEEENS4_6LayoutISD_NS5_IJSC_NSA_ILi0EEESV_EEEEENS5_IJNS4_10UnderscoreESY_SY_EEEEENS4_13SM90_TMA_LOADENS4_14ComposedLayoutINS4_7SwizzleILi3ELi4ELi3EEENS4_18smem_ptr_flag_bitsILi16EEENSU_INS5_IJNSA_ILi8EEESH_EEENS5_IJSH_SC_EEEEEEEvNS4_8identityENS4_23SM90_TMA_LOAD_MULTICASTES1B_vS1C_EENS_8epilogue10collective18CollectiveEpilogueINS1F_22Sm90TmaWarpSpecializedILi4ELi2ELi16ELb1ELb0EEEJSI_NS5_IJSG_NSA_ILi32EEEEEESJ_NS5_IJSC_llEEESJ_S1M_NS1F_6fusion15FusionCallbacksIS1J_NS1N_17LinearCombinationISJ_fSJ_fLNS_15FloatRoundStyleE2EEESI_S1L_JEEES11_NS12_IS14_S16_NSU_INS5_IJSH_S17_EEENS5_IJSC_SH_EEEEEEENS4_17SM75_U16x8_LDSM_TENS4_14SM90_TMA_STOREES1W_NS4_17SM90_U16x8_STSM_TENS4_9Copy_AtomIJNS4_17SM90_U32x4_STSM_NESJ_EEEvEEENS1_16StreamKSchedulerEvEEEEvNT_6ParamsE:
[----:B------:R-:W1:Y:S01]  /*0000*/  LDC R1, c[0x0][0x28] ;  /* 0x00000a00ff017b82 */ /* 0x000e620000000800 */
[----:B------:R-:W2:Y:S07]  /*0010*/  S2R R2, SR_TID.X ;  /* 0x0000000000027919 */ /* 0x000eae0000002100 */
[----:B------:R-:W3:Y:S01]  /*0020*/  LDC.64 R6, c[0x0][0x588] ;  /* 0x00016200ff067b82 */ /* 0x000ee20000000a00 */
[----:B------:R-:W-:Y:S01]  /*0030*/  ELECT P0, URZ, PT ;  /* 0x00000000003f782f */ /* 0x000fe20003800000 */
[----:B------:R-:W-:Y:S01]  /*0040*/  BSSY B0, `(.L_x_394) ;  /* 0x0000016000007945 */ /* 0x000fe20003800000 */
[----:B--2---:R-:W-:-:S02]  /*0050*/  SHF.R.U32.HI R0, RZ, 0x5, R2 ;  /* 0x00000005ff007819 */ /* 0x004fc40000011602 */
[----:B------:R-:W-:-:S03]  /*0060*/  SHF.R.U32.HI R23, RZ, 0x7, R2 ;  /* 0x00000007ff177819 */ /* 0x000fc60000011602 */
[----:B------:R-:W2:Y:S04]  /*0070*/  SHFL.IDX PT, R20, R0, RZ, 0x1f ;  /* 0x00001fff00147589 */ /* 0x000ea800000e0000 */
[----:B------:R4:W1:Y:S01]  /*0080*/  SHFL.IDX PT, R8, R23, RZ, 0x1f ;  /* 0x00001fff17087589 */ /* 0x00086200000e0000 */
[----:B--2---:R-:W-:Y:S02]  /*0090*/  ISETP.NE.OR P0, PT, R20, RZ, !P0 ;  /* 0x000000ff1400720c */ /* 0x004fe40004705670 */
[----:B------:R-:W-:-:S11]  /*00a0*/  SHF.R.S32.HI R3, RZ, 0x1f, R20 ;  /* 0x0000001fff037819 */ /* 0x000fd60000011414 */
        /* <DEDUP_REMOVED lines=15> */
.L_x_395:
[----:B------:R-:W-:Y:S05]  /*01a0*/  BSYNC B0 ;  /* 0x0000000000007941 */ /* 0x000fea0003800000 */
.L_x_394:
[----:B------:R-:W-:Y:S01]  /*01b0*/  ULDC.64 UR4, c[0x0][0x590] ;  /* 0x0001640000047ab9 */ /* 0x000fe20000000a00 */
[----:B------:R-:W-:Y:S01]  /*01c0*/  LEA.HI R3, R3, R20, RZ, 0x2 ;  /* 0x0000001403037211 */ /* 0x000fe200078f10ff */
[----:B------:R-:W-:Y:S01]  /*01d0*/  ULDC.64 UR36, c[0x0][0x208] ;  /* 0x0000820000247ab9 */ /* 0x000fe20000000a00 */
[----:B------:R-:W-:Y:S01]  /*01e0*/  ISETP.NE.U32.AND P1, PT, RZ, UR4, PT ;  /* 0x00000004ff007c0c */ /* 0x000fe2000bf25070 */
[----:B------:R-:W-:Y:S01]  /*01f0*/  IMAD.MOV.U32 R4, RZ, RZ, R6 ;  /* 0x000000ffff047224 */ /* 0x000fe200078e0006 */
[----:B------:R-:W-:Y:S01]  /*0200*/  LOP3.LUT R3, R3, 0xfffffffc, RZ, 0xc0, !PT ;  /* 0xfffffffc03037812 */ /* 0x000fe200078ec0ff */
[----:B------:R-:W-:Y:S01]  /*0210*/  IMAD.MOV.U32 R5, RZ, RZ, R7 ;  /* 0x000000ffff057224 */ /* 0x000fe200078e0007 */
[----:B------:R-:W-:-:S03]  /*0220*/  ISETP.NE.AND.EX P4, PT, RZ, UR5, PT, P1 ;  /* 0x00000005ff007c0c */ /* 0x000fc6000bf85310 */
[--C-:B------:R-:W-:Y:S01]  /*0230*/  IMAD.IADD R20, R20, 0x1, -R3.reuse ;  /* 0x0000000114147824 */ /* 0x100fe200078e0a03 */
[----:B------:R-:W-:-:S09]  /*0240*/  PRMT R3, RZ, 0x7610, R3 ;  /* 0x00007610ff037816 */ /* 0x000fd20000000003 */
[----:B------:R-:W-:Y:S05]  /*0250*/  @P4 BRA `(.L_x_396) ;  /* 0x0000000000304947 */ /* 0x000fea0003800000 */
[----:B------:R-:W-:Y:S02]  /*0260*/  ULDC.64 UR6, c[0x0][0x588] ;  /* 0x0001620000067ab9 */ /* 0x000fe40000000a00 */
[----:B------:R-:W-:-:S04]  /*0270*/  ISETP.NE.U32.AND P0, PT, RZ, UR6, PT ;  /* 0x00000006ff007c0c */ /* 0x000fc8000bf05070 */
[----:B------:R-:W-:-:S13]  /*0280*/  ISETP.NE.AND.EX P0, PT, RZ, UR7, PT, P0 ;  /* 0x00000007ff007c0c */ /* 0x000fda000bf05300 */
[----:B------:R-:W-:Y:S05]  /*0290*/  @!P0 BRA `(.L_x_397) ;  /* 0x0000000000108947 */ /* 0x000fea0003800000 */
[----:B------:R-:W2:Y:S02]  /*02a0*/  LDG.E R3, desc[UR36][R4.64] ;  /* 0x0000002404037981 */ /* 0x000ea4000c1e1900 */
[----:B--2---:R-:W-:Y:S01]  /*02b0*/  FSETP.NEU.AND P2, PT, R3, RZ, PT ;  /* 0x000000ff0300720b */ /* 0x004fe20003f4d000 */
[----:B------:R-:W-:Y:S01]  /*02c0*/  IMAD.MOV.U32 R3, RZ, RZ, 0x1 ;  /* 0x00000001ff037424 */ /* 0x000fe200078e00ff */
[----:B------:R-:W-:Y:S11]  /*02d0*/  BRA `(.L_x_396) ;  /* 0x0000000000107947 */ /* 0x000ff60003800000 */
.L_x_397:
[----:B------:R-:W-:Y:S01]  /*02e0*/  ULDC UR6, c[0x0][0x580] ;  /* 0x0001600000067ab9 */ /* 0x000fe20000000800 */
[----:B------:R-:W-:Y:S01]  /*02f0*/  IMAD.MOV.U32 R3, RZ, RZ, 0x1 ;  /* 0x00000001ff037424 */ /* 0x000fe200078e00ff */
[----:B------:R-:W-:Y:S02]  /*0300*/  FSETP.NEU.AND P2, PT, RZ, UR6, PT ;  /* 0x00000006ff007c0b */ /* 0x000fe4000bf4d000 */
[----:B------:R-:W-:-:S11]  /*0310*/  CS2R R4, SRZ ;  /* 0x0000000000047805 */ /* 0x000fd6000001ff00 */
.L_x_396:
[----:B------:R-:W-:Y:S01]  /*0320*/  ISETP.NE.U32.AND P0, PT, R4, RZ, PT ;  /* 0x000000ff0400720c */ /* 0x000fe20003f05070 */
[----:B------:R-:W-:Y:S01]  /*0330*/  IMAD.MOV.U32 R15, RZ, RZ, 0x1 ;  /* 0x00000001ff0f7424 */ /* 0x000fe200078e00ff */
[----:B------:R-:W-:Y:S02]  /*0340*/  ISETP.NE.AND.EX P1, PT, RZ, UR5, PT, P1 ;  /* 0x00000005ff007c0c */ /* 0x000fe4000bf25310 */
[----:B------:R-:W-:-:S13]  /*0350*/  ISETP.NE.AND.EX P0, PT, R5, RZ, PT, P0 ;  /* 0x000000ff0500720c */ /* 0x000fda0003f05300 */
[----:B------:R-:W-:Y:S05]  /*0360*/  @P0 BRA P1, `(.L_x_398) ;  /* 0x0000000000300947 */ /* 0x000fea0000800000 */
[----:B------:R-:W-:Y:S02]  /*0370*/  ISETP.NE.U32.AND P1, PT, RZ, UR4, PT ;  /* 0x00000004ff007c0c */ /* 0x000fe4000bf25070 */
[----:B------:R-:W-:Y:S02]  /*0380*/  ISETP.NE.U32.AND P0, PT, R4, RZ, PT ;  /* 0x000000ff0400720c */ /* 0x000fe40003f05070 */
[----:B------:R-:W-:Y:S02]  /*0390*/  ISETP.NE.AND.EX P1, PT, RZ, UR5, PT, P1 ;  /* 0x00000005ff007c0c */ /* 0x000fe4000bf25310 */
[----:B------:R-:W-:Y:S02]  /*03a0*/  PRMT R3, R3, 0x9910, RZ ;  /* 0x0000991003037816 */ /* 0x000fe400000000ff */
[----:B------:R-:W-:Y:S02]  /*03b0*/  ISETP.NE.AND.EX P0, PT, R5, RZ, PT, P0 ;  /* 0x000000ff0500720c */ /* 0x000fe40003f05300 */
[----:B------:R-:W-:-:S02]  /*03c0*/  ISETP.NE.AND P3, PT, R3, RZ, PT ;  /* 0x000000ff0300720c */ /* 0x000fc40003f65270 */
[----:B------:R-:W-:Y:S02]  /*03d0*/  SEL R4, RZ, 0xffffffff, P2 ;  /* 0xffffffffff047807 */ /* 0x000fe40001000000 */
[----:B------:R-:W-:-:S04]  /*03e0*/  SEL R3, RZ, 0xffffffff, P0 ;  /* 0xffffffffff037807 */ /* 0x000fc80000000000 */
[----:B------:R-:W-:-:S04]  /*03f0*/  @P1 SEL R4, R3, R4, !P3 ;  /* 0x0000000403041207 */ /* 0x000fc80005800000 */
[----:B------:R-:W-:-:S04]  /*0400*/  LOP3.LUT R4, R4, 0x1, RZ, 0xc0, !PT ;  /* 0x0000000104047812 */ /* 0x000fc800078ec0ff */
[----:B------:R-:W-:-:S04]  /*0410*/  ISETP.NE.U32.AND P0, PT, R4, 0x1, PT ;  /* 0x000000010400780c */ /* 0x000fc80003f05070 */
[----:B------:R-:W-:-:S09]  /*0420*/  SEL R15, RZ, 0x1, !P0 ;  /* 0x00000001ff0f7807 */ /* 0x000fd20004000000 */
.L_x_398:
[----:B------:R-:W1:Y:S02]  /*0430*/  SHFL.IDX PT, R3, R0, RZ, 0x1f ;  /* 0x00001fff00037589 */ /* 0x000e6400000e0000 */
[----:B-1----:R-:W-:-:S13]  /*0440*/  ISETP.NE.AND P0, PT, R3, RZ, PT ;  /* 0x000000ff0300720c */ /* 0x002fda0003f05270 */
[----:B------:R-:W-:Y:S05]  /*0450*/  @P0 BRA `(.L_x_399) ;  /* 0x0000000000680947 */ /* 0x000fea0003800000 */
        /* <DEDUP_REMOVED lines=26> */
.L_x_399:
[----:B------:R-:W5:Y:S01]  /*0600*/  SHFL.IDX PT, R4, R0, RZ, 0x1f ;  /* 0x00001fff00047589 */ /* 0x000f6200000e0000 */
[----:B------:R-:W1:Y:S01]  /*0610*/  S2UR UR9, SR_CTAID.X ;  /* 0x00000000000979c3 */ /* 0x000e620000002500 */
[----:B------:R-:W-:-:S07]  /*0620*/  NOP ;  /* 0x0000000000007918 */ /* 0x000fce0000000000 */
[----:B------:R-:W1:Y:S01]  /*0630*/  S2UR UR10, SR_CTAID.Y ;  /* 0x00000000000a79c3 */ /* 0x000e620000002600 */
[----:B-----5:R-:W-:-:S13]  /*0640*/  ISETP.NE.AND P0, PT, R4, RZ, PT ;  /* 0x000000ff0400720c */ /* 0x020fda0003f05270 */
[----:B-1----:R-:W-:Y:S05]  /*0650*/  @P0 BRA `(.L_x_400) ;  /* 0x0000000000580947 */ /* 0x002fea0003800000 */
        /* <DEDUP_REMOVED lines=13> */
[----:B-1----:R1:W1:Y:S08]  /*0730*/  SYNCS.EXCH.64 URZ, [UR8+0x60], UR4 ;  /* 0x00006004083f75b2 */ /* 0x0022700008000100 */
        /* <DEDUP_REMOVED lines=8> */
.L_x_400:
[----:B------:R-:W-:Y:S01]  /*07c0*/  SHF.R.S32.HI R5, RZ, 0x1f, R2 ;  /* 0x0000001fff057819 */ /* 0x000fe20000011402 */
[----:B------:R-:W5:Y:S01]  /*07d0*/  SHFL.IDX PT, R0, R0, RZ, 0x1f ;  /* 0x00001fff00007589 */ /* 0x000f6200000e0000 */
[----:B------:R-:W-:Y:S02]  /*07e0*/  ELECT P0, URZ, PT ;  /* 0x00000000003f782f */ /* 0x000fe40003800000 */
[----:B------:R-:W-:Y:S01]  /*07f0*/  SHF.R.S32.HI R10, RZ, 0x1f, R3 ;  /* 0x0000001fff0a7819 */ /* 0x000fe20000011403 */
[----:B-1----:R-:W-:Y:S01]  /*0800*/  ULDC UR4, c[0x0][0x150] ;  /* 0x0000540000047ab9 */ /* 0x002fe20000000800 */
[----:B------:R-:W-:Y:S01]  /*0810*/  LEA.HI R5, R5, R2, RZ, 0x7 ;  /* 0x0000000205057211 */ /* 0x000fe200078f38ff */
[----:B------:R-:W1:Y:S01]  /*0820*/  LDC R12, c[0x0][0x140] ;  /* 0x00005000ff0c7b82 */ /* 0x000e620000000800 */
[----:B------:R-:W-:Y:S01]  /*0830*/  I2FP.F32.U32 R11, UR9 ;  /* 0x00000009000b7c45 */ /* 0x000fe20008201000 */
[----:B------:R-:W-:Y:S01]  /*0840*/  IMAD.MOV.U32 R92, RZ, RZ, 0x1 ;  /* 0x00000001ff5c7424 */ /* 0x000fe200078e00ff */
[----:B------:R-:W-:Y:S01]  /*0850*/  LOP3.LUT R5, R5, 0xffffff80, RZ, 0xc0, !PT ;  /* 0xffffff8005057812 */ /* 0x000fe200078ec0ff */
[----:B------:R-:W-:Y:S01]  /*0860*/  NOP ;  /* 0x0000000000007918 */ /* 0x000fe20000000000 */
[----:B------:R-:W-:Y:S01]  /*0870*/  LEA.HI R10, R10, R3, RZ, 0x2 ;  /* 0x000000030a0a7211 */ /* 0x000fe200078f10ff */
[----:B------:R-:W-:Y:S01]  /*0880*/  FMUL R11, R11, UR4 ;  /* 0x000000040b0b7c20 */ /* 0x000fe20008400000 */
[----:B------:R-:W-:Y:S01]  /*0890*/  ULDC UR4, c[0x0][0x154] ;  /* 0x0000550000047ab9 */ /* 0x000fe20000000800 */
[----:B------:R-:W-:Y:S01]  /*08a0*/  IMAD.IADD R5, R2, 0x1, -R5 ;  /* 0x0000000102057824 */ /* 0x000fe200078e0a05 */
[----:B------:R-:W-:-:S02]  /*08b0*/  LOP3.LUT R10, R10, 0x3ffffffc, RZ, 0xc0, !PT ;  /* 0x3ffffffc0a0a7812 */ /* 0x000fc400078ec0ff */
[----:B------:R-:W-:Y:S01]  /*08c0*/  ISETP.NE.AND P3, PT, R20, RZ, PT ;  /* 0x000000ff1400720c */ /* 0x000fe20003f65270 */
[----:B------:R-:W2:Y:S01]  /*08d0*/  F2I.U32.TRUNC.NTZ R11, R11 ;  /* 0x0000000b000b7305 */ /* 0x000ea2000020f000 */
[----:B------:R-:W-:Y:S02]  /*08e0*/  SHF.R.S32.HI R4, RZ, 0x1f, R5 ;  /* 0x0000001fff047819 */ /* 0x000fe40000011405 */
[----:B------:R-:W-:Y:S02]  /*08f0*/  IADD3 R10, R3, -R10, RZ ;  /* 0x8000000a030a7210 */ /* 0x000fe40007ffe0ff */
[----:B------:R-:W-:Y:S02]  /*0900*/  LEA.HI R4, R4, R5, RZ, 0x3 ;  /* 0x0000000504047211 */ /* 0x000fe400078f18ff */
[----:B-----5:R-:W-:Y:S02]  /*0910*/  ISETP.NE.OR P0, PT, R0, RZ, !P0 ;  /* 0x000000ff0000720c */ /* 0x020fe40004705670 */
[----:B------:R-:W-:-:S02]  /*0920*/  SHF.R.S32.HI R0, RZ, 0x3, R4 ;  /* 0x00000003ff007819 */ /* 0x000fc40000011404 */
[----:B------:R-:W-:Y:S02]  /*0930*/  SHF.R.S32.HI R9, RZ, 0x1f, R4 ;  /* 0x0000001fff097819 */ /* 0x000fe40000011404 */
[----:B------:R-:W5:Y:S01]  /*0940*/  LDC R4, c[0x0][0x144] ;  /* 0x00005100ff047b82 */ /* 0x000f620000000800 */
[----:B------:R-:W-:Y:S01]  /*0950*/  I2FP.F32.U32 R3, UR10 ;  /* 0x0000000a00037c45 */ /* 0x000fe20008201000 */
[----:B--2---:R-:W-:Y:S01]  /*0960*/  IMAD.MOV R13, RZ, RZ, -R11 ;  /* 0x000000ffff0d7224 */ /* 0x004fe200078e0a0b */
[----:B------:R-:W-:Y:S02]  /*0970*/  LEA.HI R9, R9, R0, RZ, 0x2 ;  /* 0x0000000009097211 */ /* 0x000fe400078f10ff */
[----:B-1----:R-:W-:Y:S02]  /*0980*/  ISETP.EQ.U32.AND P2, PT, R12, 0x1, PT ;  /* 0x000000010c00780c */ /* 0x002fe40003f42070 */
[----:B------:R-:W-:Y:S01]  /*0990*/  LOP3.LUT R9, R9, 0xfffffffc, RZ, 0xc0, !PT ;  /* 0xfffffffc09097812 */ /* 0x000fe200078ec0ff */
[----:B------:R-:W1:Y:S01]  /*09a0*/  LDC R11, c[0x0][0x148] ;  /* 0x00005200ff0b7b82 */ /* 0x000e620000000800 */
[----:B------:R-:W-:Y:S01]  /*09b0*/  VOTEU.ALL UP0, P0 ;  /* 0x00000000003f7886 */ /* 0x000fe20000000000 */
[----:B------:R-:W-:Y:S01]  /*09c0*/  VOTEU.ALL UP1, P0 ;  /* 0x00000000003f7886 */ /* 0x000fe20000020000 */
[----:B------:R-:W-:Y:S01]  /*09d0*/  ISETP.NE.AND P6, PT, R8, RZ, PT ;  /* 0x000000ff0800720c */ /* 0x000fe20003fc5270 */
[----:B------:R-:W-:Y:S01]  /*09e0*/  IMAD.IADD R9, R0, 0x1, -R9 ;  /* 0x0000000100097824 */ /* 0x000fe200078e0a09 */
[----:B------:R-:W-:Y:S01]  /*09f0*/  LOP3.LUT R19, R2, 0x7f, RZ, 0xc0, !PT ;  /* 0x0000007f02137812 */ /* 0x000fe200078ec0ff */
[----:B------:R-:W-:-:S02]  /*0a00*/  @!UP0 UMOV UR6, 0x400 ;  /* 0x0000040000068882 */ /* 0x000fc40000000000 */
[----:B------:R-:W-:Y:S02]  /*0a10*/  IMAD R9, R10, 0x4, R9 ;  /* 0x000000040a097824 */ /* 0x000fe400078e0209 */
[----:B------:R-:W-:Y:S01]  /*0a20*/  FMUL R10, R3, UR4 ;  /* 0x00000004030a7c20 */ /* 0x000fe20008400000 */
[----:B------:R-:W2:Y:S01]  /*0a30*/  @!UP0 S2UR UR7, SR_CgaCtaId ;  /* 0x00000000000789c3 */ /* 0x000ea20000008800 */
[----:B------:R-:W-:Y:S01]  /*0a40*/  UMOV UR4, 0x20 ;  /* 0x0000002000047882 */ /* 0x000fe20000000000 */
[----:B------:R-:W-:Y:S01]  /*0a50*/  LEA.HI R0, R9, R9, RZ, 0x1 ;  /* 0x0000000909007211 */ /* 0x000fe200078f08ff */
[----:B------:R-:W-:-:S04]  /*0a60*/  @!UP0 UIADD3 UR4, -UR4, 0x100000, URZ ;  /* 0x0010000004048890 */ /* 0x000fc8000fffe13f */
[----:B------:R-:W-:Y:S02]  /*0a70*/  @!UP0 USHF.L.U32 UR5, UR4, 0xb, URZ ;  /* 0x0000000b04058899 */ /* 0x000fe4000800063f */
[----:B------:R-:W-:Y:S01]  /*0a80*/  @!UP0 USHF.L.U32 UR4, UR4, 0x1, URZ ;  /* 0x0000000104048899 */ /* 0x000fe2000800063f */
[----:B------:R-:W3:Y:S01]  /*0a90*/  F2I.U32.TRUNC.NTZ R10, R10 ;  /* 0x0000000a000a7305 */ /* 0x000ee2000020f000 */
[----:B-----5:R-:W-:Y:S01]  /*0aa0*/  IMAD R3, R4, R13, UR9 ;  /* 0x0000000904037e24 */ /* 0x020fe2000f8e020d */
[----:B------:R-:W-:-:S05]  /*0ab0*/  LOP3.LUT R0, R0, 0xfffffffe, RZ, 0xc0, !PT ;  /* 0xfffffffe00007812 */ /* 0x000fca00078ec0ff */
[----:B------:R-:W-:-:S05]  /*0ac0*/  IMAD.IADD R0, R9, 0x1, -R0 ;  /* 0x0000000109007824 */ /* 0x000fca00078e0a00 */
[----:B------:R-:W-:Y:S01]  /*0ad0*/  ISETP.NE.AND P1, PT, R0, R3, PT ;  /* 0x000000030000720c */ /* 0x000fe20003f25270 */
[----:B------:R-:W-:Y:S02]  /*0ae0*/  IMAD.SHL.U32 R0, R9, 0x4, RZ ;  /* 0x0000000409007824 */ /* 0x000fe400078e00ff */
[----:B---3--:R-:W-:-:S03]  /*0af0*/  IMAD.MOV R4, RZ, RZ, -R10 ;  /* 0x000000ffff047224 */ /* 0x008fc600078e0a0a */
[----:B------:R-:W-:Y:S01]  /*0b00*/  LOP3.LUT R93, R9, 0xc, R0, 0x78, !PT ;  /* 0x0000000c095d7812 */ /* 0x000fe200078e7800 */
[----:B-1----:R-:W-:Y:S01]  /*0b10*/  IMAD R11, R11, R4, UR10 ;  /* 0x0000000a0b0b7e24 */ /* 0x002fe2000f8e0204 */
[----:B--2---:R-:W-:Y:S01]  /*0b20*/  @!UP0 ULEA UR6, UR7, UR6, 0x18 ;  /* 0x0000000607068291 */ /* 0x004fe2000f8ec03f */
[----:B------:R-:W-:Y:S01]  /*0b30*/  VOTEU.ALL UP0, P0 ;  /* 0x00000000003f7886 */ /* 0x000fe20000000000 */
[----:B------:R-:W-:-:S03]  /*0b40*/  LOP3.LUT P0, RZ, R5, 0x7, RZ, 0xc0, !PT ;  /* 0x0000000705ff7812 */ /* 0x000fc6000780c0ff */
[C---:B------:R-:W-:Y:S02]  /*0b50*/  @P1 LEA.HI R0, R93.reuse, R93, RZ, 0x1 ;  /* 0x0000005d5d001211 */ /* 0x040fe400078f08ff */
[----:B------:R-:W-:Y:S02]  /*0b60*/  ISETP.LT.U32.AND P0, PT, R93, 0x2, !P0 ;  /* 0x000000025d00780c */ /* 0x000fe40004701070 */
[----:B------:R-:W-:Y:S02]  /*0b70*/  @P1 SHF.R.S32.HI R0, RZ, 0x1, R0 ;  /* 0x00000001ff001819 */ /* 0x000fe40000011400 */
[----:B------:R-:W-:Y:S01]  /*0b80*/  SEL R3, RZ, 0x1, !P0 ;  /* 0x00000001ff037807 */ /* 0x000fe20004000000 */
[----:B------:R-:W1:Y:S02]  /*0b90*/  FENCE.VIEW.ASYNC.S ;  /* 0x00000000000073c6 */ /* 0x000e640000000000 */
[----:B-1----:R1:W2:Y:S01]  /*0ba0*/  @!UP0 SYNCS.EXCH.64 URZ, [UR6+0xa0], UR4 ;  /* 0x0000a004063f85b2 */ /* 0x0022a20008000100 */
[----:B------:R-:W-:-:S02]  /*0bb0*/  @P1 ISETP.NE.AND P5, PT, R0, R11, PT ;  /* 0x0000000b0000120c */ /* 0x000fc40003fa5270 */
[----:B------:R-:W-:Y:S02]  /*0bc0*/  IADD3 R0, R8, -0x1, RZ ;  /* 0xffffffff08007810 */ /* 0x000fe40007ffe0ff */
[----:B------:R-:W-:Y:S02]  /*0bd0*/  @P1 SEL R92, RZ, 0x1, P5 ;  /* 0x00000001ff5c1807 */ /* 0x000fe40002800000 */
[C---:B------:R-:W-:Y:S02]  /*0be0*/  ISETP.EQ.OR P1, PT, R20.reuse, 0x3, !P3 ;  /* 0x000000031400780c */ /* 0x040fe40005f22670 */
[----:B------:R-:W-:Y:S02]  /*0bf0*/  ISETP.EQ.AND P5, PT, R20, 0x2, !P6 ;  /* 0x000000021400780c */ /* 0x000fe400077a2270 */
[----:B------:R-:W-:Y:S02]  /*0c00*/  ISETP.EQ.AND P1, PT, R8, RZ, P1 ;  /* 0x000000ff0800720c */ /* 0x000fe40000f22270 */
[----:B------:R-:W-:-:S02]  /*0c10*/  ISETP.GE.U32.AND P0, PT, R0, 0x2, PT ;  /* 0x000000020000780c */ /* 0x000fc40003f06070 */
[----:B------:R-:W-:Y:S01]  /*0c20*/  SEL R18, RZ, 0x1, !P5 ;  /* 0x00000001ff127807 */ /* 0x000fe20006800000 */
[----:B------:R1:W3:Y:S01]  /*0c30*/  @!UP1 SYNCS.EXCH.64 URZ, [UR6+0xa8], UR4 ;  /* 0x0000a804063f95b2 */ /* 0x0002e20008000100 */
[----:B------:R-:W-:Y:S01]  /*0c40*/  SEL R22, RZ, 0x1, !P1 ;  /* 0x00000001ff167807 */ /* 0x000fe20004800000 */
[----:B------:R-:W-:Y:S01]  /*0c50*/  NOP ;  /* 0x0000000000007918 */ /* 0x000fe20000000000 */
[----:B------:R-:W-:Y:S02]  /*0c60*/  LOP3.LUT R92, R92, R3, RZ, 0xc0, !PT ;  /* 0x000000035c5c7212 */ /* 0x000fe400078ec0ff */
[----:B------:R-:W-:Y:S02]  /*0c70*/  SEL R18, R18, 0x2, P0 ;  /* 0x0000000212127807 */ /* 0x000fe40000000000 */
[----:B------:R-:W-:Y:S01]  /*0c80*/  SEL R22, R22, 0x2, P0 ;  /* 0x0000000216167807 */ /* 0x000fe20000000000 */
[----:B-12---:R-:W-:Y:S06]  /*0c90*/  @!P2 BRA `(.L_x_401) ;  /* 0x000000000008a947 */ /* 0x006fec0003800000 */
[----:B---34-:R-:W-:Y:S01]  /*0ca0*/  UCGABAR_ARV ;  /* 0x00000000000079c7 */ /* 0x018fe20008000000 */
[----:B------:R-:W-:Y:S05]  /*0cb0*/  BRA `(.L_x_402) ;  /* 0x0000000000047947 */ /* 0x000fea0003800000 */
.L_x_401:
[----:B---34-:R-:W-:Y:S01]  /*0cc0*/  NOP ;  /* 0x0000000000007918 */ /* 0x018fe20000000000 */
.L_x_402:
[----:B------:R-:W1:Y:S01]  /*0cd0*/  LDC R3, c[0x0][0x958] ;  /* 0x00025600ff037b82 */ /* 0x000e620000000800 */
[----:B------:R-:W-:Y:S02]  /*0ce0*/  IMAD.U32 R16, RZ, RZ, UR10 ;  /* 0x0000000aff107e24 */ /* 0x000fe4000f8e00ff */
[----:B------:R-:W-:Y:S01]  /*0cf0*/  IMAD.U32 R4, RZ, RZ, UR9 ;  /* 0x00000009ff047e24 */ /* 0x000fe2000f8e00ff */
[----:B-1----:R-:W-:-:S13]  /*0d00*/  ISETP.NE.AND P5, PT, R3, 0x1, PT ;  /* 0x000000010300780c */ /* 0x002fda0003fa5270 */
[----:B------:R-:W1:Y:S01]  /*0d10*/  @P5 LDC R5, c[0x0][0x10] ;  /* 0x00000400ff055b82 */ /* 0x000e620000000800 */
[----:B------:R-:W-:Y:S02]  /*0d20*/  @P5 IMAD.MOV.U32 R17, RZ, RZ, RZ ;  /* 0x000000ffff115224 */ /* 0x000fe400078e00ff */
[----:B------:R-:W-:-:S05]  /*0d30*/  @P5 IMAD.MOV.U32 R9, RZ, RZ, RZ ;  /* 0x000000ffff095224 */ /* 0x000fca00078e00ff */
[----:B------:R-:W2:Y:S01]  /*0d40*/  @!P5 LDC R3, c[0x0][0xc] ;  /* 0x00000300ff03db82 */ /* 0x000ea20000000800 */
[----:B-1----:R-:W-:-:S04]  /*0d50*/  @P5 IMAD.WIDE.U32 R16, R5, UR9, R16 ;  /* 0x0000000905105c25 */ /* 0x002fc8000f8e0010 */
[----:B------:R-:W-:Y:S02]  /*0d60*/  IMAD.MOV.U32 R5, RZ, RZ, RZ ;  /* 0x000000ffff057224 */ /* 0x000fe400078e00ff */
[----:B------:R-:W-:Y:S02]  /*0d70*/  @P5 IMAD.IADD R17, R17, 0x1, R9 ;  /* 0x0000000111115824 */ /* 0x000fe400078e0209 */
[----:B--2---:R-:W-:-:S04]  /*0d80*/  @!P5 IMAD.WIDE.U32 R4, R3, UR10, R4 ;  /* 0x0000000a0304dc25 */ /* 0x004fc8000f8e0004 */
[----:B------:R-:W-:Y:S01]  /*0d90*/  @!P5 IMAD.MOV.U32 R16, RZ, RZ, R4 ;  /* 0x000000ffff10d224 */ /* 0x000fe200078e0004 */
[----:B------:R-:W-:Y:S01]  /*0da0*/  @!P5 MOV R17, R5 ;  /* 0x000000050011d202 */ /* 0x000fe20000000f00 */
[----:B------:R-:W-:Y:S06]  /*0db0*/  @!P2 BRA `(.L_x_403) ;  /* 0x00000000000ca947 */ /* 0x000fec0003800000 */
[----:B------:R-:W-:Y:S01]  /*0dc0*/  UCGABAR_WAIT ;  /* 0x0000000000007dc7 */ /* 0x000fe20008000000 */
[----:B------:R-:W-:Y:S01]  /*0dd0*/  CCTL.IVALL ;  /* 0x00000000ff00798f */ /* 0x000fe20002000000 */
[----:B------:R-:W-:Y:S05]  /*0de0*/  BRA `(.L_x_404) ;  /* 0x0000000000047947 */ /* 0x000fea0003800000 */
.L_x_403:
[----:B------:R-:W-:Y:S06]  /*0df0*/  BAR.SYNC.DEFER_BLOCKING 0x0 ;  /* 0x0000000000007b1d */ /* 0x000fec0000010000 */
.L_x_404:
[----:B------:R-:W1:Y:S01]  /*0e00*/  S2R R14, SR_CgaCtaId ;  /* 0x00000000000e7919 */ /* 0x000e620000008800 */
[----:B------:R-:W2:Y:S01]  /*0e10*/  LDC R21, c[0x0][0x980] ;  /* 0x00026000ff157b82 */ /* 0x000ea20000000800 */
[----:B------:R-:W-:Y:S04]  /*0e20*/  BSSY B9, `(.L_x_405) ;  /* 0x0001545000097945 */ /* 0x000fe80003800000 */
[----:B------:R-:W-:Y:S05]  /*0e30*/  @!P6 BRA `(.L_x_406) ;  /* 0x000000bc00d8e947 */ /* 0x000fea0003800000 */
[----:B------:R-:W-:-:S13]  /*0e40*/  ISETP.GT.U32.AND P0, PT, R0, 0x1, PT ;  /* 0x000000010000780c */ /* 0x000fda0003f04070 */
[----:B------:R-:W-:Y:S05]  /*0e50*/  @P0 BRA `(.L_x_407) ;  /* 0x0000015400040947 */ /* 0x000fea0003800000 */
[----:B------:R-:W3:Y:S01]  /*0e60*/  LDC R43, c[0x0][0x95c] ;  /* 0x00025700ff2b7b82 */ /* 0x000ee20000000800 */
[----:B------:R-:W-:Y:S01]  /*0e70*/  ULDC UR4, c[0x0][0x9b8] ;  /* 0x00026e0000047ab9 */ /* 0x000fe20000000800 */
[----:B------:R-:W-:Y:S02]  /*0e80*/  PRMT R97, RZ, 0x7610, R97 ;  /* 0x00007610ff617816 */ /* 0x000fe40000000061 */
[----:B------:R-:W-:Y:S01]  /*0e90*/  CS2R R98, SRZ ;  /* 0x0000000000627805 */ /* 0x000fe2000001ff00 */
[----:B------:R-:W-:Y:S01]  /*0ea0*/  IMAD.MOV.U32 R103, RZ, RZ, -0x1 ;  /* 0xffffffffff677424 */ /* 0x000fe200078e00ff */
[----:B------:R-:W-:Y:S01]  /*0eb0*/  PRMT R100, RZ, 0x7610, R100 ;  /* 0x00007610ff647816 */ /* 0x000fe20000000064 */
[----:B------:R-:W-:Y:S01]  /*0ec0*/  IMAD.MOV.U32 R104, RZ, RZ, -0x1 ;  /* 0xffffffffff687424 */ /* 0x000fe200078e00ff */
[----:B------:R-:W4:Y:S01]  /*0ed0*/  LDC.64 R24, c[0x0][0x940] ;  /* 0x00025000ff187b82 */ /* 0x000f220000000a00 */
[----:B------:R-:W-:Y:S02]  /*0ee0*/  IMAD.MOV.U32 R101, RZ, RZ, -0x1 ;  /* 0xffffffffff657424 */ /* 0x000fe400078e00ff */
[----:B------:R-:W-:-:S02]  /*0ef0*/  IMAD.MOV.U32 R105, RZ, RZ, -0x1 ;  /* 0xffffffffff697424 */ /* 0x000fc400078e00ff */
[----:B------:R-:W-:Y:S01]  /*0f00*/  IMAD.MOV.U32 R102, RZ, RZ, RZ ;  /* 0x000000ffff667224 */ /* 0x000fe200078e00ff */
[----:B---3--:R-:W-:-:S05]  /*0f10*/  SHF.R.S32.HI R3, RZ, 0x1f, R43 ;  /* 0x0000001fff037819 */ /* 0x008fca000001142b */
[-C--:B----4-:R-:W-:Y:S02]  /*0f20*/  IMAD R0, R3, R24.reuse, RZ ;  /* 0x0000001803007224 */ /* 0x090fe400078e02ff */
[----:B------:R-:W-:-:S04]  /*0f30*/  IMAD.WIDE.U32 R88, R43, R24, RZ ;  /* 0x000000182b587225 */ /* 0x000fc800078e00ff */
[----:B------:R-:W-:Y:S01]  /*0f40*/  IMAD R3, R43, R25, R0 ;  /* 0x000000192b037224 */ /* 0x000fe200078e0200 */
[----:B------:R-:W-:-:S03]  /*0f50*/  IADD3 R95, P1, R88, UR4, RZ ;  /* 0x00000004585f7c10 */ /* 0x000fc6000ff3e0ff */
[----:B------:R-:W-:Y:S01]  /*0f60*/  IMAD.IADD R94, R89, 0x1, R3 ;  /* 0x00000001595e7824 */ /* 0x000fe200078e0203 */
[----:B------:R-:W-:-:S03]  /*0f70*/  ISETP.GT.U32.AND P0, PT, R95, R16, PT ;  /* 0x000000105f00720c */ /* 0x000fc60003f04070 */
[----:B------:R-:W-:-:S05]  /*0f80*/  IMAD.X R96, RZ, RZ, R94, P1 ;  /* 0x000000ffff607224 */ /* 0x000fca00008e065e */
[----:B------:R-:W-:-:S13]  /*0f90*/  ISETP.GT.U32.AND.EX P0, PT, R96, R17, PT, P0 ;  /* 0x000000116000720c */ /* 0x000fda0003f04100 */
[----:B------:R-:W-:Y:S05]  /*0fa0*/  @!P0 BRA `(.L_x_408) ;  /* 0x0000001400848947 */ /* 0x000fea0003800000 */
[----:B------:R-:W3:Y:S08]  /*0fb0*/  LDC R0, c[0x0][0x8b0] ;  /* 0x00022c00ff007b82 */ /* 0x000ef00000000800 */
[----:B------:R-:W4:Y:S08]  /*0fc0*/  LDC R3, c[0x0][0x8c0] ;  /* 0x00023000ff037b82 */ /* 0x000f300000000800 */
[----:B------:R-:W5:Y:S08]  /*0fd0*/  LDC.64 R10, c[0x0][0x8b8] ;  /* 0x00022e00ff0a7b82 */ /* 0x000f700000000a00 */
[----:B------:R-:W5:Y:S01]  /*0fe0*/  LDC.64 R12, c[0x0][0x8a8] ;  /* 0x00022a00ff0c7b82 */ /* 0x000f620000000a00 */
[----:B---3--:R-:W-:-:S02]  /*0ff0*/  SHF.R.U64 R8, R16, R0, R17 ;  /* 0x0000000010087219 */ /* 0x008fc40000001211 */
[----:B------:R-:W-:-:S04]  /*1000*/  SHF.R.U32.HI R4, RZ, R0, R17 ;  /* 0x00000000ff047219 */ /* 0x000fc80000011611 */
[-CC-:B----4-:R-:W-:Y:S02]  /*1010*/  SHF.R.U64 R8, R8, R3.reuse, R4.reuse ;  /* 0x0000000308087219 */ /* 0x190fe40000001204 */
[----:B------:R-:W-:Y:S02]  /*1020*/  SHF.R.U32.HI R9, RZ, R3, R4 ;  /* 0x00000003ff097219 */ /* 0x000fe40000011604 */
[----:B------:R-:W-:-:S04]  /*1030*/  IADD3 R15, P0, RZ, -R8, RZ ;  /* 0x80000008ff0f7210 */ /* 0x000fc80007f1e0ff */
[----:B------:R-:W-:Y:S02]  /*1040*/  IADD3.X R5, RZ, ~R9, RZ, P0, !PT ;  /* 0x80000009ff057210 */ /* 0x000fe400007fe4ff */
[----:B------:R-:W-:-:S04]  /*1050*/  ISETP.GT.U32.AND P0, PT, R88, R16, PT ;  /* 0x000000105800720c */ /* 0x000fc80003f04070 */
[----:B------:R-:W-:Y:S01]  /*1060*/  ISETP.GT.U32.AND.EX P0, PT, R94, R17, PT, P0 ;  /* 0x000000115e00720c */ /* 0x000fe20003f04100 */
[-C--:B-----5:R-:W-:Y:S02]  /*1070*/  IMAD R11, R11, R12.reuse, RZ ;  /* 0x0000000c0b0b7224 */ /* 0x0a0fe400078e02ff */
[----:B------:R-:W-:-:S04]  /*1080*/  IMAD.WIDE.U32 R6, R10, R12, RZ ;  /* 0x0000000c0a067225 */ /* 0x000fc800078e00ff */
[----:B------:R-:W-:-:S04]  /*1090*/  IMAD R11, R10, R13, R11 ;  /* 0x0000000d0a0b7224 */ /* 0x000fc800078e020b */
[----:B------:R-:W-:Y:S02]  /*10a0*/  IMAD.IADD R32, R7, 0x1, R11 ;  /* 0x0000000107207824 */ /* 0x000fe400078e020b */
[----:B------:R-:W-:Y:S02]  /*10b0*/  IMAD R11, R5, R6, RZ ;  /* 0x00000006050b7224 */ /* 0x000fe400078e02ff */
[----:B------:R-:W-:-:S04]  /*10c0*/  IMAD.WIDE.U32 R4, R6, R15, R16 ;  /* 0x0000000f06047225 */ /* 0x000fc800078e0010 */
[----:B------:R-:W-:-:S04]  /*10d0*/  IMAD R11, R32, R15, R11 ;  /* 0x0000000f200b7224 */ /* 0x000fc800078e020b */
[----:B------:R-:W-:Y:S01]  /*10e0*/  IMAD.IADD R11, R5, 0x1, R11 ;  /* 0x00000001050b7824 */ /* 0x000fe200078e020b */
[----:B------:R-:W-:Y:S06]  /*10f0*/  @P0 BRA `(.L_x_409) ;  /* 0x00000000007c0947 */ /* 0x000fec0003800000 */
[----:B------:R-:W3:Y:S01]  /*1100*/  LDC.64 R26, c[0x0][0x9a8] ;  /* 0x00026a00ff1a7b82 */ /* 0x000ee20000000a00 */
[----:B------:R-:W-:-:S05]  /*1110*/  IADD3 R9, P0, R16, -R24, RZ ;  /* 0x8000001810097210 */ /* 0x000fca0007f1e0ff */
[----:B------:R-:W-:Y:S02]  /*1120*/  IMAD.X R11, R17, 0x1, ~R25, P0 ;  /* 0x00000001110b7824 */ /* 0x000fe400000e0e19 */
[----:B------:R-:W4:Y:S03]  /*1130*/  LDC R24, c[0x0][0x9b0] ;  /* 0x00026c00ff187b82 */ /* 0x000f260000000800 */
[-CC-:B------:R-:W-:Y:S02]  /*1140*/  SHF.R.U64 R8, R9, R0.reuse, R11.reuse ;  /* 0x0000000009087219 */ /* 0x180fe4000000120b */
[----:B-1----:R-:W-:-:S04]  /*1150*/  SHF.R.U32.HI R14, RZ, R0, R11 ;  /* 0x00000000ff0e7219 */ /* 0x002fc8000001160b */
[-CC-:B------:R-:W-:Y:S02]  /*1160*/  SHF.R.U64 R28, R8, R3.reuse, R14.reuse ;  /* 0x00000003081c7219 */ /* 0x180fe4000000120e */
[----:B------:R-:W-:-:S03]  /*1170*/  SHF.R.U32.HI R9, RZ, R3, R14 ;  /* 0x00000003ff097219 */ /* 0x000fc6000001160e */
[----:B------:R-:W-:Y:S01]  /*1180*/  IMAD.MOV.U32 R8, RZ, RZ, R28 ;  /* 0x000000ffff087224 */ /* 0x000fe200078e001c */
[----:B---3--:R-:W-:-:S04]  /*1190*/  ISETP.NE.U32.AND P0, PT, R26, RZ, PT ;  /* 0x000000ff1a00720c */ /* 0x008fc80003f05070 */
[----:B------:R-:W-:-:S13]  /*11a0*/  ISETP.NE.AND.EX P0, PT, R27, RZ, PT, P0 ;  /* 0x000000ff1b00720c */ /* 0x000fda0003f05300 */
[----:B----4-:R-:W-:Y:S05]  /*11b0*/  @!P0 BRA `(.L_x_410) ;  /* 0x0000000000288947 */ /* 0x010fea0003800000 */
[----:B------:R-:W1:Y:S02]  /*11c0*/  LDC R11, c[0x0][0x9b4] ;  /* 0x00026d00ff0b7b82 */ /* 0x000e640000000800 */
[----:B-1----:R-:W-:-:S05]  /*11d0*/  IADD3 R11, P0, R28, R11, RZ ;  /* 0x0000000b1c0b7210 */ /* 0x002fca0007f1e0ff */
[----:B------:R-:W-:-:S04]  /*11e0*/  IMAD.X R13, RZ, RZ, R9, P0 ;  /* 0x000000ffff0d7224 */ /* 0x000fc800000e0609 */
[----:B------:R-:W-:-:S04]  /*11f0*/  IMAD.WIDE.U32 R8, R13, R26, RZ ;  /* 0x0000001a0d087225 */ /* 0x000fc800078e00ff */
[----:B------:R-:W-:-:S04]  /*1200*/  IMAD.WIDE.U32 R14, P0, R11, R27, R8 ;  /* 0x0000001b0b0e7225 */ /* 0x000fc80007800008 */
[----:B------:R-:W-:-:S04]  /*1210*/  IMAD.WIDE.U32 R8, R11, R26, RZ ;  /* 0x0000001a0b087225 */ /* 0x000fc800078e00ff */
[----:B--2---:R-:W-:Y:S01]  /*1220*/  IMAD.X R21, RZ, RZ, RZ, P0 ;  /* 0x000000ffff157224 */ /* 0x004fe200000e06ff */
[----:B------:R-:W-:Y:S01]  /*1230*/  IADD3 RZ, P0, R9, R14, RZ ;  /* 0x0000000e09ff7210 */ /* 0x000fe20007f1e0ff */
[----:B------:R-:W-:-:S04]  /*1240*/  IMAD.MOV.U32 R20, RZ, RZ, R15 ;  /* 0x000000ffff147224 */ /* 0x000fc800078e000f */
[----:B------:R-:W-:-:S08]  /*1250*/  IMAD.WIDE.U32.X R8, R13, R27, R20, P0 ;  /* 0x0000001b0d087225 */ /* 0x000fd000000e0414 */
.L_x_410:
[----:B------:R-:W-:Y:S01]  /*1260*/  SHF.R.U64 R7, R8, R24, R9 ;  /* 0x0000001808077219 */ /* 0x000fe20000001209 */
[----:B------:R-:W-:Y:S01]  /*1270*/  ULDC UR4, c[0x0][0x9a0] ;  /* 0x0002680000047ab9 */ /* 0x000fe20000000800 */
[----:B------:R-:W-:Y:S01]  /*1280*/  IMAD.MOV.U32 R100, RZ, RZ, 0x1 ;  /* 0x00000001ff647424 */ /* 0x000fe200078e00ff */
[----:B------:R-:W-:Y:S02]  /*1290*/  CS2R R98, SRZ ;  /* 0x0000000000627805 */ /* 0x000fe4000001ff00 */
[C---:B------:R-:W-:Y:S01]  /*12a0*/  IADD3 R101, -R7.reuse, RZ, RZ ;  /* 0x000000ff07657210 */ /* 0x040fe20007ffe1ff */
[----:B------:R-:W-:Y:S02]  /*12b0*/  IMAD R20, R7, R6, RZ ;  /* 0x0000000607147224 */ /* 0x000fe400078e02ff */
[----:B------:R-:W-:Y:S02]  /*12c0*/  IMAD.MOV.U32 R102, RZ, RZ, RZ ;  /* 0x000000ffff667224 */ /* 0x000fe400078e00ff */
[----:B------:R-:W-:Y:S01]  /*12d0*/  IMAD R101, R101, UR4, R28 ;  /* 0x0000000465657c24 */ /* 0x000fe2000f8e021c */
[----:B------:R-:W-:Y:S06]  /*12e0*/  BRA `(.L_x_411) ;  /* 0x0000000c009c7947 */ /* 0x000fec0003800000 */
.L_x_409:
[----:B------:R-:W3:Y:S01]  /*12f0*/  LDC R13, c[0x0][0x97c] ;  /* 0x00025f00ff0d7b82 */ /* 0x000ee20000000800 */
[----:B------:R-:W-:Y:S02]  /*1300*/  ISETP.EQ.AND P1, PT, R43, 0x1, PT ;  /* 0x000000012b00780c */ /* 0x000fe40003f22270 */
[----:B---3--:R-:W-:-:S04]  /*1310*/  ISETP.GE.U32.AND P0, PT, R16, R13, PT ;  /* 0x0000000d1000720c */ /* 0x008fc80003f06070 */
[----:B------:R-:W-:-:S13]  /*1320*/  ISETP.GE.U32.AND.EX P0, PT, R17, RZ, PT, P0 ;  /* 0x000000ff1100720c */ /* 0x000fda0003f06100 */
[----:B------:R-:W-:Y:S05]  /*1330*/  @P0 BRA P1, `(.L_x_412) ;  /* 0x0000000c00680947 */ /* 0x000fea0000800000 */
[----:B------:R-:W3:Y:S01]  /*1340*/  LDC.64 R24, c[0x0][0x918] ;  /* 0x00024600ff187b82 */ /* 0x000ee20000000a00 */
[----:B------:R-:W-:Y:S02]  /*1350*/  IMAD.MOV.U32 R26, RZ, RZ, R8 ;  /* 0x000000ffff1a7224 */ /* 0x000fe400078e0008 */
[----:B------:R-:W-:-:S05]  /*1360*/  IMAD.MOV.U32 R27, RZ, RZ, R9 ;  /* 0x000000ffff1b7224 */ /* 0x000fca00078e0009 */
[----:B------:R-:W4:Y:S08]  /*1370*/  LDC R13, c[0x0][0x920] ;  /* 0x00024800ff0d7b82 */ /* 0x000f300000000800 */
[----:B-1----:R-:W1:Y:S01]  /*1380*/  LDC.64 R14, c[0x0][0x910] ;  /* 0x00024400ff0e7b82 */ /* 0x002e620000000a00 */
[----:B---3--:R-:W-:-:S04]  /*1390*/  ISETP.NE.U32.AND P0, PT, R24, RZ, PT ;  /* 0x000000ff1800720c */ /* 0x008fc80003f05070 */
[----:B------:R-:W-:-:S13]  /*13a0*/  ISETP.NE.AND.EX P0, PT, R25, RZ, PT, P0 ;  /* 0x000000ff1900720c */ /* 0x000fda0003f05300 */
[----:B-1--4-:R-:W-:Y:S05]  /*13b0*/  @!P0 BRA `(.L_x_413) ;  /* 0x0000000000288947 */ /* 0x012fea0003800000 */
[----:B------:R-:W1:Y:S02]  /*13c0*/  LDC R31, c[0x0][0x924] ;  /* 0x00024900ff1f7b82 */ /* 0x000e640000000800 */
[----:B-1----:R-:W-:-:S05]  /*13d0*/  IADD3 R31, P1, R8, R31, RZ ;  /* 0x0000001f081f7210 */ /* 0x002fca0007f3e0ff */
        /* <DEDUP_REMOVED lines=8> */
.L_x_413:
[----:B------:R-:W1:Y:S01]  /*1460*/  LDC R37, c[0x0][0x96c] ;  /* 0x00025b00ff257b82 */ /* 0x000e620000000800 */
[-CC-:B------:R-:W-:Y:S02]  /*1470*/  SHF.R.U64 R26, R26, R13.reuse, R27.reuse ;  /* 0x0000000d1a1a7219 */ /* 0x180fe4000000121b */
[----:B------:R-:W-:Y:S02]  /*1480*/  SHF.R.U32.HI R27, RZ, R13, R27 ;  /* 0x0000000dff1b7219 */ /* 0x000fe4000001161b */
[----:B------:R-:W-:-:S03]  /*1490*/  IADD3 R31, P1, RZ, -R26, RZ ;  /* 0x8000001aff1f7210 */ /* 0x000fc60007f3e0ff */
[----:B------:R-:W3:Y:S01]  /*14a0*/  LDC R35, c[0x0][0x978] ;  /* 0x00025e00ff237b82 */ /* 0x000ee20000000800 */
[----:B------:R-:W-:-:S05]  /*14b0*/  IADD3.X R33, RZ, ~R27, RZ, P1, !PT ;  /* 0x8000001bff217210 */ /* 0x000fca0000ffe4ff */
[-C--:B------:R-:W-:Y:S02]  /*14c0*/  IMAD R20, R33, R14.reuse, RZ ;  /* 0x0000000e21147224 */ /* 0x080fe400078e02ff */
[----:B------:R-:W4:Y:S02]  /*14d0*/  LDC R29, c[0x0][0x948] ;  /* 0x00025200ff1d7b82 */ /* 0x000f240000000800 */
[C---:B------:R-:W-:Y:S02]  /*14e0*/  IMAD R15, R31.reuse, R15, R20 ;  /* 0x0000000f1f0f7224 */ /* 0x040fe400078e0214 */
[----:B------:R-:W-:-:S04]  /*14f0*/  IMAD.WIDE.U32 R30, R31, R14, R8 ;  /* 0x0000000e1f1e7225 */ /* 0x000fc800078e0008 */
[----:B------:R-:W2:Y:S01]  /*1500*/  LDC.64 R44, c[0x0][0x930] ;  /* 0x00024c00ff2c7b82 */ /* 0x000ea20000000a00 */
[----:B------:R-:W-:Y:S01]  /*1510*/  IMAD.IADD R15, R31, 0x1, R15 ;  /* 0x000000011f0f7824 */ /* 0x000fe200078e020f */
[----:B-1----:R-:W-:Y:S01]  /*1520*/  ISETP.GE.U32.AND P1, PT, R30, R37, PT ;  /* 0x000000251e00720c */ /* 0x002fe20003f26070 */
[----:B------:R-:W-:-:S03]  /*1530*/  IMAD.MOV.U32 R20, RZ, RZ, RZ ;  /* 0x000000ffff147224 */ /* 0x000fc600078e00ff */
[----:B------:R-:W-:Y:S02]  /*1540*/  ISETP.GE.U32.AND.EX P1, PT, R15, RZ, PT, P1 ;  /* 0x000000ff0f00720c */ /* 0x000fe40003f26110 */
[----:B---3--:R-:W-:-:S04]  /*1550*/  SHF.R.U64 R30, R35, R0, RZ ;  /* 0x00000000231e7219 */ /* 0x008fc800000012ff */
[----:B------:R-:W-:Y:S01]  /*1560*/  SHF.R.U64 R30, R30, R3, RZ ;  /* 0x000000031e1e7219 */ /* 0x000fe200000012ff */
[----:B----4-:R-:W-:Y:S01]  /*1570*/  IMAD R28, R32, R29, RZ ;  /* 0x0000001d201c7224 */ /* 0x010fe200078e02ff */
[----:B------:R-:W-:Y:S01]  /*1580*/  SHF.R.S32.HI R15, RZ, 0x1f, R29 ;  /* 0x0000001fff0f7819 */ /* 0x000fe2000001141d */
[----:B------:R-:W-:Y:S06]  /*1590*/  @!P0 BRA `(.L_x_414) ;  /* 0x00000000002c8947 */ /* 0x000fec0003800000 */
        /* <DEDUP_REMOVED lines=9> */
[----:B------:R-:W-:-:S04]  /*1630*/  IMAD.WIDE.U32.X R30, R37, R25, R34, P2 ;  /* 0x00000019251e7225 */ /* 0x000fc800010e0422 */
[----:B------:R-:W-:-:S07]  /*1640*/  IMAD.MOV.U32 R20, RZ, RZ, R31 ;  /* 0x000000ffff147224 */ /* 0x000fce00078e001f */
.L_x_414:
[----:B------:R-:W-:Y:S01]  /*1650*/  IMAD R15, R15, R6, R28 ;  /* 0x000000060f0f7224 */ /* 0x000fe200078e021c */
[--C-:B------:R-:W-:Y:S01]  /*1660*/  SHF.R.U64 R30, R30, R13, R20.reuse ;  /* 0x0000000d1e1e7219 */ /* 0x100fe20000001214 */
[----:B------:R-:W-:Y:S01]  /*1670*/  IMAD.WIDE.U32 R32, R6, R29, RZ ;  /* 0x0000001d06207225 */ /* 0x000fe200078e00ff */
[----:B------:R-:W-:Y:S01]  /*1680*/  SEL R31, RZ, 0x1, P1 ;  /* 0x00000001ff1f7807 */ /* 0x000fe20000800000 */
[----:B------:R-:W1:Y:S02]  /*1690*/  LDC R28, c[0x0][0x938] ;  /* 0x00024e00ff1c7b82 */ /* 0x000e640000000800 */
[----:B------:R-:W-:Y:S01]  /*16a0*/  IMAD.IADD R15, R33, 0x1, R15 ;  /* 0x00000001210f7824 */ /* 0x000fe200078e020f */
[----:B------:R-:W-:Y:S02]  /*16b0*/  IADD3 R30, P1, R30, R31, RZ ;  /* 0x0000001f1e1e7210 */ /* 0x000fe40007f3e0ff */
[----:B------:R-:W-:-:S03]  /*16c0*/  SHF.R.U32.HI R33, RZ, R13, R20 ;  /* 0x0000000dff217219 */ /* 0x000fc60000011614 */
[----:B------:R-:W3:Y:S01]  /*16d0*/  LDC.64 R46, c[0x0][0x928] ;  /* 0x00024a00ff2e7b82 */ /* 0x000ee20000000a00 */
[----:B------:R-:W-:Y:S01]  /*16e0*/  IADD3.X R33, RZ, R33, RZ, P1, !PT ;  /* 0x00000021ff217210 */ /* 0x000fe20000ffe4ff */
[-C--:B------:R-:W-:Y:S01]  /*16f0*/  IMAD R15, R15, R30.reuse, RZ ;  /* 0x0000001e0f0f7224 */ /* 0x080fe200078e02ff */
[----:B--2---:R-:W-:Y:S01]  /*1700*/  ISETP.NE.U32.AND P1, PT, R44, RZ, PT ;  /* 0x000000ff2c00720c */ /* 0x004fe20003f25070 */
[----:B------:R-:W-:-:S03]  /*1710*/  IMAD.WIDE.U32 R30, R32, R30, RZ ;  /* 0x0000001e201e7225 */ /* 0x000fc600078e00ff */
[----:B------:R-:W-:Y:S01]  /*1720*/  ISETP.NE.AND.EX P1, PT, R45, RZ, PT, P1 ;  /* 0x000000ff2d00720c */ /* 0x000fe20003f25310 */
[----:B------:R-:W2:Y:S01]  /*1730*/  LDC.64 R48, c[0x0][0x900] ;  /* 0x00024000ff307b82 */ /* 0x000ea20000000a00 */
[----:B------:R-:W-:Y:S02]  /*1740*/  IMAD R33, R33, R32, R15 ;  /* 0x0000002021217224 */ /* 0x000fe400078e020f */
[----:B------:R-:W-:Y:S02]  /*1750*/  IMAD.MOV.U32 R34, RZ, RZ, R30 ;  /* 0x000000ffff227224 */ /* 0x000fe400078e001e */
[----:B------:R-:W-:-:S04]  /*1760*/  IMAD.IADD R33, R31, 0x1, R33 ;  /* 0x000000011f217824 */ /* 0x000fc800078e0221 */
[----:B------:R-:W-:-:S03]  /*1770*/  IMAD.MOV.U32 R35, RZ, RZ, R33 ;  /* 0x000000ffff237224 */ /* 0x000fc600078e0021 */
[----:B------:R-:W-:Y:S05]  /*1780*/  @!P1 BRA `(.L_x_415) ;  /* 0x0000000000289947 */ /* 0x000fea0003800000 */
[----:B------:R-:W4:Y:S02]  /*1790*/  LDC R15, c[0x0][0x93c] ;  /* 0x00024f00ff0f7b82 */ /* 0x000f240000000800 */
[----:B----4-:R-:W-:-:S05]  /*17a0*/  IADD3 R15, P1, R30, R15, RZ ;  /* 0x0000000f1e0f7210 */ /* 0x010fca0007f3e0ff */
        /* <DEDUP_REMOVED lines=8> */
.L_x_415:
[-CC-:B-1----:R-:W-:Y:S01]  /*1830*/  SHF.R.U64 R36, R34, R28.reuse, R35.reuse ;  /* 0x0000001c22247219 */ /* 0x182fe20000001223 */
[----:B------:R-:W1:Y:S01]  /*1840*/  LDC.64 R38, c[0x0][0x8f8] ;  /* 0x00023e00ff267b82 */ /* 0x000e620000000a00 */
[----:B------:R-:W-:Y:S02]  /*1850*/  SHF.R.U32.HI R31, RZ, R28, R35 ;  /* 0x0000001cff1f7219 */ /* 0x000fe40000011623 */
[----:B------:R-:W-:Y:S02]  /*1860*/  IADD3 R15, P1, RZ, -R36, RZ ;  /* 0x80000024ff0f7210 */ /* 0x000fe40007f3e0ff */
[----:B------:R-:W-:Y:S01]  /*1870*/  MOV R32, R30 ;  /* 0x0000001e00207202 */ /* 0x000fe20000000f00 */
[----:B------:R-:W-:Y:S01]  /*1880*/  IMAD.MOV.U32 R30, RZ, RZ, R26 ;  /* 0x000000ffff1e7224 */ /* 0x000fe200078e001a */
[----:B------:R-:W-:Y:S01]  /*1890*/  ISETP.GT.AND P2, PT, R43, 0x1, PT ;  /* 0x000000012b00780c */ /* 0x000fe20003f44270 */
[----:B------:R-:W-:Y:S01]  /*18a0*/  IMAD.X R31, RZ, RZ, ~R31, P1 ;  /* 0x000000ffff1f7224 */ /* 0x000fe200008e0e1f */
[----:B------:R-:W4:Y:S01]  /*18b0*/  LDC R28, c[0x0][0x908] ;  /* 0x00024200ff1c7b82 */ /* 0x000f220000000800 */
[----:B--2---:R-:W-:Y:S01]  /*18c0*/  ISETP.NE.U32.AND P1, PT, R48, RZ, PT ;  /* 0x000000ff3000720c */ /* 0x004fe20003f25070 */
[----:B---3--:R-:W-:-:S03]  /*18d0*/  IMAD.WIDE.U32 R32, R15, R46, R32 ;  /* 0x0000002e0f207225 */ /* 0x008fc600078e0020 */
[----:B------:R-:W-:Y:S01]  /*18e0*/  ISETP.NE.AND.EX P1, PT, R49, RZ, PT, P1 ;  /* 0x000000ff3100720c */ /* 0x000fe20003f25310 */
[----:B------:R-:W-:-:S04]  /*18f0*/  IMAD R20, R31, R46, RZ ;  /* 0x0000002e1f147224 */ /* 0x000fc800078e02ff */
[----:B------:R-:W-:-:S04]  /*1900*/  IMAD R15, R15, R47, R20 ;  /* 0x0000002f0f0f7224 */ /* 0x000fc800078e0214 */
[----:B------:R-:W-:-:S05]  /*1910*/  IMAD.IADD R15, R33, 0x1, R15 ;  /* 0x00000001210f7824 */ /* 0x000fca00078e020f */
[-CC-:B------:R-:W-:Y:S02]  /*1920*/  SHF.R.U64 R98, R32, R0.reuse, R15.reuse ;  /* 0x0000000020627219 */ /* 0x180fe4000000120f */
[----:B------:R-:W-:Y:S01]  /*1930*/  SHF.R.U32.HI R20, RZ, R0, R15 ;  /* 0x00000000ff147219 */ /* 0x000fe2000001160f */
[----:B------:R-:W-:Y:S01]  /*1940*/  IMAD.MOV.U32 R15, RZ, RZ, R27 ;  /* 0x000000ffff0f7224 */ /* 0x000fe200078e001b */
[----:B------:R-:W-:Y:S06]  /*1950*/  @!P1 BRA `(.L_x_416) ;  /* 0x00000000002c9947 */ /* 0x000fec0003800000 */
        /* <DEDUP_REMOVED lines=11> */
.L_x_416:
[----:B------:R-:W-:Y:S02]  /*1a10*/  SHF.R.U64 R98, R98, R3, R20 ;  /* 0x0000000362627219 */ /* 0x000fe40000001214 */
[-CC-:B----4-:R-:W-:Y:S02]  /*1a20*/  SHF.R.U64 R31, R30, R28.reuse, R15.reuse ;  /* 0x0000001c1e1f7219 */ /* 0x190fe4000000120f */
[----:B------:R-:W-:Y:S02]  /*1a30*/  SHF.R.U32.HI R33, RZ, R28, R15 ;  /* 0x0000001cff217219 */ /* 0x000fe4000001160f */
[----:B------:R-:W2:Y:S01]  /*1a40*/  @P2 LDC R98, c[0x0][0x968] ;  /* 0x00025a00ff622b82 */ /* 0x000ea20000000800 */
[----:B------:R-:W-:-:S04]  /*1a50*/  IADD3 R15, P1, RZ, -R31, RZ ;  /* 0x8000001fff0f7210 */ /* 0x000fc80007f3e0ff */
[----:B------:R-:W-:Y:S01]  /*1a60*/  IADD3.X R35, RZ, ~R33, RZ, P1, !PT ;  /* 0x80000021ff237210 */ /* 0x000fe20000ffe4ff */
[----:B-1----:R-:W-:-:S04]  /*1a70*/  IMAD.WIDE.U32 R26, R15, R38, R26 ;  /* 0x000000260f1a7225 */ /* 0x002fc800078e001a */
[----:B------:R-:W-:-:S04]  /*1a80*/  IMAD R28, R35, R38, RZ ;  /* 0x00000026231c7224 */ /* 0x000fc800078e02ff */
[----:B------:R-:W-:-:S04]  /*1a90*/  IMAD R15, R15, R39, R28 ;  /* 0x000000270f0f7224 */ /* 0x000fc800078e021c */
[----:B------:R-:W-:Y:S01]  /*1aa0*/  IMAD.IADD R28, R27, 0x1, R15 ;  /* 0x000000011b1c7824 */ /* 0x000fe200078e020f */
[----:B------:R-:W-:Y:S02]  /*1ab0*/  SHF.R.U32.HI R15, RZ, R3, R20 ;  /* 0x00000003ff0f7219 */ /* 0x000fe40000011614 */
[----:B------:R-:W-:Y:S02]  /*1ac0*/  SEL R27, R31, R26, P2 ;  /* 0x0000001a1f1b7207 */ /* 0x000fe40001000000 */
[----:B------:R-:W-:Y:S02]  /*1ad0*/  SEL R20, R36, R21, !P2 ;  /* 0x0000001524147207 */ /* 0x000fe40005000000 */
[----:B------:R-:W-:Y:S02]  /*1ae0*/  SEL R28, R33, R28, P2 ;  /* 0x0000001c211c7207 */ /* 0x000fe40001000000 */
[----:B------:R-:W-:Y:S01]  /*1af0*/  SEL R21, R15, RZ, !P2 ;  /* 0x000000ff0f157207 */ /* 0x000fe20005000000 */
[----:B------:R-:W-:Y:S01]  /*1b00*/  IMAD R31, R31, R20, RZ ;  /* 0x000000141f1f7224 */ /* 0x000fe200078e02ff */
[----:B--2---:R-:W-:-:S02]  /*1b10*/  ISETP.LT.U32.AND P3, PT, R27, R98, PT ;  /* 0x000000621b00720c */ /* 0x004fc40003f61070 */
[----:B------:R-:W-:Y:S02]  /*1b20*/  ISETP.GE.U32.AND P1, PT, R27, R98, PT ;  /* 0x000000621b00720c */ /* 0x000fe40003f26070 */
[----:B------:R-:W-:Y:S02]  /*1b30*/  SEL R15, R36, R29, !P2 ;  /* 0x0000001d240f7207 */ /* 0x000fe40005000000 */
[CC--:B------:R-:W-:Y:S02]  /*1b40*/  ISETP.LT.U32.AND.EX P3, PT, R28.reuse, R21.reuse, PT, P3 ;  /* 0x000000151c00720c */ /* 0x0c0fe40003f61130 */
[----:B------:R-:W-:Y:S01]  /*1b50*/  ISETP.GE.U32.AND.EX P1, PT, R28, R21, PT, P1 ;  /* 0x000000151c00720c */ /* 0x000fe20003f26110 */
[----:B------:R-:W-:Y:S01]  /*1b60*/  IMAD R15, R15, R26, R31 ;  /* 0x0000001a0f0f7224 */ /* 0x000fe200078e021f */
[----:B------:R-:W-:Y:S02]  /*1b70*/  SEL R98, R27, R98, P3 ;  /* 0x000000621b627207 */ /* 0x000fe40001800000 */
[----:B------:R-:W-:-:S03]  /*1b80*/  SEL R99, RZ, 0x1, P1 ;  /* 0x00000001ff637807 */ /* 0x000fc60000800000 */
[----:B------:R-:W-:Y:S02]  /*1b90*/  IMAD.IADD R98, R98, 0x1, R15 ;  /* 0x0000000162627824 */ /* 0x000fe400078e020f */
[----:B------:R-:W-:Y:S01]  /*1ba0*/  IMAD.IADD R99, R99, 0x1, R20 ;  /* 0x0000000163637824 */ /* 0x000fe200078e0214 */
[----:B------:R-:W-:Y:S06]  /*1bb0*/  @P2 BRA `(.L_x_417) ;  /* 0x0000000000c42947 */ /* 0x000fec0003800000 */
[----:B------:R-:W-:Y:S01]  /*1bc0*/  ISETP.NE.AND P2, PT, R29, 0x1, PT ;  /* 0x000000011d00780c */ /* 0x000fe20003f45270 */
[----:B------:R-:W-:-:S12]  /*1bd0*/  IMAD.MOV.U32 R20, RZ, RZ, R98 ;  /* 0x000000ffff147224 */ /* 0x000fd800078e0062 */
[----:B------:R-:W1:Y:S08]  /*1be0*/  @P2 LDC R15, c[0x0][0x94c] ;  /* 0x00025300ff0f2b82 */ /* 0x000e700000000800 */
[----:B------:R-:W2:Y:S01]  /*1bf0*/  @P2 LDC R26, c[0x0][0x950] ;  /* 0x00025400ff1a2b82 */ /* 0x000ea20000000800 */
[----:B-1----:R-:W-:-:S05]  /*1c00*/  @P2 IMAD.HI.U32 R15, R98, R15, RZ ;  /* 0x0000000f620f2227 */ /* 0x002fca00078e00ff */
[----:B--2---:R-:W-:Y:S01]  /*1c10*/  @P2 SHF.R.U32.HI R20, RZ, R26, R15 ;  /* 0x0000001aff142219 */ /* 0x004fe2000001160f */
[----:B------:R-:W-:-:S04]  /*1c20*/  VIADD R15, R29, 0xfffffff8 ;  /* 0xfffffff81d0f7836 */ /* 0x000fc80000000000 */
[----:B------:R-:W-:-:S04]  /*1c30*/  IMAD R21, R20, R29, RZ ;  /* 0x0000001d14157224 */ /* 0x000fc800078e02ff */
[----:B------:R-:W-:-:S05]  /*1c40*/  IMAD.IADD R20, R98, 0x1, -R21 ;  /* 0x0000000162147824 */ /* 0x000fca00078e0a15 */
[----:B------:R-:W-:-:S13]  /*1c50*/  ISETP.GE.U32.AND P1, PT, R20, 0x8, PT ;  /* 0x000000081400780c */ /* 0x000fda0003f26070 */
[----:B------:R-:W-:Y:S05]  /*1c60*/  @!P1 BRA `(.L_x_418) ;  /* 0x0000000000389947 */ /* 0x000fea0003800000 */
[----:B------:R-:W-:-:S13]  /*1c70*/  ISETP.GT.U32.AND P1, PT, R20, R15, PT ;  /* 0x0000000f1400720c */ /* 0x000fda0003f24070 */
[----:B------:R-:W-:Y:S05]  /*1c80*/  @P1 BRA `(.L_x_419) ;  /* 0x0000000000201947 */ /* 0x000fea0003800000 */
[----:B------:R-:W1:Y:S01]  /*1c90*/  LDC R21, c[0x0][0x9bc] ;  /* 0x00026f00ff157b82 */ /* 0x000e620000000800 */
[----:B------:R-:W-:-:S04]  /*1ca0*/  LOP3.LUT R20, R20, 0x1, RZ, 0xc0, !PT ;  /* 0x0000000114147812 */ /* 0x000fc800078ec0ff */
[----:B------:R-:W-:-:S04]  /*1cb0*/  ISETP.NE.U32.AND P1, PT, R20, 0x1, PT ;  /* 0x000000011400780c */ /* 0x000fc80003f25070 */
[----:B-1----:R-:W-:-:S13]  /*1cc0*/  ISETP.NE.OR P1, PT, R21, 0x2, P1 ;  /* 0x000000021500780c */ /* 0x002fda0000f25670 */
[----:B------:R-:W-:Y:S05]  /*1cd0*/  @P1 BRA `(.L_x_420) ;  /* 0x0000000000241947 */ /* 0x000fea0003800000 */
[----:B------:R-:W-:Y:S01]  /*1ce0*/  VIADD R98, R98, 0xffffffff ;  /* 0xffffffff62627836 */ /* 0x000fe20000000000 */
[----:B------:R-:W-:Y:S01]  /*1cf0*/  IADD3 R99, R99, 0x1, RZ ;  /* 0x0000000163637810 */ /* 0x000fe20007ffe0ff */
[----:B------:R-:W-:Y:S06]  /*1d00*/  BRA `(.L_x_420) ;  /* 0x0000000000187947 */ /* 0x000fec0003800000 */
.L_x_419:
[----:B------:R-:W-:-:S04]  /*1d10*/  IMAD.IADD R21, R29, 0x1, -R20 ;  /* 0x000000011d157824 */ /* 0x000fc800078e0a14 */
[--C-:B------:R-:W-:Y:S02]  /*1d20*/  IMAD.IADD R98, R98, 0x1, R21.reuse ;  /* 0x0000000162627824 */ /* 0x100fe400078e0215 */
[----:B------:R-:W-:Y:S01]  /*1d30*/  IMAD.IADD R99, R99, 0x1, -R21 ;  /* 0x0000000163637824 */ /* 0x000fe200078e0a15 */
[----:B------:R-:W-:Y:S06]  /*1d40*/  BRA `(.L_x_420) ;  /* 0x0000000000087947 */ /* 0x000fec0003800000 */
.L_x_418:
[----:B------:R-:W-:Y:S02]  /*1d50*/  IMAD.IADD R99, R20, 0x1, R99 ;  /* 0x0000000114637824 */ /* 0x000fe400078e0263 */
[----:B------:R-:W-:-:S07]  /*1d60*/  IMAD.MOV.U32 R98, RZ, RZ, R21 ;  /* 0x000000ffff627224 */ /* 0x000fce00078e0015 */
.L_x_420:
[----:B------:R-:W1:Y:S01]  /*1d70*/  @P2 LDC R21, c[0x0][0x94c] ;  /* 0x00025300ff152b82 */ /* 0x000e620000000800 */
[----:B------:R-:W-:-:S04]  /*1d80*/  IMAD.IADD R26, R98, 0x1, R99 ;  /* 0x00000001621a7824 */ /* 0x000fc800078e0263 */
[----:B------:R-:W-:-:S03]  /*1d90*/  IMAD.MOV.U32 R20, RZ, RZ, R26 ;  /* 0x000000ffff147224 */ /* 0x000fc600078e001a */
[----:B------:R-:W2:Y:S01]  /*1da0*/  @P2 LDC R28, c[0x0][0x950] ;  /* 0x00025400ff1c2b82 */ /* 0x000ea20000000800 */
[----:B-1----:R-:W-:-:S05]  /*1db0*/  @P2 IMAD.HI.U32 R21, R26, R21, RZ ;  /* 0x000000151a152227 */ /* 0x002fca00078e00ff */
[----:B--2---:R-:W-:-:S04]  /*1dc0*/  @P2 SHF.R.U32.HI R20, RZ, R28, R21 ;  /* 0x0000001cff142219 */ /* 0x004fc80000011615 */
[----:B------:R-:W-:-:S05]  /*1dd0*/  IADD3 R20, -R20, RZ, RZ ;  /* 0x000000ff14147210 */ /* 0x000fca0007ffe1ff */
[----:B------:R-:W-:-:S05]  /*1de0*/  IMAD R20, R29, R20, R26 ;  /* 0x000000141d147224 */ /* 0x000fca00078e021a */
[----:B------:R-:W-:-:S13]  /*1df0*/  ISETP.GE.U32.AND P1, PT, R20, 0x8, PT ;  /* 0x000000081400780c */ /* 0x000fda0003f26070 */
[----:B------:R-:W-:Y:S05]  /*1e00*/  @!P1 BRA `(.L_x_421) ;  /* 0x00000000002c9947 */ /* 0x000fea0003800000 */
[----:B------:R-:W-:-:S13]  /*1e10*/  ISETP.GT.U32.AND P1, PT, R20, R15, PT ;  /* 0x0000000f1400720c */ /* 0x000fda0003f24070 */
[----:B------:R-:W-:Y:S05]  /*1e20*/  @P1 BRA `(.L_x_422) ;  /* 0x00000000001c1947 */ /* 0x000fea0003800000 */
[----:B------:R-:W1:Y:S01]  /*1e30*/  LDC R21, c[0x0][0x9bc] ;  /* 0x00026f00ff157b82 */ /* 0x000e620000000800 */
[----:B------:R-:W-:-:S04]  /*1e40*/  LOP3.LUT R15, R20, 0x1, RZ, 0xc0, !PT ;  /* 0x00000001140f7812 */ /* 0x000fc800078ec0ff */
[----:B------:R-:W-:-:S04]  /*1e50*/  ISETP.NE.U32.AND P1, PT, R15, 0x1, PT ;  /* 0x000000010f00780c */ /* 0x000fc80003f25070 */
[----:B-1----:R-:W-:-:S04]  /*1e60*/  ISETP.EQ.AND P1, PT, R21, 0x2, !P1 ;  /* 0x000000021500780c */ /* 0x002fc80004f22270 */
[----:B------:R-:W-:-:S05]  /*1e70*/  SEL R15, RZ, 0xffffffff, !P1 ;  /* 0xffffffffff0f7807 */ /* 0x000fca0004800000 */
[----:B------:R-:W-:Y:S01]  /*1e80*/  IMAD.IADD R99, R99, 0x1, R15 ;  /* 0x0000000163637824 */ /* 0x000fe200078e020f */
[----:B------:R-:W-:Y:S06]  /*1e90*/  BRA `(.L_x_417) ;  /* 0x00000000000c7947 */ /* 0x000fec0003800000 */
.L_x_422:
[----:B------:R-:W-:Y:S01]  /*1ea0*/  IADD3 R99, R99, -R20, R29 ;  /* 0x8000001463637210 */ /* 0x000fe20007ffe01d */
[----:B------:R-:W-:Y:S06]  /*1eb0*/  BRA `(.L_x_417) ;  /* 0x0000000000047947 */ /* 0x000fec0003800000 */
.L_x_421:
[----:B------:R-:W-:-:S07]  /*1ec0*/  IMAD.IADD R99, R99, 0x1, -R20 ;  /* 0x0000000163637824 */ /* 0x000fce00078e0a14 */
.L_x_417:
[----:B------:R-:W-:Y:S01]  /*1ed0*/  ISETP.NE.AND P1, PT, R29, 0x1, PT ;  /* 0x000000011d00780c */ /* 0x000fe20003f25270 */
[----:B------:R-:W-:Y:S02]  /*1ee0*/  IMAD.IADD R32, R98, 0x1, R99 ;  /* 0x0000000162207824 */ /* 0x000fe400078e0263 */
[----:B------:R-:W-:Y:S02]  /*1ef0*/  IMAD.MOV.U32 R30, RZ, RZ, R8 ;  /* 0x000000ffff1e7224 */ /* 0x000fe400078e0008 */
[----:B------:R-:W-:Y:S02]  /*1f00*/  VIADD R15, R32, 0xffffffff ;  /* 0xffffffff200f7836 */ /* 0x000fe40000000000 */
[----:B------:R-:W-:-:S06]  /*1f10*/  IMAD.MOV.U32 R31, RZ, RZ, R9 ;  /* 0x000000ffff1f7224 */ /* 0x000fcc00078e0009 */
[----:B------:R-:W1:Y:S08]  /*1f20*/  @P1 LDC R28, c[0x0][0x94c] ;  /* 0x00025300ff1c1b82 */ /* 0x000e700000000800 */
[----:B------:R-:W2:Y:S01]  /*1f30*/  @P1 LDC R35, c[0x0][0x950] ;  /* 0x00025400ff231b82 */ /* 0x000ea20000000800 */
[----:B-1----:R-:W-:Y:S01]  /*1f40*/  @P1 IMAD.HI.U32 R28, R15, R28, RZ ;  /* 0x0000001c0f1c1227 */ /* 0x002fe200078e00ff */
[----:B------:R-:W-:Y:S06]  /*1f50*/  @!P0 BRA `(.L_x_423) ;  /* 0x0000000000288947 */ /* 0x000fec0003800000 */
        /* <DEDUP_REMOVED lines=10> */
.L_x_423:
[----:B------:R-:W-:Y:S02]  /*2000*/  SHF.R.U64 R20, R30, R13, R31 ;  /* 0x0000000d1e147219 */ /* 0x000fe4000000121f */
[----:B--2---:R-:W-:Y:S02]  /*2010*/  @P1 SHF.R.U32.HI R15, RZ, R35, R28 ;  /* 0x00000023ff0f1219 */ /* 0x004fe4000001161c */
[----:B------:R-:W-:Y:S02]  /*2020*/  SHF.R.U64 R11, R4, R3, R11 ;  /* 0x00000003040b7219 */ /* 0x000fe4000000120b */
[----:B------:R-:W-:Y:S01]  /*2030*/  PRMT R100, RZ, 0x7610, R100 ;  /* 0x00007610ff647816 */ /* 0x000fe20000000064 */
[C---:B------:R-:W-:Y:S02]  /*2040*/  IMAD.IADD R7, R15.reuse, 0x1, -R20 ;  /* 0x000000010f077824 */ /* 0x040fe400078e0a14 */
[----:B------:R-:W-:Y:S02]  /*2050*/  IMAD R15, R15, R29, RZ ;  /* 0x0000001d0f0f7224 */ /* 0x000fe400078e02ff */
[----:B------:R-:W-:-:S02]  /*2060*/  IMAD R11, R11, R10, RZ ;  /* 0x0000000a0b0b7224 */ /* 0x000fc400078e02ff */
[----:B------:R-:W-:Y:S01]  /*2070*/  IMAD R7, R7, R14, R8 ;  /* 0x0000000e07077224 */ /* 0x000fe200078e0208 */
[----:B------:R-:W-:Y:S02]  /*2080*/  VIMNMX.U32 R102, R98, R15, !PT ;  /* 0x0000000f62667248 */ /* 0x000fe40007fe0000 */
[----:B------:R-:W-:Y:S01]  /*2090*/  VIADDMNMX.U32 R29, R15, R29, R32, PT ;  /* 0x0000001d0f1d7246 */ /* 0x000fe20003800020 */
[----:B------:R-:W-:Y:S02]  /*20a0*/  IMAD R20, R6, R7, R11 ;  /* 0x0000000706147224 */ /* 0x000fe400078e020b */
[----:B------:R-:W-:Y:S02]  /*20b0*/  IMAD.IADD R101, R102, 0x1, -R15 ;  /* 0x0000000166657824 */ /* 0x000fe400078e0a0f */
[----:B------:R-:W-:Y:S01]  /*20c0*/  IMAD.IADD R102, R29, 0x1, -R102 ;  /* 0x000000011d667824 */ /* 0x000fe200078e0a66 */
[----:B------:R-:W-:Y:S06]  /*20d0*/  BRA `(.L_x_411) ;  /* 0x0000000000207947 */ /* 0x000fec0003800000 */
.L_x_412:
[----:B------:R-:W3:Y:S01]  /*20e0*/  LDC R20, c[0x0][0x978] ;  /* 0x00025e00ff147b82 */ /* 0x000ee20000000800 */
[----:B------:R-:W-:Y:S01]  /*20f0*/  ULDC UR4, c[0x0][0x948] ;  /* 0x0002520000047ab9 */ /* 0x000fe20000000800 */
[----:B------:R-:W-:Y:S01]  /*2100*/  PRMT R100, RZ, 0x7610, R100 ;  /* 0x00007610ff647816 */ /* 0x000fe20000000064 */
[----:B------:R-:W-:Y:S01]  /*2110*/  IMAD.MOV.U32 R98, RZ, RZ, RZ ;  /* 0x000000ffff627224 */ /* 0x000fe200078e00ff */
[----:B------:R-:W-:Y:S01]  /*2120*/  MOV R99, UR4 ;  /* 0x0000000400637c02 */ /* 0x000fe20008000f00 */
[----:B------:R-:W-:Y:S02]  /*2130*/  IMAD.MOV.U32 R101, RZ, RZ, RZ ;  /* 0x000000ffff657224 */ /* 0x000fe400078e00ff */
[----:B------:R-:W-:Y:S01]  /*2140*/  IMAD.U32 R102, RZ, RZ, UR4 ;  /* 0x00000004ff667e24 */ /* 0x000fe2000f8e00ff */
[----:B---3--:R-:W-:-:S07]  /*2150*/  IADD3 R20, R16, R20, -R13 ;  /* 0x0000001410147210 */ /* 0x008fce0007ffe80d */
.L_x_411:
[----:B------:R-:W3:Y:S01]  /*2160*/  LDC.64 R24, c[0x0][0x8d0] ;  /* 0x00023400ff187b82 */ /* 0x000ee20000000a00 */
[----:B------:R-:W-:Y:S02]  /*2170*/  IMAD.MOV.U32 R6, RZ, RZ, R20 ;  /* 0x000000ffff067224 */ /* 0x000fe400078e0014 */
[----:B------:R-:W-:-:S05]  /*2180*/  IMAD.MOV.U32 R7, RZ, RZ, RZ ;  /* 0x000000ffff077224 */ /* 0x000fca00078e00ff */
[----:B------:R-:W4:Y:S08]  /*2190*/  LDC R26, c[0x0][0x8d8] ;  /* 0x00023600ff1a7b82 */ /* 0x000f300000000800 */
[----:B------:R-:W1:Y:S01]  /*21a0*/  LDC.64 R28, c[0x0][0x8c8] ;  /* 0x00023200ff1c7b82 */ /* 0x000e620000000a00 */
[----:B---3--:R-:W-:-:S04]  /*21b0*/  ISETP.NE.U32.AND P0, PT, R24, RZ, PT ;  /* 0x000000ff1800720c */ /* 0x008fc80003f05070 */
[----:B------:R-:W-:-:S13]  /*21c0*/  ISETP.NE.AND.EX P0, PT, R25, RZ, PT, P0 ;  /* 0x000000ff1900720c */ /* 0x000fda0003f05300 */
[----:B-1--4-:R-:W-:Y:S05]  /*21d0*/  @!P0 BRA `(.L_x_424) ;  /* 0x0000000000288947 */ /* 0x012fea0003800000 */
[----:B------:R-:W1:Y:S02]  /*21e0*/  LDC R11, c[0x0][0x8dc] ;  /* 0x00023700ff0b7b82 */ /* 0x000e640000000800 */
[----:B-1----:R-:W-:-:S05]  /*21f0*/  IADD3 R11, P0, R20, R11, RZ ;  /* 0x0000000b140b7210 */ /* 0x002fca0007f1e0ff */
[----:B------:R-:W-:-:S04]  /*2200*/  IMAD.X R13, RZ, RZ, RZ, P0 ;  /* 0x000000ffff0d7224 */ /* 0x000fc800000e06ff */
[----:B------:R-:W-:-:S04]  /*2210*/  IMAD.WIDE.U32 R6, R13, R24, RZ ;  /* 0x000000180d067225 */ /* 0x000fc800078e00ff */
[----:B------:R-:W-:-:S04]  /*2220*/  IMAD.WIDE.U32 R8, P0, R11, R25, R6 ;  /* 0x000000190b087225 */ /* 0x000fc80007800006 */
[----:B------:R-:W-:-:S04]  /*2230*/  IMAD.WIDE.U32 R6, R11, R24, RZ ;  /* 0x000000180b067225 */ /* 0x000fc800078e00ff */
[----:B------:R-:W-:Y:S01]  /*2240*/  IMAD.X R15, RZ, RZ, RZ, P0 ;  /* 0x000000ffff0f7224 */ /* 0x000fe200000e06ff */
[----:B------:R-:W-:Y:S01]  /*2250*/  IADD3 RZ, P0, R7, R8, RZ ;  /* 0x0000000807ff7210 */ /* 0x000fe20007f1e0ff */
[----:B------:R-:W-:-:S04]  /*2260*/  IMAD.MOV.U32 R14, RZ, RZ, R9 ;  /* 0x000000ffff0e7224 */ /* 0x000fc800078e0009 */
[----:B------:R-:W-:-:S08]  /*2270*/  IMAD.WIDE.U32.X R6, R13, R25, R14, P0 ;  /* 0x000000190d067225 */ /* 0x000fd000000e040e */
.L_x_424:
[-CC-:B------:R-:W-:Y:S01]  /*2280*/  SHF.R.U64 R105, R6, R26.reuse, R7.reuse ;  /* 0x0000001a06697219 */ /* 0x180fe20000001207 */
[----:B------:R-:W1:Y:S01]  /*2290*/  LDC.64 R24, c[0x0][0x8e8] ;  /* 0x00023a00ff187b82 */ /* 0x000e620000000a00 */
[----:B------:R-:W-:Y:S01]  /*22a0*/  SHF.R.U32.HI R6, RZ, R26, R7 ;  /* 0x0000001aff067219 */ /* 0x000fe20000011607 */
[----:B------:R-:W-:Y:S01]  /*22b0*/  ULDC UR4, c[0x0][0x954] ;  /* 0x0002550000047ab9 */ /* 0x000fe20000000800 */
[----:B------:R-:W-:-:S05]  /*22c0*/  IADD3 R9, P0, RZ, -R105, RZ ;  /* 0x80000069ff097210 */ /* 0x000fca0007f1e0ff */
[----:B------:R-:W-:Y:S01]  /*22d0*/  IMAD.X R7, RZ, RZ, ~R6, P0 ;  /* 0x000000ffff077224 */ /* 0x000fe200000e0e06 */
[----:B--2---:R-:W2:Y:S01]  /*22e0*/  LDC R21, c[0x0][0x8f0] ;  /* 0x00023c00ff157b82 */ /* 0x004ea20000000800 */
[----:B------:R-:W-:Y:S02]  /*22f0*/  IMAD.MOV.U32 R6, RZ, RZ, R20 ;  /* 0x000000ffff067224 */ /* 0x000fe400078e0014 */
[----:B------:R-:W-:Y:S01]  /*2300*/  IMAD R8, R7, R28, RZ ;  /* 0x0000001c07087224 */ /* 0x000fe200078e02ff */
[----:B------:R-:W-:-:S04]  /*2310*/  MOV R7, RZ ;  /* 0x000000ff00077202 */ /* 0x000fc80000000f00 */
[----:B------:R-:W3:Y:S01]  /*2320*/  LDC R27, c[0x0][0x8e0] ;  /* 0x00023800ff1b7b82 */ /* 0x000ee20000000800 */
[----:B------:R-:W-:-:S04]  /*2330*/  IMAD.WIDE.U32 R6, R9, R28, R6 ;  /* 0x0000001c09067225 */ /* 0x000fc800078e0006 */
[----:B------:R-:W-:Y:S01]  /*2340*/  IMAD R9, R9, R29, R8 ;  /* 0x0000001d09097224 */ /* 0x000fe200078e0208 */
[----:B-1----:R-:W-:-:S03]  /*2350*/  ISETP.NE.U32.AND P0, PT, R24, RZ, PT ;  /* 0x000000ff1800720c */ /* 0x002fc60003f05070 */
[----:B------:R-:W-:Y:S01]  /*2360*/  IMAD.IADD R8, R7, 0x1, R9 ;  /* 0x0000000107087824 */ /* 0x000fe200078e0209 */
[----:B------:R-:W-:-:S04]  /*2370*/  ISETP.NE.AND.EX P0, PT, R25, RZ, PT, P0 ;  /* 0x000000ff1900720c */ /* 0x000fc80003f05300 */
[-CC-:B------:R-:W-:Y:S01]  /*2380*/  SHF.R.U64 R20, R6, R3.reuse, R8.reuse ;  /* 0x0000000306147219 */ /* 0x180fe20000001208 */
[----:B------:R-:W-:Y:S01]  /*2390*/  IMAD.MOV.U32 R6, RZ, RZ, -0x1 ;  /* 0xffffffffff067424 */ /* 0x000fe200078e00ff */
[----:B------:R-:W-:-:S04]  /*23a0*/  SHF.R.U32.HI R7, RZ, R3, R8 ;  /* 0x00000003ff077219 */ /* 0x000fc80000011608 */
[----:B------:R-:W-:Y:S02]  /*23b0*/  SHF.L.U32 R3, R6, UR4, RZ ;  /* 0x0000000406037c19 */ /* 0x000fe400080006ff */
[-CC-:B------:R-:W-:Y:S02]  /*23c0*/  SHF.R.U64 R6, R20, R0.reuse, R7.reuse ;  /* 0x0000000014067219 */ /* 0x180fe40000001207 */
[----:B------:R-:W-:Y:S02]  /*23d0*/  SHF.R.U32.HI R0, RZ, R0, R7 ;  /* 0x00000000ff007219 */ /* 0x000fe40000011607 */
[----:B------:R-:W-:Y:S02]  /*23e0*/  LOP3.LUT R3, RZ, R3, RZ, 0x33, !PT ;  /* 0x00000003ff037212 */ /* 0x000fe400078e33ff */
[--C-:B------:R-:W-:Y:S02]  /*23f0*/  SHF.R.U64 R26, R6, UR4, R0.reuse ;  /* 0x00000004061a7c19 */ /* 0x100fe40008001200 */
[----:B------:R-:W-:-:S02]  /*2400*/  SHF.R.U32.HI R7, RZ, UR4, R0 ;  /* 0x00000004ff077c19 */ /* 0x000fc40008011600 */
[----:B------:R-:W-:Y:S01]  /*2410*/  LOP3.LUT R3, R6, R3, RZ, 0xc0, !PT ;  /* 0x0000000306037212 */ /* 0x000fe200078ec0ff */
[----:B------:R-:W-:Y:S01]  /*2420*/  IMAD.MOV.U32 R6, RZ, RZ, R26 ;  /* 0x000000ffff067224 */ /* 0x000fe200078e001a */
[----:B--23--:R-:W-:Y:S06]  /*2430*/  @!P0 BRA `(.L_x_425) ;  /* 0x0000000000288947 */ /* 0x00cfec0003800000 */
        /* <DEDUP_REMOVED lines=10> */
.L_x_425:
[----:B------:R-:W-:Y:S01]  /*24e0*/  UMOV UR5, 0x1 ;  /* 0x0000000100057882 */ /* 0x000fe20000000000 */
[----:B------:R-:W-:Y:S01]  /*24f0*/  SHF.R.U64 R0, R6, R21, R7 ;  /* 0x0000001506007219 */ /* 0x000fe20000001207 */
[----:B------:R-:W-:Y:S01]  /*2500*/  USHF.L.U32 UR4, UR5, UR4, URZ ;  /* 0x0000000405047299 */ /* 0x000fe2000800063f */
[----:B------:R-:W-:Y:S01]  /*2510*/  VIADD R7, R10, 0xffffffff ;  /* 0xffffffff0a077836 */ /* 0x000fe20000000000 */
[----:B------:R-:W-:Y:S02]  /*2520*/  IADD3 R5, R12, -0x1, RZ ;  /* 0xffffffff0c057810 */ /* 0x000fe40007ffe0ff */
[----:B------:R-:W-:Y:S02]  /*2530*/  IMAD.MOV R6, RZ, RZ, -R0 ;  /* 0x000000ffff067224 */ /* 0x000fe400078e0a00 */
[----:B------:R-:W-:Y:S01]  /*2540*/  LOP3.LUT R20, R20, R5, RZ, 0xc0, !PT ;  /* 0x0000000514147212 */ /* 0x000fe200078ec0ff */
[----:B------:R-:W-:Y:S01]  /*2550*/  IMAD R5, R0, UR4, R3 ;  /* 0x0000000400057c24 */ /* 0x000fe2000f8e0203 */
[----:B------:R-:W-:Y:S01]  /*2560*/  LOP3.LUT R7, R4, R7, RZ, 0xc0, !PT ;  /* 0x0000000704077212 */ /* 0x000fe200078ec0ff */
[----:B------:R-:W-:-:S04]  /*2570*/  IMAD R3, R6, R27, R26 ;  /* 0x0000001b06037224 */ /* 0x000fc800078e021a */
[----:B------:R-:W-:Y:S02]  /*2580*/  IMAD R5, R5, R10, R7 ;  /* 0x0000000a05057224 */ /* 0x000fe400078e0207 */
[----:B------:R-:W-:-:S05]  /*2590*/  IMAD R12, R3, R12, R20 ;  /* 0x0000000c030c7224 */ /* 0x000fca00078e0214 */
[----:B------:R-:W-:Y:S02]  /*25a0*/  SEL R104, R12, R5, !P5 ;  /* 0x000000050c687207 */ /* 0x000fe40006800000 */
[----:B------:R-:W-:-:S07]  /*25b0*/  SEL R103, R5, R12, !P5 ;  /* 0x0000000c05677207 */ /* 0x000fce0006800000 */
.L_x_408:
[----:B------:R-:W-:-:S08]  /*25c0*/  NOP ;  /* 0x0000000000007918 */ /* 0x000fd00000000000 */
[----:B------:R-:W3:Y:S02]  /*25d0*/  USETMAXREG.TRY_ALLOC.CTAPOOL UP0, 0xe8 ;  /* 0x000000e8000079c8 */ /* 0x000ee40008000600 */
[----:B---3--:R-:W-:-:S13]  /*25e0*/  PLOP3.LUT P0, PT, PT, PT, UP0, 0x80, 0x0 ;  /* 0x000000000000781c */ /* 0x008fda0003f0f008 */
[----:B------:R-:W-:Y:S05]  /*25f0*/  @!P0 BRA `(.L_x_408) ;  /* 0xfffffffc00f08947 */ /* 0x000fea000383ffff */
[----:B------:R-:W-:Y:S02]  /*2600*/  ULDC.64 UR4, c[0x0][0x590] ;  /* 0x0001640000047ab9 */ /* 0x000fe40000000a00 */
[----:B------:R-:W-:-:S04]  /*2610*/  ISETP.NE.U32.AND P0, PT, RZ, UR4, PT ;  /* 0x00000004ff007c0c */ /* 0x000fc8000bf05070 */
[----:B------:R-:W-:-:S13]  /*2620*/  ISETP.NE.AND.EX P0, PT, RZ, UR5, PT, P0 ;  /* 0x00000005ff007c0c */ /* 0x000fda000bf05300 */
[----:B------:R-:W-:Y:S05]  /*2630*/  @P0 BRA `(.L_x_426) ;  /* 0x00000000002c0947 */ /* 0x000fea0003800000 */
[----:B------:R-:W-:Y:S02]  /*2640*/  ULDC.64 UR4, c[0x0][0x588] ;  /* 0x0001620000047ab9 */ /* 0x000fe40000000a00 */
[----:B------:R-:W-:-:S04]  /*2650*/  ISETP.NE.U32.AND P0, PT, RZ, UR4, PT ;  /* 0x00000004ff007c0c */ /* 0x000fc8000bf05070 */
[----:B------:R-:W-:-:S13]  /*2660*/  ISETP.NE.AND.EX P0, PT, RZ, UR5, PT, P0 ;  /* 0x00000005ff007c0c */ /* 0x000fda000bf05300 */
[----:B------:R-:W-:Y:S05]  /*2670*/  @!P0 BRA `(.L_x_427) ;  /* 0x0000000000108947 */ /* 0x000fea0003800000 */
[----:B------:R-:W3:Y:S02]  /*2680*/  LDC.64 R106, c[0x0][0x588] ;  /* 0x00016200ff6a7b82 */ /* 0x000ee40000000a00 */
[----:B---3--:R3:W5:Y:S01]  /*2690*/  LDG.E R106, desc[UR36][R106.64] ;  /* 0x000000246a6a7981 */ /* 0x008762000c1e1900 */
[----:B------:R-:W-:Y:S01]  /*26a0*/  IMAD.MOV.U32 R97, RZ, RZ, 0x1 ;  /* 0x00000001ff617424 */ /* 0x000fe200078e00ff */
[----:B------:R-:W-:Y:S06]  /*26b0*/  BRA `(.L_x_426) ;  /* 0x00000000000c7947 */ /* 0x000fec0003800000 */
.L_x_427:
[----:B------:R-:W-:Y:S01]  /*26c0*/  ULDC UR4, c[0x0][0x580] ;  /* 0x0001600000047ab9 */ /* 0x000fe20000000800 */
[----:B------:R-:W-:Y:S02]  /*26d0*/  IMAD.MOV.U32 R97, RZ, RZ, 0x1 ;  /* 0x00000001ff617424 */ /* 0x000fe400078e00ff */
[----:B------:R-:W-:-:S07]  /*26e0*/  IMAD.U32 R106, RZ, RZ, UR4 ;  /* 0x00000004ff6a7e24 */ /* 0x000fce000f8e00ff */
.L_x_426:
        /* <DEDUP_REMOVED lines=10> */
[----:B------:R-:W-:Y:S05]  /*2790*/  BRA `(.L_x_428) ;  /* 0x0000000000087947 */ /* 0x000fea0003800000 */
.L_x_429:
[----:B------:R-:W-:Y:S02]  /*27a0*/  ULDC UR4, c[0x0][0x5a0] ;  /* 0x0001680000047ab9 */ /* 0x000fe40000000800 */
[----:B---3--:R-:W-:-:S07]  /*27b0*/  IMAD.U32 R107, RZ, RZ, UR4 ;  /* 0x00000004ff6b7e24 */ /* 0x008fce000f8e00ff */
.L_x_428:
[----:B------:R-:W-:Y:S01]  /*27c0*/  LOP3.LUT P0, RZ, R100, 0xff, RZ, 0xc0, !PT ;  /* 0x000000ff64ff7812 */ /* 0x000fe2000780c0ff */
[----:B------:R-:W-:Y:S01]  /*27d0*/  IMAD.MOV.U32 R108, RZ, RZ, RZ ;  /* 0x000000ffff6c7224 */ /* 0x000fe200078e00ff */
[C---:B------:R-:W-:Y:S02]  /*27e0*/  ISETP.EQ.AND P1, PT, R102.reuse, RZ, PT ;  /* 0x000000ff6600720c */ /* 0x040fe40003f22270 */
[----:B------:R-:W-:Y:S02]  /*27f0*/  ISETP.EQ.AND P3, PT, R102, RZ, PT ;  /* 0x000000ff6600720c */ /* 0x000fe40003f62270 */
[----:B------:R-:W-:Y:S02]  /*2800*/  PLOP3.LUT P2, PT, P0, PT, PT, 0x8, 0x0 ;  /* 0x000000000000781c */ /* 0x000fe4000074e170 */
[----:B------:R-:W-:Y:S02]  /*2810*/  P2R R123, PR, RZ, 0x8 ;  /* 0x00000008ff7b7803 */ /* 0x000fe40000000000 */
[----:B------:R-:W-:-:S02]  /*2820*/  PRMT R90, RZ, 0x7610, R90 ;  /* 0x00007610ff5a7816 */ /* 0x000fc4000000005a */
[----:B------:R-:W-:-:S03]  /*2830*/  P2R R122, PR, RZ, 0x4 ;  /* 0x00000004ff7a7803 */ /* 0x000fc60000000000 */
[----:B------:R-:W-:Y:S05]  /*2840*/  @!P0 BRA P1, `(.L_x_430) ;  /* 0x000000a000b08947 */ /* 0x000fea0000800000 */
[----:B------:R-:W-:Y:S01]  /*2850*/  BSSY B8, `(.L_x_430) ;  /* 0x0000a2b000087945 */ /* 0x000fe20003800000 */
[----:B------:R-:W-:Y:S01]  /*2860*/  LOP3.LUT R118, R22, 0x1, RZ, 0xfc, !PT ;  /* 0x0000000116767812 */ /* 0x000fe200078efcff */
[----:B------:R-:W-:Y:S01]  /*2870*/  IMAD.MOV.U32 R109, RZ, RZ, 0x1 ;  /* 0x00000001ff6d7424 */ /* 0x000fe200078e00ff */
[----:B------:R-:W-:Y:S02]  /*2880*/  LOP3.LUT R119, R18, 0x1, RZ, 0xfc, !PT ;  /* 0x0000000112777812 */ /* 0x000fe400078efcff */
[----:B------:R-:W-:Y:S02]  /*2890*/  CS2R R110, SRZ ;  /* 0x00000000006e7805 */ /* 0x000fe4000001ff00 */
[----:B------:R-:W-:Y:S01]  /*28a0*/  MOV R120, RZ ;  /* 0x000000ff00787202 */ /* 0x000fe20000000f00 */
[----:B------:R-:W-:Y:S01]  /*28b0*/  IMAD.MOV.U32 R113, RZ, RZ, RZ ;  /* 0x000000ffff717224 */ /* 0x000fe200078e00ff */
[----:B------:R-:W-:Y:S01]  /*28c0*/  PRMT R90, RZ, 0x7610, R90 ;  /* 0x00007610ff5a7816 */ /* 0x000fe2000000005a */
[----:B------:R-:W-:Y:S01]  /*28d0*/  IMAD.MOV.U32 R108, RZ, RZ, RZ ;  /* 0x000000ffff6c7224 */ /* 0x000fe200078e00ff */
[----:B------:R-:W-:-:S06]  /*28e0*/  ULDC.64 UR38, c[0x0][0x198] ;  /* 0x0000660000267ab9 */ /* 0x000fcc0000000a00 */
.L_x_608:
[----:B------:R-:W-:Y:S01]  /*28f0*/  ISETP.NE.AND P0, PT, R122, RZ, PT ;  /* 0x000000ff7a00720c */ /* 0x000fe20003f05270 */
[----:B------:R-:W-:Y:S05]  /*2900*/  YIELD ;  /* 0x0000000000007946 */ /* 0x000fea0003800000 */
[----:B------:R-:W-:Y:S02]  /*2910*/  CS2R R86, SRZ ;  /* 0x0000000000567805 */ /* 0x000fe4000001ff00 */
[----:B------:R-:W-:Y:S02]  /*2920*/  CS2R R84, SRZ ;  /* 0x0000000000547805 */ /* 0x000fe4000001ff00 */
[----:B------:R-:W-:-:S02]  /*2930*/  CS2R R82, SRZ ;  /* 0x0000000000527805 */ /* 0x000fc4000001ff00 */
[----:B------:R-:W-:Y:S02]  /*2940*/  CS2R R80, SRZ ;  /* 0x0000000000507805 */ /* 0x000fe4000001ff00 */
[----:B------:R-:W-:Y:S02]  /*2950*/  CS2R R78, SRZ ;  /* 0x00000000004e7805 */ /* 0x000fe4000001ff00 */
[----:B------:R-:W-:Y:S02]  /*2960*/  CS2R R76, SRZ ;  /* 0x00000000004c7805 */ /* 0x000fe4000001ff00 */
        /* <DEDUP_REMOVED lines=25> */
[----:B------:R-:W-:Y:S01]  /*2b00*/  CS2R R24, SRZ ;  /* 0x0000000000187805 */ /* 0x000fe2000001ff00 */
[----:B-1---5:R-:W-:Y:S06]  /*2b10*/  @!P0 BRA `(.L_x_431) ;  /* 0x0000000c00788947 */ /* 0x022fec0003800000 */
[----:B------:R-:W-:Y:S01]  /*2b20*/  UMOV UR4, 0xffffffff ;  /* 0xffffffff00047882 */ /* 0x000fe20000000000 */
[----:B------:R-:W-:-:S04]  /*2b30*/  LOP3.LUT R13, R2, 0x80, RZ, 0xc0, !PT ;  /* 0x00000080020d7812 */ /* 0x000fc800078ec0ff */
[----:B------:R-:W-:Y:S01]  /*2b40*/  SHF.R.U32.HI R13, RZ, 0x7, R13 ;  /* 0x00000007ff0d7819 */ /* 0x000fe2000001160d */
[----:B------:R-:W-:Y:S06]  /*2b50*/  BRA.DIV UR4, `(.L_x_432) ;  /* 0x0000013604cc7947 */ /* 0x000fec000b800000 */
[----:B-1----:R1:W1:Y:S02]  /*2b60*/  SHFL.IDX PT, R14, R13, RZ, 0x1f ;  /* 0x00001fff0d0e7589 */ /* 0x00226400000e0000 */
.L_x_772:
[----:B----4-:R-:W4:Y:S01]  /*2b70*/  S2R R5, SR_CgaCtaId ;  /* 0x0000000000057919 */ /* 0x010f220000008800 */
[----:B-1----:R-:W-:Y:S01]  /*2b80*/  LEA.HI R0, R14, R14, RZ, 0x1 ;  /* 0x0000000e0e007211 */ /* 0x002fe200078f08ff */
[----:B------:R-:W-:Y:S01]  /*2b90*/  BSSY B6, `(.L_x_433) ;  /* 0x000001b000067945 */ /* 0x000fe20003800000 */
[----:B------:R-:W-:Y:S02]  /*2ba0*/  MOV R4, 0x400 ;  /* 0x0000040000047802 */ /* 0x000fe40000000f00 */
[----:B------:R-:W-:Y:S02]  /*2bb0*/  LOP3.LUT R3, R0, 0x7fffe, RZ, 0xc0, !PT ;  /* 0x0007fffe00037812 */ /* 0x000fe400078ec0ff */
[----:B------:R-:W-:-:S03]  /*2bc0*/  ISETP.GT.AND P0, PT, R102, RZ, PT ;  /* 0x000000ff6600720c */ /* 0x000fc60003f04270 */
[----:B------:R-:W-:Y:S01]  /*2bd0*/  IMAD.IADD R3, R14, 0x1, -R3 ;  /* 0x000000010e037824 */ /* 0x000fe200078e0a03 */
[----:B----4-:R-:W-:-:S05]  /*2be0*/  LEA R26, R5, R4, 0x18 ;  /* 0x00000004051a7211 */ /* 0x010fca00078ec0ff */
[----:B------:R-:W-:-:S04]  /*2bf0*/  IMAD R3, R3, 0x2000, R26 ;  /* 0x0000200003037824 */ /* 0x000fc800078e021a */
[----:B------:R-:W-:-:S05]  /*2c00*/  VIADD R3, R3, 0x8800 ;  /* 0x0000880003037836 */ /* 0x000fca0000000000 */
[----:B------:R-:W-:-:S04]  /*2c10*/  SHF.R.U32.HI R3, RZ, 0x4, R3 ;  /* 0x00000004ff037819 */ /* 0x000fc80000011603 */
[----:B------:R-:W-:Y:S01]  /*2c20*/  LOP3.LUT R24, R3, 0x3fff, RZ, 0xc0, !PT ;  /* 0x00003fff03187812 */ /* 0x000fe200078ec0ff */
[----:B------:R-:W-:Y:S06]  /*2c30*/  @P0 BRA `(.L_x_434) ;  /* 0x0000000000400947 */ /* 0x000fec0003800000 */
        /* <DEDUP_REMOVED lines=9> */
[----:B------:R-:W-:Y:S02]  /*2cd0*/  IMAD.U32 R7, RZ, RZ, UR5 ;  /* 0x00000005ff077e24 */ /* 0x000fe4000f8e00ff */
[----:B------:R-:W-:-:S02]  /*2ce0*/  IMAD.U32 R11, RZ, RZ, UR7 ;  /* 0x00000007ff0b7e24 */ /* 0x000fc4000f8e00ff */
[----:B------:R-:W-:Y:S02]  /*2cf0*/  IMAD.MOV.U32 R8, RZ, RZ, 0x1e1 ;  /* 0x000001e1ff087424 */ /* 0x000fe400078e00ff */
[----:B------:R-:W-:Y:S02]  /*2d00*/  IMAD.MOV.U32 R12, RZ, RZ, 0x1 ;  /* 0x00000001ff0c7424 */ /* 0x000fe400078e00ff */
[----:B-1----:R-:W-:-:S07]  /*2d10*/  IMAD.MOV.U32 R13, RZ, RZ, RZ ;  /* 0x000000ffff0d7224 */ /* 0x002fce00078e00ff */
[----:B--2---:R-:W-:-:S07]  /*2d20*/  LEPC R20, `(.L_x_434) ;  /* 0x000000001014794e */ /* 0x004fce0000000000 */
[----:B---345:R-:W-:Y:S05]  /*2d30*/  CALL.ABS.NOINC R14 ;  /* 0x000000000e007343 */ /* 0x038fea0003c00000 */
.L_x_434:
[----:B------:R-:W-:Y:S05]  /*2d40*/  BSYNC B6 ;  /* 0x0000000000067941 */ /* 0x000fea0003800000 */
.L_x_433:
[----:B------:R-:W-:-:S13]  /*2d50*/  ISETP.NE.AND P0, PT, R118, 0x3, PT ;  /* 0x000000037600780c */ /* 0x000fda0003f05270 */
[----:B------:R-:W-:Y:S05]  /*2d60*/  @!P0 BRA `(.L_x_435) ;  /* 0x0000000000048947 */ /* 0x000fea0003800000 */
[----:B------:R-:W-:Y:S01]  /*2d70*/  BPT.TRAP 0x1 ;  /* 0x000000040000795c */ /* 0x000fe20000300000 */
.L_x_435:
[----:B------:R-:W-:Y:S01]  /*2d80*/  IMAD R3, R113, 0x8, R26 ;  /* 0x0000000871037824 */ /* 0x000fe200078e021a */
[----:B------:R-:W-:-:S04]  /*2d90*/  SHF.L.U32 R0, R111, 0x1f, RZ ;  /* 0x0000001f6f007819 */ /* 0x000fc800000006ff */
[----:B------:R1:W4:Y:S01]  /*2da0*/  SYNCS.PHASECHK.TRANS64.TRYWAIT P1, [R3+URZ], R0 ;  /* 0x00000000030075a7 */ /* 0x000322000802017f */
[----:B------:R-:W-:Y:S05]  /*2db0*/  @!P0 BRA `(.L_x_436) ;  /* 0x0000000000048947 */ /* 0x000fea0003800000 */
[----:B------:R-:W-:Y:S01]  /*2dc0*/  BPT.TRAP 0x1 ;  /* 0x000000040000795c */ /* 0x000fe20000300000 */
.L_x_436:
[----:B----4-:R-:W-:Y:S05]  /*2dd0*/  @P1 BRA `(.L_x_437) ;  /* 0x0000000000081947 */ /* 0x010fea0003800000 */
[----:B------:R-:W4:Y:S02]  /*2de0*/  SYNCS.PHASECHK.TRANS64.TRYWAIT P1, [R3+URZ], R0 ;  /* 0x00000000030075a7 */ /* 0x000f24000802017f */
[----:B----4-:R-:W-:Y:S05]  /*2df0*/  @!P1 BRA `(.L_x_438) ;  /* 0x0000013400489947 */ /* 0x010fea0003800000 */
.L_x_437:
[----:B------:R-:W-:Y:S05]  /*2e00*/  WARPSYNC.ALL ;  /* 0x0000000000007948 */ /* 0x000fea0003800000 */
[----:B-1--4-:R-:W-:Y:S01]  /*2e10*/  IADD3 R0, R26, 0x20800, RZ ;  /* 0x000208001a007810 */ /* 0x012fe20007ffe0ff */
[----:B------:R-:W-:Y:S01]  /*2e20*/  IMAD.MOV.U32 R5, RZ, RZ, 0x40000040 ;  /* 0x40000040ff057424 */ /* 0x000fe200078e00ff */
[----:B------:R-:W-:Y:S01]  /*2e30*/  LOP3.LUT R12, R24, 0x10000, RZ, 0xfc, !PT ;  /* 0x00010000180c7812 */ /* 0x000fe200078efcff */
[----:B------:R-:W-:Y:S01]  /*2e40*/  IMAD.MOV.U32 R7, RZ, RZ, 0x40000040 ;  /* 0x40000040ff077424 */ /* 0x000fe200078e00ff */
[----:B------:R-:W-:Y:S01]  /*2e50*/  SHF.R.U32.HI R0, RZ, 0x4, R0 ;  /* 0x00000004ff007819 */ /* 0x000fe20000011600 */
[----:B------:R-:W-:Y:S01]  /*2e60*/  WARPGROUP.ARRIVE ;  /* 0x00000000000079c5 */ /* 0x000fe20000000000 */
[----:B------:R-:W-:Y:S01]  /*2e70*/  R2UR UR5, R5 ;  /* 0x00000000050572ca */ /* 0x000fe200000e0000 */
[----:B------:R-:W-:Y:S01]  /*2e80*/  IMAD R4, R113, 0x400, R12 ;  /* 0x0000040071047824 */ /* 0x000fe200078e020c */
[----:B------:R-:W-:Y:S01]  /*2e90*/  LOP3.LUT R0, R0, 0x3fff, RZ, 0xc0, !PT ;  /* 0x00003fff00007812 */ /* 0x000fe200078ec0ff */
[----:B------:R-:W-:Y:S01]  /*2ea0*/  IMAD.MOV.U32 R9, RZ, RZ, 0x40000040 ;  /* 0x40000040ff097424 */ /* 0x000fe200078e00ff */
[----:B------:R-:W-:Y:S01]  /*2eb0*/  R2UR UR7, R7 ;  /* 0x00000000070772ca */ /* 0x000fe200000e0000 */
[----:B------:R-:W-:Y:S01]  /*2ec0*/  VIADD R8, R4, 0x2 ;  /* 0x0000000204087836 */ /* 0x000fe20000000000 */
[----:B------:R-:W-:Y:S01]  /*2ed0*/  LOP3.LUT R11, R0, 0x10000, RZ, 0xfc, !PT ;  /* 0x00010000000b7812 */ /* 0x000fe200078efcff */
[----:B------:R-:W-:Y:S01]  /*2ee0*/  IMAD.MOV.U32 R5, RZ, RZ, 0x40000040 ;  /* 0x40000040ff057424 */ /* 0x000fe200078e00ff */
[----:B------:R-:W-:-:S02]  /*2ef0*/  R2UR UR4, R4 ;  /* 0x00000000040472ca */ /* 0x000fc400000e0000 */
[----:B------:R-:W-:Y:S01]  /*2f00*/  MOV R15, 0x40000040 ;  /* 0x40000040000f7802 */ /* 0x000fe20000000f00 */
[----:B------:R-:W-:Y:S01]  /*2f10*/  IMAD R6, R113, 0x400, R11 ;  /* 0x0000040071067824 */ /* 0x000fe200078e020b */
[----:B------:R-:W-:Y:S02]  /*2f20*/  MOV R7, 0x40000040 ;  /* 0x4000004000077802 */ /* 0x000fe40000000f00 */
[----:B------:R-:W-:Y:S01]  /*2f30*/  VIMNMX R3, R102, 0x1, PT ;  /* 0x0000000166037848 */ /* 0x000fe20003fe0100 */
[C---:B------:R-:W-:Y:S01]  /*2f40*/  VIADD R14, R6.reuse, 0x2 ;  /* 0x00000002060e7836 */ /* 0x040fe20000000000 */
[----:B------:R-:W-:-:S03]  /*2f50*/  R2UR UR6, R6 ;  /* 0x00000000060672ca */ /* 0x000fc600000e0000 */
[----:B------:R-:W-:-:S05]  /*2f60*/  IMAD.IADD R3, R102, 0x1, -R3 ;  /* 0x0000000166037824 */ /* 0x000fca00078e0a03 */
[----:B------:R-:W-:-:S05]  /*2f70*/  ISETP.GE.AND P1, PT, R3, 0x1, PT ;  /* 0x000000010300780c */ /* 0x000fca0003f26270 */
[----:B------:R-:W-:Y:S01]  /*2f80*/  HGMMA.64x128x16.F32 R24, gdesc[UR4], RZ, !UPT, gsb0 ;  /* 0x01e00000041879f0 */ /* 0x000fe2000c0008ff */
[----:B------:R-:W-:Y:S01]  /*2f90*/  R2UR UR4, R8 ;  /* 0x00000000080472ca */ /* 0x000fe200000e0000 */
[----:B------:R-:W-:Y:S01]  /*2fa0*/  VIADD R8, R4, 0x4 ;  /* 0x0000000404087836 */ /* 0x000fe20000000000 */
[----:B------:R-:W-:Y:S01]  /*2fb0*/  R2UR UR5, R9 ;  /* 0x00000000090572ca */ /* 0x000fe200000e0000 */
[----:B------:R-:W-:Y:S01]  /*2fc0*/  IMAD.MOV.U32 R9, RZ, RZ, 0x40000040 ;  /* 0x40000040ff097424 */ /* 0x000fe200078e00ff */
[----:B------:R-:W-:Y:S01]  /*2fd0*/  R2UR UR6, R14 ;  /* 0x000000000e0672ca */ /* 0x000fe200000e0000 */
[----:B------:R-:W-:Y:S01]  /*2fe0*/  VIADD R14, R6, 0x4 ;  /* 0x00000004060e7836 */ /* 0x000fe20000000000 */
[----:B------:R-:W-:Y:S01]  /*2ff0*/  R2UR UR7, R15 ;  /* 0x000000000f0772ca */ /* 0x000fe200000e0000 */
[----:B------:R-:W-:Y:S02]  /*3000*/  IMAD.MOV.U32 R15, RZ, RZ, 0x40000040 ;  /* 0x40000040ff0f7424 */ /* 0x000fe400078e00ff */
[----:B------:R-:W-:-:S02]  /*3010*/  VIADD R4, R4, 0x6 ;  /* 0x0000000604047836 */ /* 0x000fc40000000000 */
[----:B------:R-:W-:Y:S01]  /*3020*/  VIADD R6, R6, 0x6 ;  /* 0x0000000606067836 */ /* 0x000fe20000000000 */
[----:B------:R-:W-:Y:S02]  /*3030*/  WARPGROUP.DEPBAR.LE gsb0, 0x0 ;  /* 0x00008000000079c5 */ /* 0x000fe40000010000 */
[----:B------:R-:W-:-:S06]  /*3040*/  WARPGROUP.ARRIVE ;  /* 0x00000000000079c5 */ /* 0x000fcc0000000000 */
[----:B------:R-:W-:Y:S01]  /*3050*/  HGMMA.64x128x16.F32 R24, gdesc[UR4], R24, gsb0 ;  /* 0x01e00000041879f0 */ /* 0x000fe20008000818 */
[----:B------:R-:W-:Y:S02]  /*3060*/  R2UR UR4, R8 ;  /* 0x00000000080472ca */ /* 0x000fe400000e0000 */
[----:B------:R-:W-:Y:S02]  /*3070*/  R2UR UR5, R9 ;  /* 0x00000000090572ca */ /* 0x000fe400000e0000 */
[----:B------:R-:W-:Y:S02]  /*3080*/  R2UR UR6, R14 ;  /* 0x000000000e0672ca */ /* 0x000fe400000e0000 */
[----:B------:R-:W-:Y:S01]  /*3090*/  R2UR UR7, R15 ;  /* 0x000000000f0772ca */ /* 0x000fe200000e0000 */
[----:B------:R-:W-:Y:S02]  /*30a0*/  WARPGROUP.DEPBAR.LE gsb0, 0x0 ;  /* 0x00008000000079c5 */ /* 0x000fe40000010000 */
[----:B------:R-:W-:-:S10]  /*30b0*/  WARPGROUP.ARRIVE ;  /* 0x00000000000079c5 */ /* 0x000fd40000000000 */
[----:B------:R-:W-:Y:S01]  /*30c0*/  HGMMA.64x128x16.F32 R24, gdesc[UR4], R24, gsb0 ;  /* 0x01e00000041879f0 */ /* 0x000fe20008000818 */
[----:B------:R-:W-:Y:S02]  /*30d0*/  R2UR UR4, R4 ;  /* 0x00000000040472ca */ /* 0x000fe400000e0000 */
[----:B------:R-:W-:Y:S02]  /*30e0*/  R2UR UR5, R5 ;  /* 0x00000000050572ca */ /* 0x000fe400000e0000 */
[----:B------:R-:W-:Y:S02]  /*30f0*/  R2UR UR6, R6 ;  /* 0x00000000060672ca */ /* 0x000fe400000e0000 */
[----:B------:R-:W-:Y:S01]  /*3100*/  R2UR UR7, R7 ;  /* 0x00000000070772ca */ /* 0x000fe200000e0000 */
[----:B------:R-:W-:Y:S02]  /*3110*/  WARPGROUP.DEPBAR.LE gsb0, 0x0 ;  /* 0x00008000000079c5 */ /* 0x000fe40000010000 */
[----:B------:R-:W-:-:S10]  /*3120*/  WARPGROUP.ARRIVE ;  /* 0x00000000000079c5 */ /* 0x000fd40000000000 */
[----:B------:R-:W-:Y:S03]  /*3130*/  HGMMA.64x128x16.F32 R24, gdesc[UR4], R24, gsb0 ;  /* 0x01e00000041879f0 */ /* 0x000fe60008000818 */
[----:B------:R-:W-:Y:S02]  /*3140*/  WARPGROUP.DEPBAR.LE gsb0, 0x0 ;  /* 0x00008000000079c5 */ /* 0x000fe40000010000 */
[----:B------:R-:W-:Y:S05]  /*3150*/  @!P1 BRA `(.L_x_439) ;  /* 0x0000000400589947 */ /* 0x000fea0003800000 */
[----:B------:R-:W-:Y:S02]  /*3160*/  VIADD R0, R113, 0x1 ;  /* 0x0000000171007836 */ /* 0x000fe40000000000 */
[----:B------:R-:W-:-:S03]  /*3170*/  IMAD.MOV.U32 R9, RZ, RZ, R113 ;  /* 0x000000ffff097224 */ /* 0x000fc600078e0071 */
[----:B------:R-:W-:-:S04]  /*3180*/  ISETP.NE.AND P1, PT, R0, 0x6, PT ;  /* 0x000000060000780c */ /* 0x000fc80003f25270 */
[----:B------:R-:W-:Y:S02]  /*3190*/  SEL R4, RZ, 0x1, P1 ;  /* 0x00000001ff047807 */ /* 0x000fe40000800000 */
[----:B------:R-:W-:Y:S02]  /*31a0*/  SEL R8, R0, RZ, P1 ;  /* 0x000000ff00087207 */ /* 0x000fe40000800000 */
[----:B------:R-:W-:-:S07]  /*31b0*/  LOP3.LUT R0, R111, R4, RZ, 0x3c, !PT ;  /* 0x000000046f007212 */ /* 0x000fce00078e3cff */
.L_x_446:
[----:B------:R-:W-:Y:S05]  /*31c0*/  YIELD ;  /* 0x0000000000007946 */ /* 0x000fea0003800000 */
[----:B-1--4-:R-:W-:Y:S05]  /*31d0*/  @!P0 BRA `(.L_x_440) ;  /* 0x0000000000048947 */ /* 0x012fea0003800000 */
[----:B------:R-:W-:Y:S01]  /*31e0*/  BPT.TRAP 0x1 ;  /* 0x000000040000795c */ /* 0x000fe20000300000 */
.L_x_440:
[----:B------:R-:W1:Y:S01]  /*31f0*/  S2R R5, SR_CgaCtaId ;  /* 0x0000000000057919 */ /* 0x000e620000008800 */
[----:B------:R-:W-:Y:S02]  /*3200*/  MOV R4, 0x400 ;  /* 0x0000040000047802 */ /* 0x000fe40000000f00 */
[----:B------:R-:W-:Y:S02]  /*3210*/  SHF.L.U32 R10, R0, 0x1f, RZ ;  /* 0x0000001f000a7819 */ /* 0x000fe400000006ff */
[----:B-1----:R-:W-:-:S05]  /*3220*/  LEA R14, R5, R4, 0x18 ;  /* 0x00000004050e7211 */ /* 0x002fca00078ec0ff */
[----:B------:R-:W-:-:S04]  /*3230*/  IMAD R13, R8, 0x8, R14 ;  /* 0x00000008080d7824 */ /* 0x000fc800078e020e */
[----:B------:R1:W4:Y:S01]  /*3240*/  SYNCS.PHASECHK.TRANS64.TRYWAIT P1, [R13+URZ], R10 ;  /* 0x0000000a0d0075a7 */ /* 0x000322000802017f */
[----:B------:R-:W-:Y:S05]  /*3250*/  @!P0 BRA `(.L_x_441) ;  /* 0x0000000000048947 */ /* 0x000fea0003800000 */
[----:B------:R-:W-:Y:S01]  /*3260*/  BPT.TRAP 0x1 ;  /* 0x000000040000795c */ /* 0x000fe20000300000 */
.L_x_441:
[C---:B------:R-:W-:Y:S01]  /*3270*/  IMAD R4, R8.reuse, 0x400, R12 ;  /* 0x0000040008047824 */ /* 0x040fe200078e020c */
[----:B------:R-:W-:Y:S01]  /*3280*/  MOV R7, 0x40000040 ;  /* 0x4000004000077802 */ /* 0x000fe20000000f00 */
[----:B------:R-:W-:Y:S02]  /*3290*/  IMAD R6, R8, 0x400, R11 ;  /* 0x0000040008067824 */ /* 0x000fe400078e020b */
[----:B------:R-:W-:Y:S01]  /*32a0*/  IMAD.MOV.U32 R5, RZ, RZ, 0x40000040 ;  /* 0x40000040ff057424 */ /* 0x000fe200078e00ff */
[----:B----4-:R-:W-:Y:S06]  /*32b0*/  @P1 BRA `(.L_x_442) ;  /* 0x0000000000081947 */ /* 0x010fec0003800000 */
[----:B------:R-:W4:Y:S02]  /*32c0*/  SYNCS.PHASECHK.TRANS64.TRYWAIT P1, [R13+URZ], R10 ;  /* 0x0000000a0d0075a7 */ /* 0x000f24000802017f */
[----:B----4-:R-:W-:Y:S05]  /*32d0*/  @!P1 BRA `(.L_x_443) ;  /* 0x0000013000249947 */ /* 0x010fea0003800000 */
.L_x_442:
[----:B------:R-:W-:Y:S05]  /*32e0*/  WARPSYNC.ALL ;  /* 0x0000000000007948 */ /* 0x000fea0003800000 */
[C---:B------:R-:W-:Y:S01]  /*32f0*/  R2UR UR4, R4.reuse ;  /* 0x00000000040472ca */ /* 0x040fe200000e0000 */
[----:B------:R-:W-:Y:S01]  /*3300*/  WARPGROUP.ARRIVE ;  /* 0x00000000000079c5 */ /* 0x000fe20000000000 */
[----:B------:R-:W-:Y:S01]  /*3310*/  R2UR UR5, R5 ;  /* 0x00000000050572ca */ /* 0x000fe200000e0000 */
[----:B------:R-:W-:Y:S01]  /*3320*/  VIADD R20, R4, 0x2 ;  /* 0x0000000204147836 */ /* 0x000fe20000000000 */
[C---:B------:R-:W-:Y:S01]  /*3330*/  R2UR UR6, R6.reuse ;  /* 0x00000000060672ca */ /* 0x040fe200000e0000 */
[----:B------:R-:W-:Y:S01]  /*3340*/  VIADD R114, R6, 0x2 ;  /* 0x0000000206727836 */ /* 0x000fe20000000000 */
[----:B------:R-:W-:Y:S01]  /*3350*/  R2UR UR7, R7 ;  /* 0x00000000070772ca */ /* 0x000fe200000e0000 */
[----:B--2---:R-:W-:-:S02]  /*3360*/  IMAD.MOV.U32 R21, RZ, RZ, 0x40000040 ;  /* 0x40000040ff157424 */ /* 0x004fc400078e00ff */
[----:B------:R-:W-:Y:S02]  /*3370*/  IMAD.MOV.U32 R115, RZ, RZ, 0x40000040 ;  /* 0x40000040ff737424 */ /* 0x000fe400078e00ff */
[----:B------:R-:W-:Y:S02]  /*3380*/  IMAD.MOV.U32 R5, RZ, RZ, 0x40000040 ;  /* 0x40000040ff057424 */ /* 0x000fe400078e00ff */
[----:B------:R-:W-:-:S06]  /*3390*/  IMAD.MOV.U32 R7, RZ, RZ, 0x40000040 ;  /* 0x40000040ff077424 */ /* 0x000fcc00078e00ff */
[----:B------:R-:W-:Y:S01]  /*33a0*/  HGMMA.64x128x16.F32 R24, gdesc[UR4], R24, gsb0 ;  /* 0x01e00000041879f0 */ /* 0x000fe20008000818 */
[----:B------:R-:W-:Y:S01]  /*33b0*/  R2UR UR4, R20 ;  /* 0x00000000140472ca */ /* 0x000fe200000e0000 */
[----:B------:R-:W-:Y:S01]  /*33c0*/  VIADD R20, R4, 0x4 ;  /* 0x0000000404147836 */ /* 0x000fe20000000000 */
[----:B------:R-:W-:Y:S01]  /*33d0*/  R2UR UR5, R21 ;  /* 0x00000000150572ca */ /* 0x000fe200000e0000 */
[----:B------:R-:W-:Y:S01]  /*33e0*/  IMAD.MOV.U32 R21, RZ, RZ, 0x40000040 ;  /* 0x40000040ff157424 */ /* 0x000fe200078e00ff */
[----:B------:R-:W-:Y:S01]  /*33f0*/  R2UR UR6, R114 ;  /* 0x00000000720672ca */ /* 0x000fe200000e0000 */
[----:B------:R-:W-:Y:S01]  /*3400*/  VIADD R114, R6, 0x4 ;  /* 0x0000000406727836 */ /* 0x000fe20000000000 */
[----:B------:R-:W-:Y:S01]  /*3410*/  R2UR UR7, R115 ;  /* 0x00000000730772ca */ /* 0x000fe200000e0000 */
[----:B------:R-:W-:Y:S01]  /*3420*/  VIADD R4, R4, 0x6 ;  /* 0x0000000604047836 */ /* 0x000fe20000000000 */
[----:B------:R-:W-:Y:S01]  /*3430*/  MOV R115, 0x40000040 ;  /* 0x4000004000737802 */ /* 0x000fe20000000f00 */
[----:B------:R-:W-:Y:S01]  /*3440*/  VIADD R6, R6, 0x6 ;  /* 0x0000000606067836 */ /* 0x000fe20000000000 */
[----:B------:R-:W-:-:S02]  /*3450*/  WARPGROUP.DEPBAR.LE gsb0, 0x0 ;  /* 0x00008000000079c5 */ /* 0x000fc40000010000 */
[----:B------:R-:W-:-:S07]  /*3460*/  WARPGROUP.ARRIVE ;  /* 0x00000000000079c5 */ /* 0x000fce0000000000 */
        /* <DEDUP_REMOVED lines=17> */
[----:B------:R-:W-:Y:S01]  /*3580*/  BPT.TRAP 0x1 ;  /* 0x000000040000795c */ /* 0x000fe20000300000 */
.L_x_444:
[----:B------:R-:W-:-:S13]  /*3590*/  ISETP.NE.AND P1, PT, R92, RZ, PT ;  /* 0x000000ff5c00720c */ /* 0x000fda0003f25270 */
[----:B------:R-:W-:-:S04]  /*35a0*/  @P1 IMAD R4, R9, 0x8, R14 ;  /* 0x0000000809041824 */ /* 0x000fc800078e020e */
[----:B------:R-:W-:-:S05]  /*35b0*/  @P1 VIADD R4, R4, 0x30 ;  /* 0x0000003004041836 */ /* 0x000fca0000000000 */
[----:B------:R-:W-:-:S04]  /*35c0*/  @P1 PRMT R4, R93, 0x654, R4 ;  /* 0x000006545d041816 */ /* 0x000fc80000000004 */
[----:B------:R2:W-:Y:S01]  /*35d0*/  @P1 SYNCS.ARRIVE.TRANS64.RED.A1T0 RZ, [R4+URZ], RZ ;  /* 0x000000ff04ff19a7 */ /* 0x0005e2000810043f */
[----:B------:R-:W-:-:S13]  /*35e0*/  ISETP.GT.U32.AND P1, PT, R22, 0x1, PT ;  /* 0x000000011600780c */ /* 0x000fda0003f24070 */
[----:B--2---:R-:W-:Y:S05]  /*35f0*/  @P1 BRA `(.L_x_445) ;  /* 0x0000000000041947 */ /* 0x004fea0003800000 */
[----:B------:R-:W-:Y:S01]  /*3600*/  BPT.TRAP 0x1 ;  /* 0x000000040000795c */ /* 0x000fe20000300000 */
.L_x_445:
[----:B------:R-:W-:Y:S01]  /*3610*/  ISETP.GT.AND P3, PT, R3, 0x1, PT ;  /* 0x000000010300780c */ /* 0x000fe20003f64270 */
[----:B------:R-:W-:Y:S01]  /*3620*/  VIADD R8, R8, 0x1 ;  /* 0x0000000108087836 */ /* 0x000fe20000000000 */
[----:B------:R-:W-:Y:S01]  /*3630*/  IADD3 R9, R9, 0x1, RZ ;  /* 0x0000000109097810 */ /* 0x000fe20007ffe0ff */
[----:B------:R-:W-:-:S03]  /*3640*/  VIADD R3, R3, 0xffffffff ;  /* 0xffffffff03037836 */ /* 0x000fc60000000000 */
[C---:B------:R-:W-:Y:S02]  /*3650*/  ISETP.NE.AND P1, PT, R8.reuse, 0x6, PT ;  /* 0x000000060800780c */ /* 0x040fe40003f25270 */
[C---:B------:R-:W-:Y:S02]  /*3660*/  ISETP.NE.AND P2, PT, R9.reuse, 0x6, PT ;  /* 0x000000060900780c */ /* 0x040fe40003f45270 */
[----:B------:R-:W-:Y:S02]  /*3670*/  SEL R5, RZ, 0x1, P1 ;  /* 0x00000001ff057807 */ /* 0x000fe40000800000 */
[----:B------:R-:W-:Y:S02]  /*3680*/  SEL R8, R8, RZ, P1 ;  /* 0x000000ff08087207 */ /* 0x000fe40000800000 */
[----:B------:R-:W-:Y:S02]  /*3690*/  LOP3.LUT R0, R0, R5, RZ, 0x3c, !PT ;  /* 0x0000000500007212 */ /* 0x000fe400078e3cff */
[----:B------:R-:W-:Y:S01]  /*36a0*/  SEL R9, R9, RZ, P2 ;  /* 0x000000ff09097207 */ /* 0x000fe20001000000 */
[----:B------:R-:W-:Y:S06]  /*36b0*/  @P3 BRA `(.L_x_446) ;  /* 0xfffffff800c03947 */ /* 0x000fec000383ffff */
.L_x_439:
[----:B------:R-:W-:Y:S01]  /*36c0*/  ISETP.GE.AND P1, PT, R102, 0x1, PT ;  /* 0x000000016600780c */ /* 0x000fe20003f26270 */
[----:B------:R-:W-:Y:S05]  /*36d0*/  WARPSYNC.ALL ;  /* 0x0000000000007948 */ /* 0x000fea0003800000 */
[----:B------:R-:W-:Y:S07]  /*36e0*/  BSSY B0, `(.L_x_447) ;  /* 0x0000017000007945 */ /* 0x000fee0003800000 */
[----:B------:R-:W-:Y:S05]  /*36f0*/  @!P1 BRA `(.L_x_448) ;  /* 0x0000000000549947 */ /* 0x000fea0003800000 */
[----:B------:R-:W-:Y:S05]  /*3700*/  @!P0 BRA `(.L_x_449) ;  /* 0x0000000000048947 */ /* 0x000fea0003800000 */
[----:B------:R-:W-:Y:S01]  /*3710*/  BPT.TRAP 0x1 ;  /* 0x000000040000795c */ /* 0x000fe20000300000 */
.L_x_449:
[----:B------:R-:W-:Y:S01]  /*3720*/  ISETP.NE.AND P0, PT, R92, RZ, PT ;  /* 0x000000ff5c00720c */ /* 0x000fe20003f05270 */
[----:B------:R-:W-:Y:S01]  /*3730*/  BSSY B1, `(.L_x_450) ;  /* 0x000000f000017945 */ /* 0x000fe20003800000 */
[----:B------:R-:W-:-:S11]  /*3740*/  ISETP.GT.U32.AND P1, PT, R22, 0x1, PT ;  /* 0x000000011600780c */ /* 0x000fd60003f24070 */
[----:B------:R-:W-:Y:S05]  /*3750*/  @!P0 BRA `(.L_x_451) ;  /* 0x0000000000308947 */ /* 0x000fea0003800000 */
[----:B------:R-:W1:Y:S01]  /*3760*/  S2UR UR5, SR_CgaCtaId ;  /* 0x00000000000579c3 */ /* 0x000e620000008800 */
[----:B------:R-:W-:Y:S01]  /*3770*/  VIMNMX R0, R102, 0x1, PT ;  /* 0x0000000166007848 */ /* 0x000fe20003fe0100 */
[----:B------:R-:W-:-:S03]  /*3780*/  UMOV UR4, 0x400 ;  /* 0x0000040000047882 */ /* 0x000fc60000000000 */
[----:B------:R-:W-:-:S05]  /*3790*/  IADD3 R0, R113, R102, -R0 ;  /* 0x0000006671007210 */ /* 0x000fca0007ffe800 */
[----:B------:R-:W-:-:S05]  /*37a0*/  IMAD.WIDE.U32 R4, R0, -0x55555555, RZ ;  /* 0xaaaaaaab00047825 */ /* 0x000fca00078e00ff */
[----:B------:R-:W-:-:S05]  /*37b0*/  SHF.R.U32.HI R5, RZ, 0x2, R5 ;  /* 0x00000002ff057819 */ /* 0x000fca0000011605 */
[----:B------:R-:W-:Y:S01]  /*37c0*/  IMAD R0, R5, -0x6, R0 ;  /* 0xfffffffa05007824 */ /* 0x000fe200078e0200 */
[----:B-1----:R-:W-:-:S06]  /*37d0*/  ULEA UR4, UR5, UR4, 0x18 ;  /* 0x0000000405047291 */ /* 0x002fcc000f8ec03f */
[----:B------:R-:W-:-:S05]  /*37e0*/  LEA R0, R0, UR4, 0x3 ;  /* 0x0000000400007c11 */ /* 0x000fca000f8e18ff */
[----:B------:R-:W-:-:S05]  /*37f0*/  VIADD R0, R0, 0x30 ;  /* 0x0000003000007836 */ /* 0x000fca0000000000 */
[----:B------:R-:W-:-:S04]  /*3800*/  PRMT R0, R93, 0x654, R0 ;  /* 0x000006545d007816 */ /* 0x000fc80000000000 */
[----:B------:R1:W-:Y:S03]  /*3810*/  SYNCS.ARRIVE.TRANS64.RED.A1T0 RZ, [R0+URZ], RZ ;  /* 0x000000ff00ff79a7 */ /* 0x0003e6000810043f */
.L_x_451:
[----:B------:R-:W-:Y:S05]  /*3820*/  BSYNC B1 ;  /* 0x0000000000017941 */ /* 0x000fea0003800000 */
.L_x_450:
[----:B------:R-:W-:Y:S05]  /*3830*/  @P1 BRA `(.L_x_448) ;  /* 0x0000000000041947 */ /* 0x000fea0003800000 */
[----:B------:R-:W-:Y:S01]  /*3840*/  BPT.TRAP 0x1 ;  /* 0x000000040000795c */ /* 0x000fe20000300000 */
.L_x_448:
[----:B------:R-:W-:Y:S05]  /*3850*/  BSYNC B0 ;  /* 0x0000000000007941 */ /* 0x000fea0003800000 */
.L_x_447:
[C---:B------:R-:W-:Y:S01]  /*3860*/  IMAD.IADD R113, R102.reuse, 0x1, R113 ;  /* 0x0000000166717824 */ /* 0x040fe200078e0271 */
[----:B------:R-:W-:-:S03]  /*3870*/  ISETP.GE.U32.AND P1, PT, R102, 0x6, PT ;  /* 0x000000066600780c */ /* 0x000fc60003f26070 */
[C---:B------:R-:W-:Y:S01]  /*3880*/  IMAD.WIDE.U32 R4, R113.reuse, -0x55555555, RZ ;  /* 0xaaaaaaab71047825 */ /* 0x040fe200078e00ff */
[----:B------:R-:W-:-:S04]  /*3890*/  ISETP.GT.U32.AND P0, PT, R113, 0x5, PT ;  /* 0x000000057100780c */ /* 0x000fc80003f04070 */
[----:B------:R-:W-:Y:S02]  /*38a0*/  ISETP.LT.U32.AND P0, PT, R102, 0x6, P0 ;  /* 0x000000066600780c */ /* 0x000fe40000701070 */
[----:B------:R-:W-:Y:S02]  /*38b0*/  SHF.R.U32.HI R4, RZ, 0x2, R5 ;  /* 0x00000002ff047819 */ /* 0x000fe40000011605 */
[----:B-1----:R-:W-:-:S03]  /*38c0*/  SEL R0, RZ, 0x1, !P0 ;  /* 0x00000001ff007807 */ /* 0x002fc60004000000 */
[----:B------:R-:W-:Y:S01]  /*38d0*/  IMAD R113, R4, -0x6, R113 ;  /* 0xfffffffa04717824 */ /* 0x000fe200078e0271 */
[----:B------:R-:W-:-:S04]  /*38e0*/  LOP3.LUT R111, R111, R0, RZ, 0x3c, !PT ;  /* 0x000000006f6f7212 */ /* 0x000fc800078e3cff */
[----:B------:R-:W-:-:S07]  /*38f0*/  @P1 LOP3.LUT R111, R111, 0x1, R4, 0x78, !PT ;  /* 0x000000016f6f1812 */ /* 0x000fce00078e7804 */
.L_x_431:
[----:B------:R-:W-:-:S03]  /*3900*/  UMOV UR4, 0xffffffff ;  /* 0xffffffff00047882 */ /* 0x000fc60000000000 */
[----:B------:R-:W-:Y:S05]  /*3910*/  BRA.DIV UR4, `(.L_x_452) ;  /* 0x0000012a04a87947 */ /* 0x000fea000b800000 */
[----:B-1----:R1:W1:Y:S02]  /*3920*/  SHFL.IDX PT, R14, R23, RZ, 0x1f ;  /* 0x00001fff170e7589 */ /* 0x00226400000e0000 */
.L_x_775:
[----:B------:R-:W2:Y:S01]  /*3930*/  LDC R3, c[0x0][0x948] ;  /* 0x00025200ff037b82 */ /* 0x000ea20000000800 */
[----:B------:R-:W-:Y:S01]  /*3940*/  LOP3.LUT P0, R121, R100, 0xff, RZ, 0xc0, !PT ;  /* 0x000000ff64797812 */ /* 0x000fe2000780c0ff */
[----:B------:R-:W-:Y:S03]  /*3950*/  BSSY B7, `(.L_x_453) ;  /* 0x00003b1000077945 */ /* 0x000fe60003800000 */
[----:B------:R-:W-:Y:S02]  /*3960*/  P2R R124, PR, RZ, 0x1 ;  /* 0x00000001ff7c7803 */ /* 0x000fe40000000000 */
[----:B------:R-:W-:-:S04]  /*3970*/  ISETP.EQ.AND P0, PT, R102, RZ, !P0 ;  /* 0x000000ff6600720c */ /* 0x000fc80004702270 */
[----:B--2---:R-:W-:-:S13]  /*3980*/  ISETP.EQ.OR P0, PT, R102, R3, P0 ;  /* 0x000000036600720c */ /* 0x004fda0000702670 */
[----:B------:R-:W-:Y:S05]  /*3990*/  @P0 BRA `(.L_x_454) ;  /* 0x0000003800b00947 */ /* 0x000fea0003800000 */
[----:B----4-:R-:W2:Y:S01]  /*39a0*/  LDC R4, c[0x0][0x958] ;  /* 0x00025600ff047b82 */ /* 0x010ea20000000800 */
[----:B------:R-:W-:Y:S01]  /*39b0*/  SHF.R.S32.HI R0, RZ, 0x1f, R104 ;  /* 0x0000001fff007819 */ /* 0x000fe20000011468 */
[----:B------:R-:W-:Y:S01]  /*39c0*/  ULDC UR10, c[0x0][0x8c0] ;  /* 0x00023000000a7ab9 */ /* 0x000fe20000000800 */
[----:B------:R-:W-:Y:S01]  /*39d0*/  SHF.R.S32.HI R7, RZ, 0x1f, R103 ;  /* 0x0000001fff077819 */ /* 0x000fe20000011467 */
[----:B------:R-:W-:Y:S01]  /*39e0*/  ULDC.64 UR12, c[0x0][0x8b8] ;  /* 0x00022e00000c7ab9 */ /* 0x000fe20000000a00 */
[----:B------:R-:W-:Y:S01]  /*39f0*/  ULDC UR14, c[0x0][0x954] ;  /* 0x00025500000e7ab9 */ /* 0x000fe20000000800 */
[----:B------:R-:W-:Y:S01]  /*3a00*/  ULDC UR11, c[0x0][0x8b0] ;  /* 0x00022c00000b7ab9 */ /* 0x000fe20000000800 */
[----:B------:R-:W-:Y:S01]  /*3a10*/  ULDC.64 UR8, c[0x0][0x8e0] ;  /* 0x0002380000087ab9 */ /* 0x000fe20000000a00 */
[----:B------:R-:W-:Y:S01]  /*3a20*/  UMOV UR4, 0xffffffff ;  /* 0xffffffff00047882 */ /* 0x000fe20000000000 */
[----:B------:R-:W4:Y:S01]  /*3a30*/  LDC R21, c[0x0][0x9b8] ;  /* 0x00026e00ff157b82 */ /* 0x000f220000000800 */
[----:B------:R-:W-:Y:S01]  /*3a40*/  USHF.L.U32 UR6, UR4, UR14, URZ ;  /* 0x0000000e04067299 */ /* 0x000fe2000800063f */
[----:B-1----:R-:W-:Y:S01]  /*3a50*/  VIADD R112, R14, 0xffffffff ;  /* 0xffffffff0e707836 */ /* 0x002fe20000000000 */
[----:B------:R-:W-:Y:S01]  /*3a60*/  UMOV UR5, 0xffffffff ;  /* 0xffffffff00057882 */ /* 0x000fe20000000000 */
[----:B------:R-:W-:Y:S01]  /*3a70*/  UMOV UR4, 0xffffffff ;  /* 0xffffffff00047882 */ /* 0x000fe20000000000 */
[----:B------:R-:W-:Y:S01]  /*3a80*/  ULOP3.LUT UR6, URZ, UR6, URZ, 0x33, !UPT ;  /* 0x000000063f067292 */ /* 0x000fe2000f8e333f */
[----:B------:R-:W-:-:S03]  /*3a90*/  CS2R R114, SRZ ;  /* 0x0000000000727805 */ /* 0x000fc6000001ff00 */
[----:B------:R-:W-:Y:S01]  /*3aa0*/  USHF.R.S32.HI UR7, URZ, 0x1f, UR6 ;  /* 0x0000001f3f077899 */ /* 0x000fe20008011406 */
[----:B--2---:R-:W-:-:S04]  /*3ab0*/  ISETP.NE.AND P0, PT, R4, 0x1, PT ;  /* 0x000000010400780c */ /* 0x004fc80003f05270 */
[----:B------:R-:W-:Y:S02]  /*3ac0*/  SEL R20, R7, R0, !P0 ;  /* 0x0000000007147207 */ /* 0x000fe40004000000 */
[----:B------:R-:W-:Y:S02]  /*3ad0*/  SEL R15, R103, R104, !P0 ;  /* 0x00000068670f7207 */ /* 0x000fe40004000000 */
[--C-:B------:R-:W-:Y:S02]  /*3ae0*/  SHF.R.U32.HI R4, RZ, UR10, R20.reuse ;  /* 0x0000000aff047c19 */ /* 0x100fe40008011614 */
[----:B------:R-:W-:Y:S02]  /*3af0*/  SHF.R.U64 R6, R15, UR10, R20 ;  /* 0x0000000a0f067c19 */ /* 0x000fe40008001214 */
[----:B------:R-:W-:Y:S01]  /*3b00*/  SEL R13, R0, R7, !P0 ;  /* 0x00000007000d7207 */ /* 0x000fe20004000000 */
[----:B------:R-:W-:Y:S01]  /*3b10*/  IMAD R9, R4, UR12, RZ ;  /* 0x0000000c04097c24 */ /* 0x000fe2000f8e02ff */
[----:B------:R-:W-:Y:S01]  /*3b20*/  SEL R12, R104, R103, !P0 ;  /* 0x00000067680c7207 */ /* 0x000fe20004000000 */
[----:B------:R-:W-:Y:S01]  /*3b30*/  IMAD.WIDE.U32 R4, R6, UR12, RZ ;  /* 0x0000000c06047c25 */ /* 0x000fe2000f8e00ff */
[----:B------:R-:W-:-:S03]  /*3b40*/  SHF.R.U32.HI R7, RZ, UR11, R13 ;  /* 0x0000000bff077c19 */ /* 0x000fc6000801160d */
[----:B------:R-:W-:Y:S01]  /*3b50*/  IMAD R9, R6, UR13, R9 ;  /* 0x0000000d06097c24 */ /* 0x000fe2000f8e0209 */
[----:B------:R-:W-:Y:S02]  /*3b60*/  SHF.R.U64 R6, R12, UR11, R13 ;  /* 0x0000000b0c067c19 */ /* 0x000fe4000800120d */
[----:B------:R-:W-:Y:S01]  /*3b70*/  IADD3 R8, P0, R15, -R4, RZ ;  /* 0x800000040f087210 */ /* 0x000fe20007f1e0ff */
[----:B------:R-:W-:-:S05]  /*3b80*/  IMAD.IADD R9, R5, 0x1, R9 ;  /* 0x0000000105097824 */ /* 0x000fca00078e0209 */
[--C-:B------:R-:W-:Y:S02]  /*3b90*/  SHF.R.U32.HI R11, RZ, UR10, R9.reuse ;  /* 0x0000000aff0b7c19 */ /* 0x100fe40008011609 */
[--C-:B------:R-:W-:Y:S01]  /*3ba0*/  SHF.R.U64 R10, R4, UR10, R9.reuse ;  /* 0x0000000a040a7c19 */ /* 0x100fe20008001209 */
[----:B------:R-:W-:Y:S01]  /*3bb0*/  IMAD.X R9, R20, 0x1, ~R9, P0 ;  /* 0x0000000114097824 */ /* 0x000fe200000e0e09 */
[--C-:B------:R-:W-:Y:S02]  /*3bc0*/  SHF.R.U32.HI R0, RZ, UR14, R11.reuse ;  /* 0x0000000eff007c19 */ /* 0x100fe4000801160b */
[----:B------:R-:W-:Y:S02]  /*3bd0*/  SHF.R.U64 R5, R10, UR14, R11 ;  /* 0x0000000e0a057c19 */ /* 0x000fe4000800120b */
[----:B----4-:R-:W-:Y:S01]  /*3be0*/  ISETP.NE.AND P0, PT, R21, RZ, PT ;  /* 0x000000ff1500720c */ /* 0x010fe20003f05270 */
[----:B------:R-:W-:Y:S02]  /*3bf0*/  IMAD R0, R0, UR8, RZ ;  /* 0x0000000800007c24 */ /* 0x000fe4000f8e02ff */
[----:B------:R-:W-:-:S04]  /*3c00*/  IMAD.WIDE.U32 R6, R5, UR8, R6 ;  /* 0x0000000805067c25 */ /* 0x000fc8000f8e0006 */
[----:B------:R-:W-:Y:S01]  /*3c10*/  IMAD R5, R5, UR9, R0 ;  /* 0x0000000905057c24 */ /* 0x000fe2000f8e0200 */
[----:B------:R-:W-:Y:S01]  /*3c20*/  ULDC.64 UR8, c[0x0][0x8a8] ;  /* 0x00022a0000087ab9 */ /* 0x000fe20000000a00 */
[----:B------:R-:W-:Y:S01]  /*3c30*/  SHF.R.S32.HI R0, RZ, 0x1f, R105 ;  /* 0x0000001fff007819 */ /* 0x000fe20000011469 */
[----:B------:R-:W-:Y:S01]  /*3c40*/  UIMAD.WIDE.U32 UR4, UR8, 0x1, UR4 ;  /* 0x00000001080478a5 */ /* 0x000fe2000f8e0004 */
[----:B------:R-:W-:Y:S01]  /*3c50*/  IMAD.IADD R5, R7, 0x1, R5 ;  /* 0x0000000107057824 */ /* 0x000fe200078e0205 */
[C---:B------:R-:W-:Y:S02]  /*3c60*/  SHF.L.U32 R7, R6.reuse, UR14, RZ ;  /* 0x0000000e06077c19 */ /* 0x040fe400080006ff */
[----:B------:R-:W-:Y:S02]  /*3c70*/  UIADD3 UR5, UR5, UR9, URZ ;  /* 0x0000000905057290 */ /* 0x000fe4000fffe03f */
[----:B------:R-:W-:Y:S02]  /*3c80*/  SHF.L.U64.HI R6, R6, UR14, R5 ;  /* 0x0000000e06067c19 */ /* 0x000fe40008010205 */
[----:B------:R-:W-:-:S02]  /*3c90*/  LOP3.LUT R7, R7, UR6, R10, 0xf8, !PT ;  /* 0x0000000607077c12 */ /* 0x000fc4000f8ef80a */
[----:B------:R-:W-:Y:S02]  /*3ca0*/  LOP3.LUT R6, R6, UR7, R11, 0xf8, !PT ;  /* 0x0000000706067c12 */ /* 0x000fe4000f8ef80b */
[----:B------:R-:W-:Y:S02]  /*3cb0*/  LOP3.LUT R4, R12, UR4, RZ, 0xc0, !PT ;  /* 0x000000040c047c12 */ /* 0x000fe4000f8ec0ff */
[----:B------:R-:W-:Y:S01]  /*3cc0*/  LOP3.LUT R5, R13, UR5, RZ, 0xc0, !PT ;  /* 0x000000050d057c12 */ /* 0x000fe2000f8ec0ff */
[----:B------:R-:W-:Y:S01]  /*3cd0*/  ULDC.64 UR4, c[0x0][0x8c8] ;  /* 0x0002320000047ab9 */ /* 0x000fe20000000a00 */
[----:B------:R-:W-:Y:S02]  /*3ce0*/  IMAD R6, R6, UR8, RZ ;  /* 0x0000000806067c24 */ /* 0x000fe4000f8e02ff */
[----:B------:R-:W-:Y:S02]  /*3cf0*/  IMAD R0, R0, UR4, RZ ;  /* 0x0000000400007c24 */ /* 0x000fe4000f8e02ff */
[----:B------:R-:W-:-:S04]  /*3d00*/  IMAD.WIDE.U32 R4, R7, UR8, R4 ;  /* 0x0000000807047c25 */ /* 0x000fc8000f8e0004 */
[----:B------:R-:W-:Y:S02]  /*3d10*/  IMAD R11, R7, UR9, R6 ;  /* 0x00000009070b7c24 */ /* 0x000fe4000f8e0206 */
[C---:B------:R-:W-:Y:S02]  /*3d20*/  IMAD R13, R105.reuse, UR5, R0 ;  /* 0x00000005690d7c24 */ /* 0x040fe4000f8e0200 */
[----:B------:R-:W-:-:S04]  /*3d30*/  IMAD.WIDE.U32 R6, R105, UR4, R8 ;  /* 0x0000000469067c25 */ /* 0x000fc8000f8e0008 */
[----:B------:R-:W-:Y:S01]  /*3d40*/  IMAD.IADD R0, R5, 0x1, R11 ;  /* 0x0000000105007824 */ /* 0x000fe200078e020b */
[----:B------:R-:W-:Y:S01]  /*3d50*/  IADD3 R7, R7, R13, RZ ;  /* 0x0000000d07077210 */ /* 0x000fe20007ffe0ff */
[----:B------:R-:W-:Y:S02]  /*3d60*/  IMAD.MOV.U32 R9, RZ, RZ, RZ ;  /* 0x000000ffff097224 */ /* 0x000fe400078e00ff */
[----:B------:R-:W-:Y:S02]  /*3d70*/  IMAD R5, R0, UR12, RZ ;  /* 0x0000000c00057c24 */ /* 0x000fe4000f8e02ff */
[----:B------:R-:W-:-:S04]  /*3d80*/  IMAD.WIDE.U32 R6, R4, UR12, R6 ;  /* 0x0000000c04067c25 */ /* 0x000fc8000f8e0006 */
[----:B------:R-:W-:Y:S02]  /*3d90*/  IMAD R5, R4, UR13, R5 ;  /* 0x0000000d04057c24 */ /* 0x000fe4000f8e0205 */
[----:B------:R-:W-:Y:S02]  /*3da0*/  IMAD.U32 R91, R6, 0x2, R112 ;  /* 0x00000002065b7824 */ /* 0x000fe400078e0070 */
[----:B------:R-:W-:Y:S02]  /*3db0*/  IMAD.MOV.U32 R11, RZ, RZ, R6 ;  /* 0x000000ffff0b7224 */ /* 0x000fe400078e0006 */
[----:B------:R-:W-:Y:S02]  /*3dc0*/  IMAD.IADD R8, R7, 0x1, R5 ;  /* 0x0000000107087824 */ /* 0x000fe400078e0205 */
[----:B------:R-:W-:Y:S01]  /*3dd0*/  IMAD.MOV.U32 R0, RZ, RZ, RZ ;  /* 0x000000ffff007224 */ /* 0x000fe200078e00ff */
[----:B------:R-:W-:Y:S06]  /*3de0*/  @!P0 BRA `(.L_x_455) ;  /* 0x00000008007c8947 */ /* 0x000fec0003800000 */
[----:B------:R-:W1:Y:S01]  /*3df0*/  LDC R15, c[0x0][0x980] ;  /* 0x00026000ff0f7b82 */ /* 0x000e620000000800 */
[----:B------:R-:W-:Y:S01]  /*3e00*/  SHF.R.U64 R4, R11, UR11, RZ ;  /* 0x0000000b0b047c19 */ /* 0x000fe200080012ff */
[----:B------:R-:W-:Y:S03]  /*3e10*/  BSSY B0, `(.L_x_456) ;  /* 0x000002e000007945 */ /* 0x000fe60003800000 */
[----:B------:R-:W-:-:S03]  /*3e20*/  SHF.R.U64 R4, R4, UR10, RZ ;  /* 0x0000000a04047c19 */ /* 0x000fc600080012ff */
[----:B------:R-:W2:Y:S02]  /*3e30*/  LDC R20, c[0x0][0x968] ;  /* 0x00025a00ff147b82 */ /* 0x000ea40000000800 */
[----:B------:R-:W-:-:S05]  /*3e40*/  IMAD R12, R4, R3, RZ ;  /* 0x00000003040c7224 */ /* 0x000fca00078e02ff */
[----:B------:R-:W-:Y:S01]  /*3e50*/  IADD3 R14, R12, R3, RZ ;  /* 0x000000030c0e7210 */ /* 0x000fe20007ffe0ff */
[----:B-1----:R-:W-:-:S04]  /*3e60*/  VIADD R0, R15, 0x1 ;  /* 0x000000010f007836 */ /* 0x002fc80000000000 */
[----:B--2---:R-:W-:-:S05]  /*3e70*/  IMAD R0, R0, R20, RZ ;  /* 0x0000001400007224 */ /* 0x004fca00078e02ff */
[----:B------:R-:W-:-:S13]  /*3e80*/  ISETP.GE.U32.AND P1, PT, R12, R0, PT ;  /* 0x000000000c00720c */ /* 0x000fda0003f26070 */
[----:B------:R-:W-:Y:S05]  /*3e90*/  @!P1 BRA `(.L_x_457) ;  /* 0x0000000000509947 */ /* 0x000fea0003800000 */
[----:B------:R-:W-:Y:S01]  /*3ea0*/  ISETP.NE.AND P1, PT, R15, 0x1, PT ;  /* 0x000000010f00780c */ /* 0x000fe20003f25270 */
[----:B------:R-:W-:Y:S01]  /*3eb0*/  IMAD.IADD R4, R12, 0x1, -R0 ;  /* 0x000000010c047824 */ /* 0x000fe200078e0a00 */
[----:B------:R-:W-:Y:S02]  /*3ec0*/  ULDC UR4, c[0x0][0x98c] ;  /* 0x0002630000047ab9 */ /* 0x000fe40000000800 */
[----:B------:R-:W-:-:S09]  /*3ed0*/  IMAD.U32 R9, RZ, RZ, UR4 ;  /* 0x00000004ff097e24 */ /* 0x000fd2000f8e00ff */
[----:B------:R-:W1:Y:S08]  /*3ee0*/  @P1 LDC R5, c[0x0][0x984] ;  /* 0x00026100ff051b82 */ /* 0x000e700000000800 */
[----:B------:R-:W2:Y:S01]  /*3ef0*/  @P1 LDC R6, c[0x0][0x988] ;  /* 0x00026200ff061b82 */ /* 0x000ea20000000800 */
[----:B-1----:R-:W-:-:S05]  /*3f00*/  @P1 IMAD.HI.U32 R5, R4, R5, RZ ;  /* 0x0000000504051227 */ /* 0x002fca00078e00ff */
[----:B--2---:R-:W-:-:S05]  /*3f10*/  @P1 SHF.R.U32.HI R4, RZ, R6, R5 ;  /* 0x00000006ff041219 */ /* 0x004fca0000011605 */
[C---:B------:R-:W-:Y:S02]  /*3f20*/  IMAD R5, R4.reuse, R15, RZ ;  /* 0x0000000f04057224 */ /* 0x040fe400078e02ff */
[----:B------:R-:W-:Y:S02]  /*3f30*/  IMAD.IADD R4, R4, 0x1, R20 ;  /* 0x0000000104047824 */ /* 0x000fe400078e0214 */
[----:B------:R-:W-:-:S05]  /*3f40*/  IMAD R5, R20, R9, R5 ;  /* 0x0000000914057224 */ /* 0x000fca00078e0205 */
[----:B------:R-:W-:-:S04]  /*3f50*/  IADD3 R6, R5, R15, -R12 ;  /* 0x0000000f05067210 */ /* 0x000fc80007ffe80c */
[----:B------:R-:W-:Y:S01]  /*3f60*/  ISETP.GE.U32.AND P1, PT, R6, 0x8, PT ;  /* 0x000000080600780c */ /* 0x000fe20003f26070 */
[----:B------:R-:W-:Y:S02]  /*3f70*/  IMAD.IADD R6, R14, 0x1, -R5 ;  /* 0x000000010e067824 */ /* 0x000fe400078e0a05 */
[----:B------:R-:W-:-:S03]  /*3f80*/  VIADD R5, R4, 0x1 ;  /* 0x0000000104057836 */ /* 0x000fc60000000000 */
[----:B------:R-:W-:-:S07]  /*3f90*/  LOP3.LUT P2, RZ, R6, 0xfffffff8, R3, 0xc8, !PT ;  /* 0xfffffff806ff7812 */ /* 0x000fce000784c803 */
[----:B------:R-:W-:-:S04]  /*3fa0*/  @P1 IMAD.MOV R5, RZ, RZ, R4 ;  /* 0x000000ffff051224 */ /* 0x000fc800078e0204 */
[C---:B------:R-:W-:Y:S02]  /*3fb0*/  VIADD R114, R5.reuse, 0xffffffff ;  /* 0xffffffff05727836 */ /* 0x040fe40000000000 */
[----:B------:R-:W-:Y:S01]  /*3fc0*/  @P2 IADD3 R114, R5, RZ, RZ ;  /* 0x000000ff05722210 */ /* 0x000fe20007ffe0ff */
[----:B------:R-:W-:Y:S06]  /*3fd0*/  BRA `(.L_x_458) ;  /* 0x0000000000447947 */ /* 0x000fec0003800000 */
.L_x_457:
[----:B------:R-:W-:Y:S01]  /*3fe0*/  ULDC UR4, c[0x0][0x98c] ;  /* 0x0002630000047ab9 */ /* 0x000fe20000000800 */
[----:B------:R-:W-:Y:S02]  /*3ff0*/  IMAD.MOV.U32 R4, RZ, RZ, R12 ;  /* 0x000000ffff047224 */ /* 0x000fe400078e000c */
[----:B------:R-:W-:-:S04]  /*4000*/  IMAD.U32 R9, RZ, RZ, UR4 ;  /* 0x00000004ff097e24 */ /* 0x000fc8000f8e00ff */
[C---:B------:R-:W-:Y:S01]  /*4010*/  IMAD.IADD R5, R9.reuse, 0x1, -R12 ;  /* 0x0000000109057824 */ /* 0x040fe200078e0a0c */
[----:B------:R-:W-:-:S13]  /*4020*/  ISETP.NE.AND P1, PT, R9, 0x1, PT ;  /* 0x000000010900780c */ /* 0x000fda0003f25270 */
[----:B------:R-:W1:Y:S02]  /*4030*/  @P1 LDC.64 R6, c[0x0][0x990] ;  /* 0x00026400ff061b82 */ /* 0x000e640000000a00 */
[----:B-1----:R-:W-:-:S05]  /*4040*/  @P1 IMAD.HI.U32 R6, R12, R6, RZ ;  /* 0x000000060c061227 */ /* 0x002fca00078e00ff */
[----:B------:R-:W-:-:S05]  /*4050*/  @P1 SHF.R.U32.HI R4, RZ, R7, R6 ;  /* 0x00000007ff041219 */ /* 0x000fca0000011606 */
[----:B------:R-:W-:Y:S02]  /*4060*/  IMAD R5, R4, R9, R5 ;  /* 0x0000000904057224 */ /* 0x000fe400078e0205 */
[----:B------:R-:W-:-:S03]  /*4070*/  IMAD.MOV R6, RZ, RZ, -R4 ;  /* 0x000000ffff067224 */ /* 0x000fc600078e0a04 */
[----:B------:R-:W-:Y:S01]  /*4080*/  ISETP.GE.U32.AND P1, PT, R5, 0x8, PT ;  /* 0x000000080500780c */ /* 0x000fe20003f26070 */
[----:B------:R-:W-:Y:S02]  /*4090*/  IMAD R6, R9, R6, R14 ;  /* 0x0000000609067224 */ /* 0x000fe400078e020e */
[----:B------:R-:W-:-:S03]  /*40a0*/  VIADD R5, R4, 0x1 ;  /* 0x0000000104057836 */ /* 0x000fc60000000000 */
[----:B------:R-:W-:-:S07]  /*40b0*/  LOP3.LUT P2, RZ, R6, 0xfffffff8, R3, 0xc8, !PT ;  /* 0xfffffff806ff7812 */ /* 0x000fce000784c803 */
[----:B------:R-:W-:-:S04]  /*40c0*/  @P1 IMAD.MOV R5, RZ, RZ, R4 ;  /* 0x000000ffff051224 */ /* 0x000fc800078e0204 */
[C---:B------:R-:W-:Y:S02]  /*40d0*/  VIADD R114, R5.reuse, 0xffffffff ;  /* 0xffffffff05727836 */ /* 0x040fe40000000000 */
[----:B------:R-:W-:-:S07]  /*40e0*/  @P2 IADD3 R114, R5, RZ, RZ ;  /* 0x000000ff05722210 */ /* 0x000fce0007ffe0ff */
.L_x_458:
[----:B------:R-:W-:Y:S05]  /*40f0*/  BSYNC B0 ;  /* 0x0000000000007941 */ /* 0x000fea0003800000 */
.L_x_456:
[----:B------:R-:W-:Y:S01]  /*4100*/  IMAD.IADD R7, R101, 0x1, R12 ;  /* 0x0000000165077824 */ /* 0x000fe200078e020c */
[----:B------:R-:W-:Y:S04]  /*4110*/  BSSY B0, `(.L_x_459) ;  /* 0x0000026000007945 */ /* 0x000fe80003800000 */
[----:B------:R-:W-:-:S13]  /*4120*/  ISETP.GE.U32.AND P1, PT, R7, R0, PT ;  /* 0x000000000700720c */ /* 0x000fda0003f26070 */
[----:B------:R-:W-:Y:S05]  /*4130*/  @!P1 BRA `(.L_x_460) ;  /* 0x00000000004c9947 */ /* 0x000fea0003800000 */
[----:B------:R-:W-:Y:S01]  /*4140*/  ISETP.NE.AND P1, PT, R15, 0x1, PT ;  /* 0x000000010f00780c */ /* 0x000fe20003f25270 */
[----:B------:R-:W-:-:S12]  /*4150*/  IMAD.IADD R4, R7, 0x1, -R0 ;  /* 0x0000000107047824 */ /* 0x000fd800078e0a00 */
[----:B------:R-:W1:Y:S08]  /*4160*/  @P1 LDC R5, c[0x0][0x984] ;  /* 0x00026100ff051b82 */ /* 0x000e700000000800 */
[----:B------:R-:W2:Y:S01]  /*4170*/  @P1 LDC R6, c[0x0][0x988] ;  /* 0x00026200ff061b82 */ /* 0x000ea20000000800 */
[----:B-1----:R-:W-:-:S05]  /*4180*/  @P1 IMAD.HI.U32 R5, R4, R5, RZ ;  /* 0x0000000504051227 */ /* 0x002fca00078e00ff */
[----:B--2---:R-:W-:-:S05]  /*4190*/  @P1 SHF.R.U32.HI R4, RZ, R6, R5 ;  /* 0x00000006ff041219 */ /* 0x004fca0000011605 */
[C---:B------:R-:W-:Y:S02]  /*41a0*/  IMAD R5, R4.reuse, R15, RZ ;  /* 0x0000000f04057224 */ /* 0x040fe400078e02ff */
[----:B------:R-:W-:Y:S02]  /*41b0*/  IMAD.IADD R4, R4, 0x1, R20 ;  /* 0x0000000104047824 */ /* 0x000fe400078e0214 */
[----:B------:R-:W-:-:S05]  /*41c0*/  IMAD R5, R20, R9, R5 ;  /* 0x0000000914057224 */ /* 0x000fca00078e0205 */
[----:B------:R-:W-:Y:S01]  /*41d0*/  IADD3 R6, R5, R15, -R12 ;  /* 0x0000000f05067210 */ /* 0x000fe20007ffe80c */
[----:B------:R-:W-:-:S03]  /*41e0*/  IMAD.IADD R5, R14, 0x1, -R5 ;  /* 0x000000010e057824 */ /* 0x000fc600078e0a05 */
[----:B------:R-:W-:Y:S01]  /*41f0*/  LOP3.LUT P1, RZ, R6, 0xfffffff8, R101, 0xc8, !PT ;  /* 0xfffffff806ff7812 */ /* 0x000fe2000782c865 */
[----:B------:R-:W-:-:S05]  /*4200*/  IMAD.IADD R6, R14, 0x1, -R7 ;  /* 0x000000010e067824 */ /* 0x000fca00078e0a07 */
[----:B------:R-:W-:Y:S01]  /*4210*/  LOP3.LUT P2, RZ, R5, 0xfffffff8, R6, 0xc8, !PT ;  /* 0xfffffff805ff7812 */ /* 0x000fe2000784c806 */
[----:B------:R-:W-:-:S06]  /*4220*/  VIADD R5, R4, 0x1 ;  /* 0x0000000104057836 */ /* 0x000fcc0000000000 */
[----:B------:R-:W-:-:S05]  /*4230*/  @P1 IMAD.MOV R5, RZ, RZ, R4 ;  /* 0x000000ffff051224 */ /* 0x000fca00078e0204 */
[----:B------:R-:W-:Y:S01]  /*4240*/  IADD3 R7, R5, -0x1, RZ ;  /* 0xffffffff05077810 */ /* 0x000fe20007ffe0ff */
[----:B------:R-:W-:Y:S01]  /*4250*/  @P2 IMAD.MOV R7, RZ, RZ, R5 ;  /* 0x000000ffff072224 */ /* 0x000fe200078e0205 */
[----:B------:R-:W-:Y:S06]  /*4260*/  BRA `(.L_x_461) ;  /* 0x0000000000407947 */ /* 0x000fec0003800000 */
.L_x_460:
[C---:B------:R-:W-:Y:S01]  /*4270*/  ISETP.NE.AND P1, PT, R9.reuse, 0x1, PT ;  /* 0x000000010900780c */ /* 0x040fe20003f25270 */
[----:B------:R-:W-:-:S12]  /*4280*/  IMAD.IADD R10, R9, 0x1, -R12 ;  /* 0x00000001090a7824 */ /* 0x000fd800078e0a0c */
[----:B------:R-:W1:Y:S02]  /*4290*/  @P1 LDC.64 R4, c[0x0][0x990] ;  /* 0x00026400ff041b82 */ /* 0x000e640000000a00 */
[----:B-1----:R-:W-:-:S04]  /*42a0*/  @P1 IMAD.HI.U32 R6, R7, R4, RZ ;  /* 0x0000000407061227 */ /* 0x002fc800078e00ff */
[----:B------:R-:W-:Y:S01]  /*42b0*/  IMAD.MOV.U32 R4, RZ, RZ, R7 ;  /* 0x000000ffff047224 */ /* 0x000fe200078e0007 */
[----:B------:R-:W-:-:S05]  /*42c0*/  @P1 SHF.R.U32.HI R4, RZ, R5, R6 ;  /* 0x00000005ff041219 */ /* 0x000fca0000011606 */
[----:B------:R-:W-:Y:S02]  /*42d0*/  IMAD R6, R4, R9, R10 ;  /* 0x0000000904067224 */ /* 0x000fe400078e020a */
[----:B------:R-:W-:-:S03]  /*42e0*/  IMAD.MOV R10, RZ, RZ, -R4 ;  /* 0x000000ffff0a7224 */ /* 0x000fc600078e0a04 */
[----:B------:R-:W-:Y:S01]  /*42f0*/  LOP3.LUT P1, RZ, R6, 0xfffffff8, R101, 0xc8, !PT ;  /* 0xfffffff806ff7812 */ /* 0x000fe2000782c865 */
[----:B------:R-:W-:Y:S02]  /*4300*/  IMAD R5, R9, R10, R14 ;  /* 0x0000000a09057224 */ /* 0x000fe400078e020e */
[----:B------:R-:W-:-:S05]  /*4310*/  IMAD.IADD R6, R14, 0x1, -R7 ;  /* 0x000000010e067824 */ /* 0x000fca00078e0a07 */
[----:B------:R-:W-:Y:S01]  /*4320*/  LOP3.LUT P2, RZ, R5, 0xfffffff8, R6, 0xc8, !PT ;  /* 0xfffffff805ff7812 */ /* 0x000fe2000784c806 */
[----:B------:R-:W-:-:S04]  /*4330*/  VIADD R5, R4, 0x1 ;  /* 0x0000000104057836 */ /* 0x000fc80000000000 */
[----:B------:R-:W-:-:S05]  /*4340*/  @P1 IMAD.MOV R5, RZ, RZ, R4 ;  /* 0x000000ffff051224 */ /* 0x000fca00078e0204 */
[----:B------:R-:W-:-:S03]  /*4350*/  IADD3 R7, R5, -0x1, RZ ;  /* 0xffffffff05077810 */ /* 0x000fc60007ffe0ff */
[----:B------:R-:W-:-:S07]  /*4360*/  @P2 IMAD.MOV R7, RZ, RZ, R5 ;  /* 0x000000ffff072224 */ /* 0x000fce00078e0205 */
.L_x_461:
[----:B------:R-:W-:Y:S05]  /*4370*/  BSYNC B0 ;  /* 0x0000000000007941 */ /* 0x000fea0003800000 */
.L_x_459:
[----:B------:R-:W-:Y:S01]  /*4380*/  VIADD R13, R14, 0xffffffff ;  /* 0xffffffff0e0d7836 */ /* 0x000fe20000000000 */
        /* <DEDUP_REMOVED lines=11> */
[----:B------:R-:W-:-:S04]  /*4440*/  IMAD R4, R20, R9, R4 ;  /* 0x0000000914047224 */ /* 0x000fc800078e0204 */
[----:B------:R-:W-:Y:S01]  /*4450*/  IMAD.IADD R5, R14, 0x1, -R4 ;  /* 0x000000010e057824 */ /* 0x000fe200078e0a04 */
[----:B------:R-:W-:-:S04]  /*4460*/  IADD3 R4, R4, R15, -R12 ;  /* 0x0000000f04047210 */ /* 0x000fc80007ffe80c */
[----:B------:R-:W-:Y:S01]  /*4470*/  ISETP.GE.U32.AND P2, PT, R5, 0x8, PT ;  /* 0x000000080500780c */ /* 0x000fe20003f46070 */
[----:B------:R-:W-:-:S05]  /*4480*/  IMAD.IADD R5, R13, 0x1, -R12 ;  /* 0x000000010d057824 */ /* 0x000fca00078e0a0c */
[----:B------:R-:W-:Y:S01]  /*4490*/  LOP3.LUT P1, RZ, R4, 0xfffffff8, R5, 0xc8, !PT ;  /* 0xfffffff804ff7812 */ /* 0x000fe2000782c805 */
[----:B------:R-:W-:-:S06]  /*44a0*/  VIADD R4, R0, 0xffffffff ;  /* 0xffffffff00047836 */ /* 0x000fcc0000000000 */
[----:B------:R-:W-:-:S05]  /*44b0*/  @P2 IADD3 R4, R0, RZ, RZ ;  /* 0x000000ff00042210 */ /* 0x000fca0007ffe0ff */
[----:B------:R-:W-:Y:S02]  /*44c0*/  VIADD R9, R4, 0x1 ;  /* 0x0000000104097836 */ /* 0x000fe40000000000 */
[----:B------:R-:W-:Y:S01]  /*44d0*/  @P1 IMAD.MOV R9, RZ, RZ, R4 ;  /* 0x000000ffff091224 */ /* 0x000fe200078e0204 */
[----:B------:R-:W-:Y:S06]  /*44e0*/  BRA `(.L_x_464) ;  /* 0x0000000000407947 */ /* 0x000fec0003800000 */
.L_x_463:
[----:B------:R-:W-:Y:S01]  /*44f0*/  ISETP.NE.AND P1, PT, R9, 0x1, PT ;  /* 0x000000010900780c */ /* 0x000fe20003f25270 */
[----:B------:R-:W-:-:S12]  /*4500*/  IMAD.MOV.U32 R0, RZ, RZ, R13 ;  /* 0x000000ffff007224 */ /* 0x000fd800078e000d */
[----:B------:R-:W1:Y:S02]  /*4510*/  @P1 LDC.64 R4, c[0x0][0x990] ;  /* 0x00026400ff041b82 */ /* 0x000e640000000a00 */
[----:B-1----:R-:W-:-:S05]  /*4520*/  @P1 IMAD.HI.U32 R4, R13, R4, RZ ;  /* 0x000000040d041227 */ /* 0x002fca00078e00ff */
[----:B------:R-:W-:Y:S01]  /*4530*/  @P1 SHF.R.U32.HI R0, RZ, R5, R4 ;  /* 0x00000005ff001219 */ /* 0x000fe20000011604 */
[----:B------:R-:W-:-:S04]  /*4540*/  IMAD.IADD R5, R9, 0x1, -R12 ;  /* 0x0000000109057824 */ /* 0x000fc800078e0a0c */
[----:B------:R-:W-:Y:S02]  /*4550*/  IMAD.MOV R4, RZ, RZ, -R0 ;  /* 0x000000ffff047224 */ /* 0x000fe400078e0a00 */
[----:B------:R-:W-:Y:S02]  /*4560*/  IMAD R5, R0, R9, R5 ;  /* 0x0000000900057224 */ /* 0x000fe400078e0205 */
[----:B------:R-:W-:-:S05]  /*4570*/  IMAD R4, R9, R4, R14 ;  /* 0x0000000409047224 */ /* 0x000fca00078e020e */
[----:B------:R-:W-:Y:S01]  /*4580*/  ISETP.GE.U32.AND P2, PT, R4, 0x8, PT ;  /* 0x000000080400780c */ /* 0x000fe20003f46070 */
[----:B------:R-:W-:-:S05]  /*4590*/  IMAD.IADD R4, R13, 0x1, -R12 ;  /* 0x000000010d047824 */ /* 0x000fca00078e0a0c */
[----:B------:R-:W-:Y:S01]  /*45a0*/  LOP3.LUT P1, RZ, R5, 0xfffffff8, R4, 0xc8, !PT ;  /* 0xfffffff805ff7812 */ /* 0x000fe2000782c804 */
[----:B------:R-:W-:-:S06]  /*45b0*/  VIADD R4, R0, 0xffffffff ;  /* 0xffffffff00047836 */ /* 0x000fcc0000000000 */
[----:B------:R-:W-:-:S05]  /*45c0*/  @P2 IADD3 R4, R0, RZ, RZ ;  /* 0x000000ff00042210 */ /* 0x000fca0007ffe0ff */
[----:B------:R-:W-:Y:S02]  /*45d0*/  VIADD R9, R4, 0x1 ;  /* 0x0000000104097836 */ /* 0x000fe40000000000 */
[----:B------:R-:W-:-:S07]  /*45e0*/  @P1 IMAD.MOV R9, RZ, RZ, R4 ;  /* 0x000000ffff091224 */ /* 0x000fce00078e0204 */
.L_x_464:
[----:B------:R-:W-:Y:S05]  /*45f0*/  BSYNC B0 ;  /* 0x0000000000007941 */ /* 0x000fea0003800000 */
.L_x_462:
[----:B------:R-:W1:Y:S02]  /*4600*/  LDC.64 R14, c[0x0][0x978] ;  /* 0x00025e00ff0e7b82 */ /* 0x000e640000000a00 */
[----:B-1----:R-:W1:Y:S01]  /*4610*/  I2F.U32.RP R0, R14 ;  /* 0x0000000e00007306 */ /* 0x002e620000209000 */
[----:B------:R-:W-:-:S07]  /*4620*/  ISETP.NE.U32.AND P3, PT, R14, RZ, PT ;  /* 0x000000ff0e00720c */ /* 0x000fce0003f65070 */
[----:B-1----:R-:W1:Y:S02]  /*4630*/  MUFU.RCP R0, R0 ;  /* 0x0000000000007308 */ /* 0x002e640000001000 */
[----:B-1----:R-:W-:-:S06]  /*4640*/  VIADD R4, R0, 0xffffffe ;  /* 0x0ffffffe00047836 */ /* 0x002fcc0000000000 */
[----:B------:R1:W2:Y:S02]  /*4650*/  F2I.FTZ.U32.TRUNC.NTZ R5, R4 ;  /* 0x0000000400057305 */ /* 0x0002a4000021f000 */
[----:B-1----:R-:W-:Y:S02]  /*4660*/  IMAD.MOV.U32 R4, RZ, RZ, RZ ;  /* 0x000000ffff047224 */ /* 0x002fe400078e00ff */
[----:B--2---:R-:W-:-:S04]  /*4670*/  IMAD.MOV R13, RZ, RZ, -R5 ;  /* 0x000000ffff0d7224 */ /* 0x004fc800078e0a05 */
[----:B------:R-:W-:-:S04]  /*4680*/  IMAD R13, R13, R14, RZ ;  /* 0x0000000e0d0d7224 */ /* 0x000fc800078e02ff */
[----:B------:R-:W-:-:S06]  /*4690*/  IMAD.HI.U32 R6, R5, R13, R4 ;  /* 0x0000000d05067227 */ /* 0x000fcc00078e0004 */
[----:B------:R-:W-:-:S04]  /*46a0*/  IMAD.HI.U32 R6, R6, R15, RZ ;  /* 0x0000000f06067227 */ /* 0x000fc800078e00ff */
[----:B------:R-:W-:-:S04]  /*46b0*/  IMAD.MOV R5, RZ, RZ, -R6 ;  /* 0x000000ffff057224 */ /* 0x000fc800078e0a06 */
[----:B------:R-:W-:-:S05]  /*46c0*/  IMAD R5, R14, R5, R15 ;  /* 0x000000050e057224 */ /* 0x000fca00078e020f */
[----:B------:R-:W-:-:S13]  /*46d0*/  ISETP.GE.U32.AND P1, PT, R5, R14, PT ;  /* 0x0000000e0500720c */ /* 0x000fda0003f26070 */
[----:B------:R-:W-:Y:S01]  /*46e0*/  @P1 IMAD.IADD R5, R5, 0x1, -R14 ;  /* 0x0000000105051824 */ /* 0x000fe200078e0a0e */
[----:B------:R-:W-:-:S04]  /*46f0*/  @P1 IADD3 R6, R6, 0x1, RZ ;  /* 0x0000000106061810 */ /* 0x000fc80007ffe0ff */
[----:B------:R-:W-:-:S13]  /*4700*/  ISETP.GE.U32.AND P2, PT, R5, R14, PT ;  /* 0x0000000e0500720c */ /* 0x000fda0003f46070 */
[----:B------:R-:W-:Y:S01]  /*4710*/  @P2 VIADD R6, R6, 0x1 ;  /* 0x0000000106062836 */ /* 0x000fe20000000000 */
[----:B------:R-:W-:Y:S02]  /*4720*/  @!P3 LOP3.LUT R6, RZ, R14, RZ, 0x33, !PT ;  /* 0x0000000eff06b212 */ /* 0x000fe400078e33ff */
[----:B------:R-:W-:Y:S02]  /*4730*/  IADD3 R7, P3, R7, -R114, RZ ;  /* 0x8000007207077210 */ /* 0x000fe40007f7e0ff */
[----:B------:R-:W-:Y:S01]  /*4740*/  IADD3 R114, P1, P2, R9, 0x1, -R114 ;  /* 0x0000000109727810 */ /* 0x000fe20007a3e872 */
[----:B------:R-:W-:Y:S02]  /*4750*/  VIADD R4, R6, 0x2 ;  /* 0x0000000206047836 */ /* 0x000fe40000000000 */
[----:B------:R-:W-:Y:S01]  /*4760*/  IMAD.X R0, RZ, RZ, -0x1, P3 ;  /* 0xffffffffff007424 */ /* 0x000fe200018e06ff */
[----:B------:R-:W-:Y:S01]  /*4770*/  IADD3.X R115, RZ, -0x1, RZ, P1, P2 ;  /* 0xffffffffff737810 */ /* 0x000fe20000fe44ff */
[----:B------:R-:W-:-:S02]  /*4780*/  IMAD R13, R8, R4, RZ ;  /* 0x00000004080d7224 */ /* 0x000fc400078e02ff */
[----:B------:R-:W-:Y:S01]  /*4790*/  IMAD.WIDE.U32 R4, R11, R4, RZ ;  /* 0x000000040b047225 */ /* 0x000fe200078e00ff */
[----:B------:R-:W-:-:S03]  /*47a0*/  SHF.L.U64.HI R9, R7, 0xe, R0 ;  /* 0x0000000e07097819 */ /* 0x000fc60000010200 */
[----:B------:R-:W-:Y:S02]  /*47b0*/  IMAD.IADD R8, R5, 0x1, R13 ;  /* 0x0000000105087824 */ /* 0x000fe400078e020d */
[----:B------:R-:W-:Y:S02]  /*47c0*/  IMAD.MOV.U32 R11, RZ, RZ, R4 ;  /* 0x000000ffff0b7224 */ /* 0x000fe400078e0004 */
[----:B------:R-:W-:-:S07]  /*47d0*/  IMAD.SHL.U32 R0, R7, 0x4000, RZ ;  /* 0x0000400007007824 */ /* 0x000fce00078e00ff */
.L_x_455:
[----:B------:R-:W1:Y:S01]  /*47e0*/  LDC R4, c[0x0][0x95c] ;  /* 0x00025700ff047b82 */ /* 0x000e620000000800 */
[C---:B------:R-:W-:Y:S01]  /*47f0*/  IMAD.SHL.U32 R117, R11.reuse, 0x4000, RZ ;  /* 0x000040000b757824 */ /* 0x040fe200078e00ff */
[----:B------:R-:W-:Y:S01]  /*4800*/  SHF.L.U64.HI R5, R11, 0xe, R8 ;  /* 0x0000000e0b057819 */ /* 0x000fe20000010208 */
[----:B------:R-:W-:-:S03]  /*4810*/  ULDC.64 UR4, c[0x0][0x970] ;  /* 0x00025c0000047ab9 */ /* 0x000fc60000000a00 */
[----:B------:R-:W-:-:S04]  /*4820*/  LEA R117, P2, R112, R117, 0xd ;  /* 0x0000007570757211 */ /* 0x000fc800078468ff */
[----:B------:R-:W-:Y:S02]  /*4830*/  IADD3 R117, P1, R0, R117, RZ ;  /* 0x0000007500757210 */ /* 0x000fe40007f3e0ff */
[----:B------:R-:W-:Y:S02]  /*4840*/  LEA.HI.X R0, R112, R5, RZ, 0xd, P2 ;  /* 0x0000000570007211 */ /* 0x000fe400010f6cff */
[----:B------:R-:W-:Y:S02]  /*4850*/  LEA R116, P2, R117, UR4, 0x2 ;  /* 0x0000000475747c11 */ /* 0x000fe4000f8410ff */
[----:B------:R-:W-:-:S04]  /*4860*/  IADD3.X R0, R9, R0, RZ, P1, !PT ;  /* 0x0000000009007210 */ /* 0x000fc80000ffe4ff */
[----:B------:R-:W-:Y:S02]  /*4870*/  LEA.HI.X R117, R117, UR5, R0, 0x2, P2 ;  /* 0x0000000575757c11 */ /* 0x000fe400090f1400 */
[----:B-1----:R-:W-:-:S13]  /*4880*/  ISETP.GT.AND P3, PT, R4, 0x1, PT ;  /* 0x000000010400780c */ /* 0x002fda0003f64270 */
[----:B------:R-:W-:Y:S05]  /*4890*/  @P3 BRA `(.L_x_465) ;  /* 0x0000000000643947 */ /* 0x000fea0003800000 */
[----:B------:R-:W-:Y:S02]  /*48a0*/  ULDC UR6, c[0x0][0x978] ;  /* 0x00025e0000067ab9 */ /* 0x000fe40000000800 */
[----:B------:R-:W-:Y:S01]  /*48b0*/  IMAD.U32 R0, RZ, RZ, UR6 ;  /* 0x00000006ff007e24 */ /* 0x000fe2000f8e00ff */
[----:B------:R-:W-:Y:S06]  /*48c0*/  @!P0 BRA `(.L_x_466) ;  /* 0x00000000005c8947 */ /* 0x000fec0003800000 */
        /* <DEDUP_REMOVED lines=14> */
[----:B------:R-:W-:Y:S02]  /*49b0*/  @P0 IMAD.IADD R5, R5, 0x1, -R6 ;  /* 0x0000000105050824 */ /* 0x000fe400078e0a06 */
[----:B------:R-:W-:-:S03]  /*49c0*/  @P0 VIADD R8, R8, 0x1 ;  /* 0x0000000108080836 */ /* 0x000fc60000000000 */
[----:B------:R-:W-:-:S13]  /*49d0*/  ISETP.GE.U32.AND P1, PT, R5, R6, PT ;  /* 0x000000060500720c */ /* 0x000fda0003f26070 */
[----:B------:R-:W-:Y:S02]  /*49e0*/  @P1 IADD3 R8, R8, 0x1, RZ ;  /* 0x0000000108081810 */ /* 0x000fe40007ffe0ff */
[----:B------:R-:W-:-:S05]  /*49f0*/  @!P2 LOP3.LUT R8, RZ, R6, RZ, 0x33, !PT ;  /* 0x00000006ff08a212 */ /* 0x000fca00078e33ff */
[----:B------:R-:W-:-:S04]  /*4a00*/  VIADD R5, R8, 0x2 ;  /* 0x0000000208057836 */ /* 0x000fc80000000000 */
[----:B------:R-:W-:Y:S01]  /*4a10*/  IMAD R0, R5, R6, RZ ;  /* 0x0000000605007224 */ /* 0x000fe200078e02ff */
[----:B------:R-:W-:Y:S06]  /*4a20*/  BRA `(.L_x_466) ;  /* 0x0000000000047947 */ /* 0x000fec0003800000 */
.L_x_465:
[----:B------:R-:W1:Y:S02]  /*4a30*/  LDC R0, c[0x0][0x940] ;  /* 0x00025000ff007b82 */ /* 0x000e640000000800 */
.L_x_466:
[----:B-1----:R-:W-:Y:S01]  /*4a40*/  IMAD.U32 R4, R0, 0x10000, RZ ;  /* 0x0001000000047824 */ /* 0x002fe200078e00ff */
[----:B------:R-:W-:Y:S02]  /*4a50*/  ISETP.NE.AND P1, PT, R122, RZ, PT ;  /* 0x000000ff7a00720c */ /* 0x000fe40003f25270 */
[----:B------:R-:W-:Y:S02]  /*4a60*/  SHF.R.U32.HI R0, RZ, 0x10, R0 ;  /* 0x00000010ff007819 */ /* 0x000fe40000011600 */
[----:B------:R-:W-:Y:S02]  /*4a70*/  LOP3.LUT R4, R4, 0xffff0000, RZ, 0xc0, !PT ;  /* 0xffff000004047812 */ /* 0x000fe400078ec0ff */
[----:B------:R-:W-:Y:S02]  /*4a80*/  LOP3.LUT R0, R0, 0xffff, RZ, 0xc0, !PT ;  /* 0x0000ffff00007812 */ /* 0x000fe400078ec0ff */
[----:B------:R-:W-:-:S04]  /*4a90*/  IADD3 R125, P0, R4, UR4, RZ ;  /* 0x00000004047d7c10 */ /* 0x000fc8000ff1e0ff */
[----:B------:R-:W-:Y:S01]  /*4aa0*/  IADD3.X R126, R0, UR5, RZ, P0, !PT ;  /* 0x00000005007e7c10 */ /* 0x000fe200087fe4ff */
[----:B------:R-:W-:Y:S08]  /*4ab0*/  @P1 BRA `(.L_x_467) ;  /* 0x0000000800fc1947 */ /* 0x000ff00003800000 */
[----:B------:R-:W-:-:S13]  /*4ac0*/  ISETP.GE.U32.AND P0, PT, R112, 0x2, PT ;  /* 0x000000027000780c */ /* 0x000fda0003f06070 */
[----:B------:R-:W-:Y:S05]  /*4ad0*/  @!P0 BRA `(.L_x_468) ;  /* 0x0000000000408947 */ /* 0x000fea0003800000 */
[----:B------:R-:W-:Y:S01]  /*4ae0*/  MOV R0, 0x118 ;  /* 0x0000011800007802 */ /* 0x000fe20000000f00 */
[----:B------:R-:W-:Y:S01]  /*4af0*/  ULDC.64 UR4, c[0x4][0xe0] ;  /* 0x0100380000047ab9 */ /* 0x000fe20000000a00 */
[----:B------:R-:W-:Y:S01]  /*4b00*/  ULDC.64 UR6, c[0x4][0x78] ;  /* 0x01001e0000067ab9 */ /* 0x000fe20000000a00 */
[----:B------:R-:W-:Y:S01]  /*4b10*/  IMAD.U32 R4, RZ, RZ, UR4 ;  /* 0x00000004ff047e24 */ /* 0x000fe2000f8e00ff */
[----:B------:R1:W2:Y:S01]  /*4b20*/  LDC.64 R14, c[0x4][R0] ;  /* 0x01000000000e7b82 */ /* 0x0002a20000000a00 */
        /* <DEDUP_REMOVED lines=9> */
[----:B------:R-:W-:-:S07]  /*4bc0*/  LEPC R20, `(.L_x_468) ;  /* 0x000000001014794e */ /* 0x000fce0000000000 */
[----:B--23-5:R-:W-:Y:S05]  /*4bd0*/  CALL.ABS.NOINC R14 ;  /* 0x000000000e007343 */ /* 0x02cfea0003c00000 */
.L_x_468:
[----:B------:R-:W-:-:S13]  /*4be0*/  ISETP.NE.AND P0, PT, R112, RZ, PT ;  /* 0x000000ff7000720c */ /* 0x000fda0003f05270 */
[----:B------:R-:W-:Y:S05]  /*4bf0*/  @P0 BRA `(.L_x_469) ;  /* 0x0000000000300947 */ /* 0x000fea0003800000 */
[----:B------:R-:W-:Y:S02]  /*4c00*/  ISETP.NE.AND P0, PT, R19, RZ, PT ;  /* 0x000000ff1300720c */ /* 0x000fe40003f05270 */
[----:B------:R-:W-:-:S04]  /*4c10*/  SHF.R.S64 R4, RZ, 0x1e, R91 ;  /* 0x0000001eff047819 */ /* 0x000fc8000000105b */
[----:B------:R-:W-:-:S04]  /*4c20*/  IADD3 R4, P1, R4, R125, RZ ;  /* 0x0000007d04047210 */ /* 0x000fc80007f3e0ff */
[----:B------:R-:W-:-:S03]  /*4c30*/  LEA.HI.X.SX32 R5, R91, R126, 0x2, P1 ;  /* 0x0000007e5b057211 */ /* 0x000fc600008f16ff */
[----:B------:R-:W-:Y:S06]  /*4c40*/  @P0 BRA `(.L_x_470) ;  /* 0x0000000000140947 */ /* 0x000fec0003800000 */
.L_x_471:
[----:B------:R-:W2:Y:S04]  /*4c50*/  LDG.E.STRONG.GPU R3, desc[UR36][R4.64] ;  /* 0x0000002404037981 */ /* 0x000ea8000c1ef900 */
[----:B--2---:R-:W-:Y:S01]  /*4c60*/  CCTL.IVALL ;  /* 0x00000000ff00798f */ /* 0x004fe20002000000 */
[----:B------:R-:W-:Y:S05]  /*4c70*/  YIELD ;  /* 0x0000000000007946 */ /* 0x000fea0003800000 */
[----:B------:R-:W-:-:S13]  /*4c80*/  ISETP.NE.AND P0, PT, R3, R114, PT ;  /* 0x000000720300720c */ /* 0x000fda0003f05270 */
[----:B------:R-:W-:Y:S05]  /*4c90*/  @P0 BRA `(.L_x_471) ;  /* 0xfffffffc00ec0947 */ /* 0x000fea000383ffff */
.L_x_470:
[----:B------:R-:W-:Y:S05]  /*4ca0*/  WARPSYNC.ALL ;  /* 0x0000000000007948 */ /* 0x000fea0003800000 */
[----:B------:R-:W-:Y:S06]  /*4cb0*/  BAR.SYNC.DEFER_BLOCKING 0x4, 0x80 ;  /* 0x0102000000007b1d */ /* 0x000fec0000010000 */
.L_x_469:
[----:B------:R-:W-:-:S13]  /*4cc0*/  ISETP.NE.AND P0, PT, R112, 0x1, PT ;  /* 0x000000017000780c */ /* 0x000fda0003f05270 */
[----:B------:R-:W-:Y:S05]  /*4cd0*/  @P0 BRA `(.L_x_472) ;  /* 0x0000000000300947 */ /* 0x000fea0003800000 */
[----:B------:R-:W-:Y:S02]  /*4ce0*/  ISETP.NE.AND P0, PT, R19, RZ, PT ;  /* 0x000000ff1300720c */ /* 0x000fe40003f05270 */
[----:B------:R-:W-:-:S04]  /*4cf0*/  SHF.R.S64 R4, RZ, 0x1e, R91 ;  /* 0x0000001eff047819 */ /* 0x000fc8000000105b */
[----:B------:R-:W-:-:S04]  /*4d00*/  IADD3 R4, P1, R4, R125, RZ ;  /* 0x0000007d04047210 */ /* 0x000fc80007f3e0ff */
[----:B------:R-:W-:-:S03]  /*4d10*/  LEA.HI.X.SX32 R5, R91, R126, 0x2, P1 ;  /* 0x0000007e5b057211 */ /* 0x000fc600008f16ff */
[----:B------:R-:W-:Y:S06]  /*4d20*/  @P0 BRA `(.L_x_473) ;  /* 0x0000000000140947 */ /* 0x000fec0003800000 */
.L_x_474:
[----:B------:R-:W2:Y:S04]  /*4d30*/  LDG.E.STRONG.GPU R3, desc[UR36][R4.64] ;  /* 0x0000002404037981 */ /* 0x000ea8000c1ef900 */
[----:B--2---:R-:W-:Y:S01]  /*4d40*/  CCTL.IVALL ;  /* 0x00000000ff00798f */ /* 0x004fe20002000000 */
[----:B------:R-:W-:Y:S05]  /*4d50*/  YIELD ;  /* 0x0000000000007946 */ /* 0x000fea0003800000 */
[----:B------:R-:W-:-:S13]  /*4d60*/  ISETP.NE.AND P0, PT, R3, R114, PT ;  /* 0x000000720300720c */ /* 0x000fda0003f05270 */
[----:B------:R-:W-:Y:S05]  /*4d70*/  @P0 BRA `(.L_x_474) ;  /* 0xfffffffc00ec0947 */ /* 0x000fea000383ffff */
.L_x_473:
[----:B------:R-:W-:Y:S05]  /*4d80*/  WARPSYNC.ALL ;  /* 0x0000000000007948 */ /* 0x000fea0003800000 */
[----:B------:R-:W-:Y:S06]  /*4d90*/  BAR.SYNC.DEFER_BLOCKING 0x5, 0x80 ;  /* 0x0142000000007b1d */ /* 0x000fec0000010000 */
.L_x_472:
[----:B------:R-:W-:Y:S01]  /*4da0*/  ISETP.NE.U32.AND P0, PT, R114, RZ, PT ;  /* 0x000000ff7200720c */ /* 0x000fe20003f05070 */
[----:B------:R-:W-:Y:S03]  /*4db0*/  BSSY B0, `(.L_x_475) ;  /* 0x000008e000007945 */ /* 0x000fe60003800000 */
[----:B------:R-:W-:-:S13]  /*4dc0*/  ISETP.NE.AND.EX P0, PT, R115, RZ, PT, P0 ;  /* 0x000000ff7300720c */ /* 0x000fda0003f05300 */
[----:B------:R-:W-:Y:S05]  /*4dd0*/  @!P0 BRA `(.L_x_476) ;  /* 0x00000008002c8947 */ /* 0x000fea0003800000 */
[----:B------:R-:W-:Y:S02]  /*4de0*/  IMAD.MOV.U32 R171, RZ, RZ, RZ ;  /* 0x000000ffffab7224 */ /* 0x000fe400078e00ff */
[----:B------:R-:W-:-:S07]  /*4df0*/  IMAD.MOV.U32 R174, RZ, RZ, RZ ;  /* 0x000000ffffae7224 */ /* 0x000fce00078e00ff */
.L_x_477:
[----:B------:R-:W-:-:S04]  /*4e00*/  LEA R4, P0, R171, R116, 0x10 ;  /* 0x00000074ab047211 */ /* 0x000fc800078080ff */
[----:B------:R-:W-:Y:S02]  /*4e10*/  LEA R4, P1, R19, R4, 0x2 ;  /* 0x0000000413047211 */ /* 0x000fe400078210ff */
[----:B------:R-:W-:-:S05]  /*4e20*/  LEA.HI.X R0, R171, R117, R174, 0x10, P0 ;  /* 0x00000075ab007211 */ /* 0x000fca00000f84ae */
[----:B------:R-:W-:-:S05]  /*4e30*/  IMAD.X R5, RZ, RZ, R0, P1 ;  /* 0x000000ffff057224 */ /* 0x000fca00008e0600 */
[----:B------:R-:W2:Y:S04]  /*4e40*/  LDG.E R3, desc[UR36][R4.64] ;  /* 0x0000002404037981 */ /* 0x000ea8000c1e1900 */
[----:B------:R-:W4:Y:S04]  /*4e50*/  LDG.E R0, desc[UR36][R4.64+0x200] ;  /* 0x0002002404007981 */ /* 0x000f28000c1e1900 */
[----:B------:R-:W3:Y:S04]  /*4e60*/  LDG.E R7, desc[UR36][R4.64+0x400] ;  /* 0x0004002404077981 */ /* 0x000ee8000c1e1900 */
        /* <DEDUP_REMOVED lines=60> */
[----:B------:R-:W3:Y:S01]  /*5230*/  LDG.E R172, desc[UR36][R4.64+0x7e00] ;  /* 0x007e002404ac7981 */ /* 0x000ee2000c1e1900 */
[----:B------:R-:W-:-:S05]  /*5240*/  IADD3 R171, P0, R171, 0x1, RZ ;  /* 0x00000001abab7810 */ /* 0x000fca0007f1e0ff */
[----:B------:R-:W-:Y:S01]  /*5250*/  IMAD.X R174, RZ, RZ, R174, P0 ;  /* 0x000000ffffae7224 */ /* 0x000fe200000e06ae */
[----:B------:R-:W-:-:S04]  /*5260*/  ISETP.GE.U32.AND P0, PT, R171, R114, PT ;  /* 0x00000072ab00720c */ /* 0x000fc80003f06070 */
[----:B------:R-:W-:Y:S01]  /*5270*/  ISETP.GE.U32.AND.EX P0, PT, R174, R115, PT, P0 ;  /* 0x00000073ae00720c */ /* 0x000fe20003f06100 */
[----:B--2---:R-:W-:Y:S01]  /*5280*/  FADD R24, R24, R3 ;  /* 0x0000000318187221 */ /* 0x004fe20000000000 */
[----:B----4-:R-:W-:Y:S01]  /*5290*/  FADD R25, R25, R0 ;  /* 0x0000000019197221 */ /* 0x010fe20000000000 */
[----:B---3--:R-:W-:Y:S01]  /*52a0*/  FADD R26, R26, R7 ;  /* 0x000000071a1a7221 */ /* 0x008fe20000000000 */
[----:B------:R-:W-:Y:S01]  /*52b0*/  FADD R27, R27, R6 ;  /* 0x000000061b1b7221 */ /* 0x000fe20000000000 */
        /* <DEDUP_REMOVED lines=60> */
[----:B------:R-:W-:Y:S06]  /*5680*/  @!P0 BRA `(.L_x_477) ;  /* 0xfffffff400dc8947 */ /* 0x000fec000383ffff */
.L_x_476:
[----:B------:R-:W-:Y:S05]  /*5690*/  BSYNC B0 ;  /* 0x0000000000007941 */ /* 0x000fea0003800000 */
.L_x_475:
[----:B------:R-:W-:Y:S05]  /*56a0*/  BRA `(.L_x_454) ;  /* 0x0000001c006c7947 */ /* 0x000fea0003800000 */
.L_x_467:
[----:B------:R-:W-:Y:S01]  /*56b0*/  IMAD.IADD R4, R101, 0x1, R102 ;  /* 0x0000000165047824 */ /* 0x000fe200078e0266 */
[----:B------:R-:W-:Y:S02]  /*56c0*/  ISETP.NE.AND P0, PT, R21, RZ, PT ;  /* 0x000000ff1500720c */ /* 0x000fe40003f05270 */
[----:B------:R-:W-:Y:S02]  /*56d0*/  ISETP.NE.AND P3, PT, R123, RZ, PT ;  /* 0x000000ff7b00720c */ /* 0x000fe40003f65270 */
[----:B------:R-:W-:Y:S02]  /*56e0*/  ISETP.NE.OR P1, PT, R4, R3, P0 ;  /* 0x000000030400720c */ /* 0x000fe40000725670 */
[----:B------:R-:W-:Y:S02]  /*56f0*/  SHF.L.U32 R0, R2, 0x2, RZ ;  /* 0x0000000202007819 */ /* 0x000fe400000006ff */
[----:B------:R-:W-:Y:S02]  /*5700*/  PLOP3.LUT P1, PT, P3, P1, PT, 0xa8, 0x0 ;  /* 0x000000000000781c */ /* 0x000fe40001f23570 */
[----:B------:R-:W-:-:S04]  /*5710*/  LOP3.LUT R115, R0, 0x1fc, RZ, 0xc0, !PT ;  /* 0x000001fc00737812 */ /* 0x000fc800078ec0ff */
[----:B------:R-:W-:-:S05]  /*5720*/  IADD3 R114, P2, R115, R116, RZ ;  /* 0x0000007473727210 */ /* 0x000fca0007f5e0ff */
[----:B------:R-:W-:Y:S02]  /*5730*/  IMAD.X R115, RZ, RZ, R117, P2 ;  /* 0x000000ffff737224 */ /* 0x000fe400010e0675 */
[----:B------:R-:W-:Y:S06]  /*5740*/  @P1 BRA `(.L_x_478) ;  /* 0x0000000800bc1947 */ /* 0x000fec0003800000 */
        /* <DEDUP_REMOVED lines=18> */
.L_x_479:
[----:B------:R-:W-:-:S13]  /*5870*/  ISETP.NE.AND P0, PT, R112, RZ, PT ;  /* 0x000000ff7000720c */ /* 0x000fda0003f05270 */
[----:B------:R-:W-:Y:S05]  /*5880*/  @P0 BRA `(.L_x_480) ;  /* 0x0000000000300947 */ /* 0x000fea0003800000 */
[----:B------:R-:W-:Y:S02]  /*5890*/  ISETP.NE.AND P0, PT, R19, RZ, PT ;  /* 0x000000ff1300720c */ /* 0x000fe40003f05270 */
[----:B------:R-:W-:-:S04]  /*58a0*/  SHF.R.S64 R4, RZ, 0x1e, R91 ;  /* 0x0000001eff047819 */ /* 0x000fc8000000105b */
[----:B------:R-:W-:-:S04]  /*58b0*/  IADD3 R4, P1, R4, R125, RZ ;  /* 0x0000007d04047210 */ /* 0x000fc80007f3e0ff */
[----:B------:R-:W-:-:S03]  /*58c0*/  LEA.HI.X.SX32 R5, R91, R126, 0x2, P1 ;  /* 0x0000007e5b057211 */ /* 0x000fc600008f16ff */
[----:B------:R-:W-:Y:S06]  /*58d0*/  @P0 BRA `(.L_x_481) ;  /* 0x0000000000140947 */ /* 0x000fec0003800000 */
.L_x_482:
[----:B------:R-:W2:Y:S04]  /*58e0*/  LDG.E.STRONG.GPU R0, desc[UR36][R4.64] ;  /* 0x0000002404007981 */ /* 0x000ea8000c1ef900 */
[----:B--2---:R-:W-:Y:S01]  /*58f0*/  CCTL.IVALL ;  /* 0x00000000ff00798f */ /* 0x004fe20002000000 */
[----:B------:R-:W-:Y:S05]  /*5900*/  YIELD ;  /* 0x0000000000007946 */ /* 0x000fea0003800000 */
[----:B------:R-:W-:-:S13]  /*5910*/  ISETP.NE.AND P0, PT, R0, R101, PT ;  /* 0x000000650000720c */ /* 0x000fda0003f05270 */
[----:B------:R-:W-:Y:S05]  /*5920*/  @P0 BRA `(.L_x_482) ;  /* 0xfffffffc00ec0947 */ /* 0x000fea000383ffff */
.L_x_481:
[----:B------:R-:W-:Y:S05]  /*5930*/  WARPSYNC.ALL ;  /* 0x0000000000007948 */ /* 0x000fea0003800000 */
[----:B------:R-:W-:Y:S06]  /*5940*/  BAR.SYNC.DEFER_BLOCKING 0x4, 0x80 ;  /* 0x0102000000007b1d */ /* 0x000fec0000010000 */
.L_x_480:
[----:B------:R-:W-:-:S13]  /*5950*/  ISETP.NE.AND P0, PT, R112, 0x1, PT ;  /* 0x000000017000780c */ /* 0x000fda0003f05270 */
[----:B------:R-:W-:Y:S05]  /*5960*/  @P0 BRA `(.L_x_483) ;  /* 0x0000000000300947 */ /* 0x000fea0003800000 */
[----:B------:R-:W-:Y:S02]  /*5970*/  ISETP.NE.AND P0, PT, R19, RZ, PT ;  /* 0x000000ff1300720c */ /* 0x000fe40003f05270 */
[----:B------:R-:W-:-:S04]  /*5980*/  SHF.R.S64 R4, RZ, 0x1e, R91 ;  /* 0x0000001eff047819 */ /* 0x000fc8000000105b */
[----:B------:R-:W-:-:S04]  /*5990*/  IADD3 R4, P1, R4, R125, RZ ;  /* 0x0000007d04047210 */ /* 0x000fc80007f3e0ff */
[----:B------:R-:W-:-:S03]  /*59a0*/  LEA.HI.X.SX32 R5, R91, R126, 0x2, P1 ;  /* 0x0000007e5b057211 */ /* 0x000fc600008f16ff */
[----:B------:R-:W-:Y:S06]  /*59b0*/  @P0 BRA `(.L_x_484) ;  /* 0x0000000000140947 */ /* 0x000fec0003800000 */
.L_x_485:
[----:B------:R-:W2:Y:S04]  /*59c0*/  LDG.E.STRONG.GPU R0, desc[UR36][R4.64] ;  /* 0x0000002404007981 */ /* 0x000ea8000c1ef900 */
[----:B--2---:R-:W-:Y:S01]  /*59d0*/  CCTL.IVALL ;  /* 0x00000000ff00798f */ /* 0x004fe20002000000 */
[----:B------:R-:W-:Y:S05]  /*59e0*/  YIELD ;  /* 0x0000000000007946 */ /* 0x000fea0003800000 */
[----:B------:R-:W-:-:S13]  /*59f0*/  ISETP.NE.AND P0, PT, R0, R101, PT ;  /* 0x000000650000720c */ /* 0x000fda0003f05270 */
[----:B------:R-:W-:Y:S05]  /*5a00*/  @P0 BRA `(.L_x_485) ;  /* 0xfffffffc00ec0947 */ /* 0x000fea000383ffff */
.L_x_484:
[----:B------:R-:W-:Y:S05]  /*5a10*/  WARPSYNC.ALL ;  /* 0x0000000000007948 */ /* 0x000fea0003800000 */
[----:B------:R-:W-:Y:S06]  /*5a20*/  BAR.SYNC.DEFER_BLOCKING 0x5, 0x80 ;  /* 0x0142000000007b1d */ /* 0x000fec0000010000 */
.L_x_483:
        /* <DEDUP_REMOVED lines=128> */
[----:B------:R-:W-:Y:S06]  /*6230*/  BRA `(.L_x_454) ;  /* 0x0000001000887947 */ /* 0x000fec0003800000 */
.L_x_478:
[----:B------:R-:W-:Y:S01]  /*6240*/  ISETP.EQ.OR P0, PT, R101, RZ, P0 ;  /* 0x000000ff6500720c */ /* 0x000fe20000702670 */
[----:B------:R-:W-:-:S12]  /*6250*/  BSSY B6, `(.L_x_486) ;  /* 0x00000e3000067945 */ /* 0x000fd80003800000 */
[----:B------:R-:W-:Y:S05]  /*6260*/  @P0 BRA `(.L_x_487) ;  /* 0x0000000800840947 */ /* 0x000fea0003800000 */
[----:B------:R-:W-:Y:S02]  /*6270*/  ULDC UR4, c[0x0][0x998] ;  /* 0x0002660000047ab9 */ /* 0x000fe40000000800 */
[----:B------:R-:W-:-:S13]  /*6280*/  ISETP.NE.AND P0, PT, RZ, UR4, PT ;  /* 0x00000004ff007c0c */ /* 0x000fda000bf05270 */
[----:B------:R-:W-:Y:S05]  /*6290*/  @!P0 BRA `(.L_x_488) ;  /* 0x0000000000bc8947 */ /* 0x000fea0003800000 */
        /* <DEDUP_REMOVED lines=9> */
[----:B------:R-:W-:Y:S01]  /*6330*/  MOV R10, UR6 ;  /* 0x00000006000a7c02 */ /* 0x000fe20008000f00 */
[----:B------:R-:W-:Y:S02]  /*6340*/  IMAD.U32 R6, RZ, RZ, UR4 ;  /* 0x00000004ff067e24 */ /* 0x000fe4000f8e00ff */
[----:B------:R-:W-:-:S02]  /*6350*/  IMAD.U32 R7, RZ, RZ, UR5 ;  /* 0x00000005ff077e24 */ /* 0x000fc4000f8e00ff */
[----:B------:R-:W-:Y:S02]  /*6360*/  IMAD.U32 R11, RZ, RZ, UR7 ;  /* 0x00000007ff0b7e24 */ /* 0x000fe4000f8e00ff */
[----:B------:R-:W-:Y:S02]  /*6370*/  IMAD.MOV.U32 R8, RZ, RZ, 0x118 ;  /* 0x00000118ff087424 */ /* 0x000fe400078e00ff */
[----:B------:R-:W-:Y:S02]  /*6380*/  IMAD.MOV.U32 R12, RZ, RZ, 0x1 ;  /* 0x00000001ff0c7424 */ /* 0x000fe400078e00ff */
[----:B-1----:R-:W-:-:S07]  /*6390*/  IMAD.MOV.U32 R13, RZ, RZ, RZ ;  /* 0x000000ffff0d7224 */ /* 0x002fce00078e00ff */
[----:B------:R-:W-:-:S07]  /*63a0*/  LEPC R20, `(.L_x_489) ;  /* 0x000000001014794e */ /* 0x000fce0000000000 */
[----:B--23-5:R-:W-:Y:S05]  /*63b0*/  CALL.ABS.NOINC R14 ;  /* 0x000000000e007343 */ /* 0x02cfea0003c00000 */
.L_x_489:
[----:B------:R-:W-:-:S13]  /*63c0*/  ISETP.NE.AND P0, PT, R112, RZ, PT ;  /* 0x000000ff7000720c */ /* 0x000fda0003f05270 */
[----:B------:R-:W-:Y:S05]  /*63d0*/  @P0 BRA `(.L_x_490) ;  /* 0x0000000000300947 */ /* 0x000fea0003800000 */
[----:B------:R-:W-:Y:S02]  /*63e0*/  ISETP.NE.AND P0, PT, R19, RZ, PT ;  /* 0x000000ff1300720c */ /* 0x000fe40003f05270 */
[----:B------:R-:W-:-:S04]  /*63f0*/  SHF.R.S64 R4, RZ, 0x1e, R91 ;  /* 0x0000001eff047819 */ /* 0x000fc8000000105b */
[----:B------:R-:W-:-:S04]  /*6400*/  IADD3 R4, P1, R4, R125, RZ ;  /* 0x0000007d04047210 */ /* 0x000fc80007f3e0ff */
[----:B------:R-:W-:-:S03]  /*6410*/  LEA.HI.X.SX32 R5, R91, R126, 0x2, P1 ;  /* 0x0000007e5b057211 */ /* 0x000fc600008f16ff */
[----:B------:R-:W-:Y:S06]  /*6420*/  @P0 BRA `(.L_x_491) ;  /* 0x0000000000140947 */ /* 0x000fec0003800000 */
.L_x_492:
[----:B------:R-:W2:Y:S04]  /*6430*/  LDG.E.STRONG.GPU R0, desc[UR36][R4.64] ;  /* 0x0000002404007981 */ /* 0x000ea8000c1ef900 */
[----:B--2---:R-:W-:Y:S01]  /*6440*/  CCTL.IVALL ;  /* 0x00000000ff00798f */ /* 0x004fe20002000000 */
[----:B------:R-:W-:Y:S05]  /*6450*/  YIELD ;  /* 0x0000000000007946 */ /* 0x000fea0003800000 */
[----:B------:R-:W-:-:S13]  /*6460*/  ISETP.GE.AND P0, PT, R0, 0x1, PT ;  /* 0x000000010000780c */ /* 0x000fda0003f06270 */
[----:B------:R-:W-:Y:S05]  /*6470*/  @!P0 BRA `(.L_x_492) ;  /* 0xfffffffc00ec8947 */ /* 0x000fea000383ffff */
.L_x_491:
[----:B------:R-:W-:Y:S05]  /*6480*/  WARPSYNC.ALL ;  /* 0x0000000000007948 */ /* 0x000fea0003800000 */
[----:B------:R-:W-:Y:S06]  /*6490*/  BAR.SYNC.DEFER_BLOCKING 0x4, 0x80 ;  /* 0x0102000000007b1d */ /* 0x000fec0000010000 */
.L_x_490:
[----:B------:R-:W-:-:S13]  /*64a0*/  ISETP.NE.AND P0, PT, R112, 0x1, PT ;  /* 0x000000017000780c */ /* 0x000fda0003f05270 */
[----:B------:R-:W-:Y:S05]  /*64b0*/  @P0 BRA `(.L_x_493) ;  /* 0x0000000000ec0947 */ /* 0x000fea0003800000 */
[----:B------:R-:W-:Y:S02]  /*64c0*/  ISETP.NE.AND P0, PT, R19, RZ, PT ;  /* 0x000000ff1300720c */ /* 0x000fe40003f05270 */
[----:B------:R-:W-:-:S04]  /*64d0*/  SHF.R.S64 R4, RZ, 0x1e, R91 ;  /* 0x0000001eff047819 */ /* 0x000fc8000000105b */
[----:B------:R-:W-:-:S04]  /*64e0*/  IADD3 R4, P1, R4, R125, RZ ;  /* 0x0000007d04047210 */ /* 0x000fc80007f3e0ff */
[----:B------:R-:W-:-:S03]  /*64f0*/  LEA.HI.X.SX32 R5, R91, R126, 0x2, P1 ;  /* 0x0000007e5b057211 */ /* 0x000fc600008f16ff */
[----:B------:R-:W-:Y:S06]  /*6500*/  @P0 BRA `(.L_x_494) ;  /* 0x0000000000140947 */ /* 0x000fec0003800000 */
.L_x_495:
[----:B------:R-:W2:Y:S04]  /*6510*/  LDG.E.STRONG.GPU R0, desc[UR36][R4.64] ;  /* 0x0000002404007981 */ /* 0x000ea8000c1ef900 */
[----:B--2---:R-:W-:Y:S01]  /*6520*/  CCTL.IVALL ;  /* 0x00000000ff00798f */ /* 0x004fe20002000000 */
[----:B------:R-:W-:Y:S05]  /*6530*/  YIELD ;  /* 0x0000000000007946 */ /* 0x000fea0003800000 */
[----:B------:R-:W-:-:S13]  /*6540*/  ISETP.GE.AND P0, PT, R0, 0x1, PT ;  /* 0x000000010000780c */ /* 0x000fda0003f06270 */
[----:B------:R-:W-:Y:S05]  /*6550*/  @!P0 BRA `(.L_x_495) ;  /* 0xfffffffc00ec8947 */ /* 0x000fea000383ffff */
.L_x_494:
[----:B------:R-:W-:Y:S05]  /*6560*/  WARPSYNC.ALL ;  /* 0x0000000000007948 */ /* 0x000fea0003800000 */
[----:B------:R-:W-:Y:S06]  /*6570*/  BAR.SYNC.DEFER_BLOCKING 0x5, 0x80 ;  /* 0x0142000000007b1d */ /* 0x000fec0000010000 */
[----:B------:R-:W-:Y:S05]  /*6580*/  BRA `(.L_x_493) ;  /* 0x0000000000b87947 */ /* 0x000fea0003800000 */
.L_x_488:
        /* <DEDUP_REMOVED lines=18> */
.L_x_496:
[----:B------:R-:W-:-:S13]  /*66b0*/  ISETP.NE.AND P0, PT, R112, RZ, PT ;  /* 0x000000ff7000720c */ /* 0x000fda0003f05270 */
[----:B------:R-:W-:Y:S05]  /*66c0*/  @P0 BRA `(.L_x_497) ;  /* 0x0000000000300947 */ /* 0x000fea0003800000 */
[----:B------:R-:W-:Y:S02]  /*66d0*/  ISETP.NE.AND P0, PT, R19, RZ, PT ;  /* 0x000000ff1300720c */ /* 0x000fe40003f05270 */
[----:B------:R-:W-:-:S04]  /*66e0*/  SHF.R.S64 R4, RZ, 0x1e, R91 ;  /* 0x0000001eff047819 */ /* 0x000fc8000000105b */
[----:B------:R-:W-:-:S04]  /*66f0*/  IADD3 R4, P1, R4, R125, RZ ;  /* 0x0000007d04047210 */ /* 0x000fc80007f3e0ff */
[----:B------:R-:W-:-:S03]  /*6700*/  LEA.HI.X.SX32 R5, R91, R126, 0x2, P1 ;  /* 0x0000007e5b057211 */ /* 0x000fc600008f16ff */
[----:B------:R-:W-:Y:S06]  /*6710*/  @P0 BRA `(.L_x_498) ;  /* 0x0000000000140947 */ /* 0x000fec0003800000 */
.L_x_499:
[----:B------:R-:W2:Y:S04]  /*6720*/  LDG.E.STRONG.GPU R0, desc[UR36][R4.64] ;  /* 0x0000002404007981 */ /* 0x000ea8000c1ef900 */
[----:B--2---:R-:W-:Y:S01]  /*6730*/  CCTL.IVALL ;  /* 0x00000000ff00798f */ /* 0x004fe20002000000 */
[----:B------:R-:W-:Y:S05]  /*6740*/  YIELD ;  /* 0x0000000000007946 */ /* 0x000fea0003800000 */
[----:B------:R-:W-:-:S13]  /*6750*/  ISETP.NE.AND P0, PT, R0, R101, PT ;  /* 0x000000650000720c */ /* 0x000fda0003f05270 */
[----:B------:R-:W-:Y:S05]  /*6760*/  @P0 BRA `(.L_x_499) ;  /* 0xfffffffc00ec0947 */ /* 0x000fea000383ffff */
.L_x_498:
[----:B------:R-:W-:Y:S05]  /*6770*/  WARPSYNC.ALL ;  /* 0x0000000000007948 */ /* 0x000fea0003800000 */
[----:B------:R-:W-:Y:S06]  /*6780*/  BAR.SYNC.DEFER_BLOCKING 0x4, 0x80 ;  /* 0x0102000000007b1d */ /* 0x000fec0000010000 */
.L_x_497:
[----:B------:R-:W-:-:S13]  /*6790*/  ISETP.NE.AND P0, PT, R112, 0x1, PT ;  /* 0x000000017000780c */ /* 0x000fda0003f05270 */
[----:B------:R-:W-:Y:S05]  /*67a0*/  @P0 BRA `(.L_x_493) ;  /* 0x0000000000300947 */ /* 0x000fea0003800000 */
[----:B------:R-:W-:Y:S02]  /*67b0*/  ISETP.NE.AND P0, PT, R19, RZ, PT ;  /* 0x000000ff1300720c */ /* 0x000fe40003f05270 */
[----:B------:R-:W-:-:S04]  /*67c0*/  SHF.R.S64 R4, RZ, 0x1e, R91 ;  /* 0x0000001eff047819 */ /* 0x000fc8000000105b */
[----:B------:R-:W-:-:S04]  /*67d0*/  IADD3 R4, P1, R4, R125, RZ ;  /* 0x0000007d04047210 */ /* 0x000fc80007f3e0ff */
[----:B------:R-:W-:-:S03]  /*67e0*/  LEA.HI.X.SX32 R5, R91, R126, 0x2, P1 ;  /* 0x0000007e5b057211 */ /* 0x000fc600008f16ff */
[----:B------:R-:W-:Y:S06]  /*67f0*/  @P0 BRA `(.L_x_500) ;  /* 0x0000000000140947 */ /* 0x000fec0003800000 */
.L_x_501:
[----:B------:R-:W2:Y:S04]  /*6800*/  LDG.E.STRONG.GPU R0, desc[UR36][R4.64] ;  /* 0x0000002404007981 */ /* 0x000ea8000c1ef900 */
[----:B--2---:R-:W-:Y:S01]  /*6810*/  CCTL.IVALL ;  /* 0x00000000ff00798f */ /* 0x004fe20002000000 */
[----:B------:R-:W-:Y:S05]  /*6820*/  YIELD ;  /* 0x0000000000007946 */ /* 0x000fea0003800000 */
[----:B------:R-:W-:-:S13]  /*6830*/  ISETP.NE.AND P0, PT, R0, R101, PT ;  /* 0x000000650000720c */ /* 0x000fda0003f05270 */
[----:B------:R-:W-:Y:S05]  /*6840*/  @P0 BRA `(.L_x_501) ;  /* 0xfffffffc00ec0947 */ /* 0x000fea000383ffff */
.L_x_500:
[----:B------:R-:W-:Y:S05]  /*6850*/  WARPSYNC.ALL ;  /* 0x0000000000007948 */ /* 0x000fea0003800000 */
[----:B------:R-:W-:Y:S06]  /*6860*/  BAR.SYNC.DEFER_BLOCKING 0x5, 0x80 ;  /* 0x0142000000007b1d */ /* 0x000fec0000010000 */
.L_x_493:
[----:B------:R2:W5:Y:S04]  /*6870*/  ATOMG.E.ADD.F32.FTZ.RN.STRONG.GPU PT, RZ, desc[UR36][R114.64], R24 ;  /* 0x0000001872ff79a3 */ /* 0x00056800081ef3e4 */
        /* <DEDUP_REMOVED lines=62> */
[----:B------:R2:W5:Y:S01]  /*6c60*/  ATOMG.E.ADD.F32.FTZ.RN.STRONG.GPU PT, RZ, desc[UR36][R114.64+0x7e00], R87 ;  /* 0x007e005772ff79a3 */ /* 0x00056200081ef3e4 */
[----:B------:R-:W-:Y:S05]  /*6c70*/  BRA `(.L_x_502) ;  /* 0x0000000400007947 */ /* 0x000fea0003800000 */
.L_x_487:
[----:B------:R1:W-:Y:S04]  /*6c80*/  STG.E desc[UR36][R114.64], R24 ;  /* 0x0000001872007986 */ /* 0x0003e8000c101924 */
        /* <DEDUP_REMOVED lines=62> */
[----:B------:R1:W-:Y:S02]  /*7070*/  STG.E desc[UR36][R114.64+0x7e00], R87 ;  /* 0x007e005772007986 */ /* 0x0003e4000c101924 */
.L_x_502:
[----:B------:R-:W-:Y:S05]  /*7080*/  BSYNC B6 ;  /* 0x0000000000067941 */ /* 0x000fea0003800000 */
.L_x_486:
[----:B------:R-:W-:Y:S01]  /*7090*/  ISETP.GE.U32.AND P1, PT, R112, 0x2, PT ;  /* 0x000000027000780c */ /* 0x000fe20003f26070 */
[----:B------:R-:W-:Y:S02]  /*70a0*/  ULDC UR4, c[0x0][0x9b8] ;  /* 0x00026e0000047ab9 */ /* 0x000fe40000000800 */
[----:B------:R-:W-:-:S04]  /*70b0*/  ISETP.NE.AND P0, PT, RZ, UR4, PT ;  /* 0x00000004ff007c0c */ /* 0x000fc8000bf05270 */
[----:B-12---:R-:W-:-:S06]  /*70c0*/  SEL R115, R102, 0x1, !P0 ;  /* 0x0000000166737807 */ /* 0x006fcc0004000000 */
        /* <DEDUP_REMOVED lines=17> */
.L_x_503:
[----:B------:R-:W-:-:S13]  /*71e0*/  ISETP.NE.AND P0, PT, R112, RZ, PT ;  /* 0x000000ff7000720c */ /* 0x000fda0003f05270 */
[----:B------:R-:W-:Y:S05]  /*71f0*/  @P0 BRA `(.L_x_504) ;  /* 0x00000000004c0947 */ /* 0x000fea0003800000 */
[----:B------:R-:W-:Y:S01]  /*7200*/  ISETP.NE.AND P0, PT, R19, RZ, PT ;  /* 0x000000ff1300720c */ /* 0x000fe20003f05270 */
[----:B------:R-:W-:Y:S05]  /*7210*/  WARPSYNC.ALL ;  /* 0x0000000000007948 */ /* 0x000fea0003800000 */
[----:B------:R-:W-:Y:S01]  /*7220*/  SHF.R.S64 R4, RZ, 0x1e, R91 ;  /* 0x0000001eff047819 */ /* 0x000fe2000000105b */
[----:B------:R-:W-:Y:S03]  /*7230*/  BAR.SYNC.DEFER_BLOCKING 0x4, 0x80 ;  /* 0x0102000000007b1d */ /* 0x000fe60000010000 */
[----:B------:R-:W-:-:S03]  /*7240*/  IADD3 R4, P1, R4, R125, RZ ;  /* 0x0000007d04047210 */ /* 0x000fc60007f3e0ff */
[----:B------:R-:W-:Y:S01]  /*7250*/  BSSY B0, `(.L_x_504) ;  /* 0x000000d000007945 */ /* 0x000fe20003800000 */
[----:B------:R-:W-:-:S03]  /*7260*/  LEA.HI.X.SX32 R5, R91, R126, 0x2, P1 ;  /* 0x0000007e5b057211 */ /* 0x000fc600008f16ff */
[----:B------:R-:W-:Y:S06]  /*7270*/  @P0 BRA `(.L_x_505) ;  /* 0x0000000000280947 */ /* 0x000fec0003800000 */
[----:B------:R-:W-:Y:S01]  /*7280*/  @!PT LDS RZ, [RZ] ;  /* 0x00000000fffff984 */ /* 0x000fe20000000800 */
[----:B------:R-:W-:Y:S01]  /*7290*/  @!PT LDS RZ, [RZ] ;  /* 0x00000000fffff984 */ /* 0x000fe20000000800 */
[----:B------:R-:W-:Y:S01]  /*72a0*/  @!PT LDS RZ, [RZ] ;  /* 0x00000000fffff984 */ /* 0x000fe20000000800 */
[----:B------:R-:W-:Y:S01]  /*72b0*/  @!PT LDS RZ, [RZ] ;  /* 0x00000000fffff984 */ /* 0x000fe20000000800 */
[----:B------:R1:W-:Y:S06]  /*72c0*/  MEMBAR.ALL.CTA ;  /* 0x0000000000007992 */ /* 0x0003ec0000008000 */
[----:B-1----:R-:W-:Y:S06]  /*72d0*/  MEMBAR.ALL.GPU ;  /* 0x0000000000007992 */ /* 0x002fec000000a000 */
[----:B------:R-:W-:-:S00]  /*72e0*/  ERRBAR ;  /* 0x00000000000079ab */ /* 0x000fc00000000000 */
[----:B------:R-:W-:Y:S06]  /*72f0*/  CGAERRBAR ;  /* 0x00000000000075ab */ /* 0x000fec0000000000 */
[----:B012345:R-:W-:Y:S04]  /*7300*/  CCTL.IVALL ;  /* 0x00000000ff00798f */ /* 0x03ffe80002000000 */
[----:B------:R1:W-:Y:S02]  /*7310*/  REDG.E.ADD.S32.STRONG.GPU desc[UR36][R4.64], R115 ;  /* 0x000000730400798e */ /* 0x0003e4000c10e3a4 */
.L_x_505:
[----:B------:R-:W-:Y:S05]  /*7320*/  BSYNC B0 ;  /* 0x0000000000007941 */ /* 0x000fea0003800000 */
.L_x_504:
[----:B------:R-:W-:-:S13]  /*7330*/  ISETP.NE.AND P0, PT, R112, 0x1, PT ;  /* 0x000000017000780c */ /* 0x000fda0003f05270 */
[----:B------:R-:W-:Y:S05]  /*7340*/  @P0 BRA `(.L_x_454) ;  /* 0x0000000000440947 */ /* 0x000fea0003800000 */
[----:B------:R-:W-:Y:S01]  /*7350*/  ISETP.NE.AND P0, PT, R19, RZ, PT ;  /* 0x000000ff1300720c */ /* 0x000fe20003f05270 */
[----:B------:R-:W-:Y:S05]  /*7360*/  WARPSYNC.ALL ;  /* 0x0000000000007948 */ /* 0x000fea0003800000 */
[----:B-1----:R-:W-:Y:S01]  /*7370*/  SHF.R.S64 R4, RZ, 0x1e, R91 ;  /* 0x0000001eff047819 */ /* 0x002fe2000000105b */
[----:B------:R-:W-:Y:S03]  /*7380*/  BAR.SYNC.DEFER_BLOCKING 0x5, 0x80 ;  /* 0x0142000000007b1d */ /* 0x000fe60000010000 */
[----:B------:R-:W-:-:S04]  /*7390*/  IADD3 R4, P1, R4, R125, RZ ;  /* 0x0000007d04047210 */ /* 0x000fc80007f3e0ff */
[----:B------:R-:W-:Y:S01]  /*73a0*/  LEA.HI.X.SX32 R5, R91, R126, 0x2, P1 ;  /* 0x0000007e5b057211 */ /* 0x000fe200008f16ff */
[----:B------:R-:W-:Y:S08]  /*73b0*/  @P0 BRA `(.L_x_454) ;  /* 0x0000000000280947 */ /* 0x000ff00003800000 */
        /* <DEDUP_REMOVED lines=10> */
.L_x_454:
[----:B------:R-:W-:Y:S05]  /*7460*/  BSYNC B7 ;  /* 0x0000000000077941 */ /* 0x000fea0003800000 */
.L_x_453:
[----:B------:R-:W-:Y:S01]  /*7470*/  ULDC UR4, c[0x0][0x9b8] ;  /* 0x00026e0000047ab9 */ /* 0x000fe20000000800 */
[----:B------:R-:W-:Y:S01]  /*7480*/  IMAD.IADD R0, R101, 0x1, R102 ;  /* 0x0000000165007824 */ /* 0x000fe200078e0266 */
[----:B------:R-:W-:Y:S01]  /*7490*/  ISETP.NE.AND P0, PT, RZ, UR4, PT ;  /* 0x00000004ff007c0c */ /* 0x000fe2000bf05270 */
[----:B------:R-:W-:Y:S01]  /*74a0*/  ULDC UR4, c[0x0][0x948] ;  /* 0x0002520000047ab9 */ /* 0x000fe20000000800 */
[----:B------:R-:W-:Y:S01]  /*74b0*/  ISETP.NE.AND P1, PT, R124, RZ, PT ;  /* 0x000000ff7c00720c */ /* 0x000fe20003f25270 */
[----:B------:R-:W-:Y:S01]  /*74c0*/  BSSY B6, `(.L_x_506) ;  /* 0x0000355000067945 */ /* 0x000fe20003800000 */
[----:B------:R-:W-:-:S13]  /*74d0*/  ISETP.NE.OR P0, PT, R0, UR4, P0 ;  /* 0x0000000400007c0c */ /* 0x000fda0008705670 */
[----:B------:R-:W-:Y:S05]  /*74e0*/  @!P1 BRA P0, `(.L_x_507) ;  /* 0x0000003400489947 */ /* 0x000fea0000000000 */
[----:B------:R-:W3:Y:S01]  /*74f0*/  S2R R112, SR_CgaCtaId ;  /* 0x0000000000707919 */ /* 0x000ee20000008800 */
[----:B-12---:R-:W-:Y:S01]  /*7500*/  MOV R115, 0x400 ;  /* 0x0000040000737802 */ /* 0x006fe20000000f00 */
[----:B------:R-:W-:Y:S01]  /*7510*/  IMAD.SHL.U32 R114, R103, 0x80, RZ ;  /* 0x0000008067727824 */ /* 0x000fe200078e00ff */
[----:B------:R-:W-:Y:S01]  /*7520*/  ISETP.NE.AND P1, PT, R122, RZ, PT ;  /* 0x000000ff7a00720c */ /* 0x000fe20003f25270 */
[----:B------:R-:W-:-:S03]  /*7530*/  IMAD.SHL.U32 R116, R104, 0x80, RZ ;  /* 0x0000008068747824 */ /* 0x000fc600078e00ff */
[----:B------:R-:W-:Y:S02]  /*7540*/  SEL R117, R101, 0xffffffff, !P1 ;  /* 0xffffffff65757807 */ /* 0x000fe40004800000 */
[----:B---3--:R-:W-:-:S04]  /*7550*/  LEA R115, R112, R115, 0x18 ;  /* 0x0000007370737211 */ /* 0x008fc800078ec0ff */
[----:B------:R-:W-:-:S04]  /*7560*/  IADD3 R0, R115, 0x400, RZ ;  /* 0x0000040073007810 */ /* 0x000fc80007ffe0ff */
[----:B------:R-:W-:-:S13]  /*7570*/  LOP3.LUT P0, RZ, R0, 0x3ff, RZ, 0xc0, !PT ;  /* 0x000003ff00ff7812 */ /* 0x000fda000780c0ff */
[----:B------:R-:W-:Y:S05]  /*7580*/  @!P0 BRA `(.L_x_508) ;  /* 0x00000000007c8947 */ /* 0x000fea0003800000 */
[----:B------:R-:W-:Y:S01]  /*7590*/  MOV R90, 0x118 ;  /* 0x00000118005a7802 */ /* 0x000fe20000000f00 */
[----:B------:R-:W-:Y:S01]  /*75a0*/  ULDC.64 UR4, c[0x4][0x108] ;  /* 0x0100420000047ab9 */ /* 0x000fe20000000a00 */
[----:B------:R-:W-:Y:S01]  /*75b0*/  ULDC.64 UR6, c[0x4][0x80] ;  /* 0x0100200000067ab9 */ /* 0x000fe20000000a00 */
[----:B----4-:R-:W-:Y:S01]  /*75c0*/  IMAD.U32 R4, RZ, RZ, UR4 ;  /* 0x00000004ff047e24 */ /* 0x010fe2000f8e00ff */
        /* <DEDUP_REMOVED lines=11> */
[----:B--2--5:R-:W-:Y:S05]  /*7680*/  CALL.ABS.NOINC R14 ;  /* 0x000000000e007343 */ /* 0x024fea0003c00000 */
.L_x_509:
[----:B------:R-:W1:Y:S01]  /*7690*/  LDC.64 R90, c[0x4][R90] ;  /* 0x010000005a5a7b82 */ /* 0x000e620000000a00 */
[----:B------:R-:W-:Y:S01]  /*76a0*/  ULDC.64 UR4, c[0x4][0x108] ;  /* 0x0100420000047ab9 */ /* 0x000fe20000000a00 */
[----:B------:R-:W-:Y:S01]  /*76b0*/  ULDC.64 UR6, c[0x4][0x80] ;  /* 0x0100200000067ab9 */ /* 0x000fe20000000a00 */
[----:B------:R-:W-:Y:S01]  /*76c0*/  IMAD.U32 R4, RZ, RZ, UR4 ;  /* 0x00000004ff047e24 */ /* 0x000fe2000f8e00ff */
[----:B------:R-:W-:Y:S01]  /*76d0*/  MOV R10, UR6 ;  /* 0x00000006000a7c02 */ /* 0x000fe20008000f00 */
[----:B------:R-:W-:Y:S01]  /*76e0*/  IMAD.U32 R5, RZ, RZ, UR5 ;  /* 0x00000005ff057e24 */ /* 0x000fe2000f8e00ff */
[----:B------:R-:W-:Y:S01]  /*76f0*/  ULDC.64 UR4, c[0x4][0x110] ;  /* 0x0100440000047ab9 */ /* 0x000fe20000000a00 */
[----:B------:R-:W-:Y:S02]  /*7700*/  IMAD.U32 R11, RZ, RZ, UR7 ;  /* 0x00000007ff0b7e24 */ /* 0x000fe4000f8e00ff */
[----:B------:R-:W-:Y:S02]  /*7710*/  IMAD.U32 R6, RZ, RZ, UR4 ;  /* 0x00000004ff067e24 */ /* 0x000fe4000f8e00ff */
[----:B------:R-:W-:-:S02]  /*7720*/  IMAD.U32 R7, RZ, RZ, UR5 ;  /* 0x00000005ff077e24 */ /* 0x000fc4000f8e00ff */
[----:B------:R-:W-:Y:S02]  /*7730*/  IMAD.MOV.U32 R8, RZ, RZ, 0x70 ;  /* 0x00000070ff087424 */ /* 0x000fe400078e00ff */
[----:B------:R-:W-:Y:S02]  /*7740*/  IMAD.MOV.U32 R12, RZ, RZ, 0x1 ;  /* 0x00000001ff0c7424 */ /* 0x000fe400078e00ff */
[----:B------:R-:W-:-:S07]  /*7750*/  IMAD.MOV.U32 R13, RZ, RZ, RZ ;  /* 0x000000ffff0d7224 */ /* 0x000fce00078e00ff */
[----:B------:R-:W-:-:S07]  /*7760*/  LEPC R20, `(.L_x_508) ;  /* 0x000000001014794e */ /* 0x000fce0000000000 */
[----:B-1----:R-:W-:Y:S05]  /*7770*/  CALL.ABS.NOINC R90 ;  /* 0x000000005a007343 */ /* 0x002fea0003c00000 */
.L_x_508:
[----:B------:R-:W-:Y:S02]  /*7780*/  ULDC.64 UR4, c[0x0][0x590] ;  /* 0x0001640000047ab9 */ /* 0x000fe40000000a00 */
[----:B------:R-:W-:-:S04]  /*7790*/  ISETP.NE.U32.AND P0, PT, RZ, UR4, PT ;  /* 0x00000004ff007c0c */ /* 0x000fc8000bf05070 */
[----:B------:R-:W-:-:S13]  /*77a0*/  ISETP.NE.AND.EX P0, PT, RZ, UR5, PT, P0 ;  /* 0x00000005ff007c0c */ /* 0x000fda000bf05300 */
[----:B------:R-:W-:Y:S05]  /*77b0*/  @!P0 BRA `(.L_x_510) ;  /* 0x0000000000348947 */ /* 0x000fea0003800000 */
[----:B------:R-:W-:Y:S02]  /*77c0*/  ULDC.64 UR6, c[0x0][0x588] ;  /* 0x0001620000067ab9 */ /* 0x000fe40000000a00 */
[----:B------:R-:W-:-:S04]  /*77d0*/  ISETP.NE.U32.AND P1, PT, RZ, UR6, PT ;  /* 0x00000006ff007c0c */ /* 0x000fc8000bf25070 */
[----:B------:R-:W-:-:S13]  /*77e0*/  ISETP.NE.AND.EX P1, PT, RZ, UR7, PT, P1 ;  /* 0x00000007ff007c0c */ /* 0x000fda000bf25310 */
[----:B------:R-:W-:Y:S05]  /*77f0*/  @!P1 BRA `(.L_x_511) ;  /* 0x0000000000189947 */ /* 0x000fea0003800000 */
[----:B----4-:R-:W1:Y:S01]  /*7800*/  LDC.64 R4, c[0x0][0x588] ;  /* 0x00016200ff047b82 */ /* 0x010e620000000a00 */
[----:B------:R-:W-:-:S04]  /*7810*/  IMAD R3, R105, UR4, RZ ;  /* 0x0000000469037c24 */ /* 0x000fc8000f8e02ff */
[----:B-1----:R-:W-:-:S05]  /*7820*/  IMAD.WIDE R4, R3, 0x4, R4 ;  /* 0x0000000403047825 */ /* 0x002fca00078e0204 */
[----:B-----5:R1:W5:Y:S01]  /*7830*/  LDG.E R106, desc[UR36][R4.64] ;  /* 0x00000024046a7981 */ /* 0x020362000c1e1900 */
[----:B------:R-:W-:Y:S01]  /*7840*/  IMAD.MOV.U32 R97, RZ, RZ, 0x1 ;  /* 0x00000001ff617424 */ /* 0x000fe200078e00ff */
[----:B------:R-:W-:Y:S06]  /*7850*/  BRA `(.L_x_510) ;  /* 0x00000000000c7947 */ /* 0x000fec0003800000 */
.L_x_511:
[----:B------:R-:W-:Y:S01]  /*7860*/  ULDC UR6, c[0x0][0x580] ;  /* 0x0001600000067ab9 */ /* 0x000fe20000000800 */
[----:B------:R-:W-:Y:S02]  /*7870*/  IMAD.MOV.U32 R97, RZ, RZ, 0x1 ;  /* 0x00000001ff617424 */ /* 0x000fe400078e00ff */
[----:B-----5:R-:W-:-:S07]  /*7880*/  IMAD.U32 R106, RZ, RZ, UR6 ;  /* 0x00000006ff6a7e24 */ /* 0x020fce000f8e00ff */
.L_x_510:
        /* <DEDUP_REMOVED lines=8> */
[----:B-1--4-:R-:W1:Y:S01]  /*7910*/  LDC.64 R4, c[0x0][0x5a8] ;  /* 0x00016a00ff047b82 */ /* 0x012e620000000a00 */
[----:B------:R-:W-:-:S04]  /*7920*/  IMAD R3, R105, UR6, RZ ;  /* 0x0000000669037c24 */ /* 0x000fc8000f8e02ff */
[----:B-1----:R-:W-:-:S05]  /*7930*/  IMAD.WIDE R4, R3, 0x4, R4 ;  /* 0x0000000403047825 */ /* 0x002fca00078e0204 */
[----:B-----5:R2:W5:Y:S01]  /*7940*/  LDG.E R107, desc[UR36][R4.64] ;  /* 0x00000024046b7981 */ /* 0x020562000c1e1900 */
[----:B------:R-:W-:Y:S05]  /*7950*/  BRA `(.L_x_512) ;  /* 0x0000000000087947 */ /* 0x000fea0003800000 */
.L_x_513:
[----:B------:R-:W-:Y:S02]  /*7960*/  ULDC UR6, c[0x0][0x5a0] ;  /* 0x0001680000067ab9 */ /* 0x000fe40000000800 */
[----:B-----5:R-:W-:-:S07]  /*7970*/  MOV R107, UR6 ;  /* 0x00000006006b7c02 */ /* 0x020fce0008000f00 */
.L_x_512:
[----:B------:R-:W-:Y:S01]  /*7980*/  ULDC.64 UR6, c[0x0][0x588] ;  /* 0x0001620000067ab9 */ /* 0x000fe20000000a00 */
[----:B------:R-:W-:Y:S01]  /*7990*/  ISETP.NE.U32.AND P2, PT, RZ, UR4, PT ;  /* 0x00000004ff007c0c */ /* 0x000fe2000bf45070 */
[----:B------:R-:W-:Y:S02]  /*79a0*/  UISETP.NE.U32.AND UP0, UPT, UR6, URZ, UPT ;  /* 0x0000003f0600728c */ /* 0x000fe4000bf05070 */
[----:B------:R-:W-:Y:S01]  /*79b0*/  ISETP.NE.U32.AND P1, PT, RZ, UR6, PT ;  /* 0x00000006ff007c0c */ /* 0x000fe2000bf25070 */
[----:B------:R-:W-:Y:S01]  /*79c0*/  IMAD.MOV.U32 R0, RZ, RZ, 0x1 ;  /* 0x00000001ff007424 */ /* 0x000fe200078e00ff */
[----:B------:R-:W-:Y:S01]  /*79d0*/  ISETP.NE.AND.EX P4, PT, RZ, UR5, PT, P2 ;  /* 0x00000005ff007c0c */ /* 0x000fe2000bf85320 */
[----:B------:R-:W-:Y:S02]  /*79e0*/  UISETP.NE.AND.EX UP0, UPT, UR7, URZ, UPT, UP0 ;  /* 0x0000003f0700728c */ /* 0x000fe4000bf05300 */
[----:B------:R-:W-:-:S04]  /*79f0*/  ISETP.NE.AND.EX P1, PT, RZ, UR7, PT, P1 ;  /* 0x00000007ff007c0c */ /* 0x000fc8000bf25310 */
[----:B------:R-:W-:-:S04]  /*7a00*/  PLOP3.LUT P3, PT, PT, PT, UP0, 0x80, 0x0 ;  /* 0x000000000000781c */ /* 0x000fc80003f6f008 */
[----:B------:R-:W-:-:S05]  /*7a10*/  PLOP3.LUT P2, PT, P3, PT, PT, 0x8, 0x0 ;  /* 0x000000000000781c */ /* 0x000fca0001f4e170 */
[----:B------:R-:W-:Y:S08]  /*7a20*/  @P1 BRA P4, `(.L_x_514) ;  /* 0x0000000000281947 */ /* 0x000ff00002000000 */
[----:B------:R-:W-:Y:S04]  /*7a30*/  BSSY B0, `(.L_x_515) ;  /* 0x0000008000007945 */ /* 0x000fe80003800000 */
[----:B------:R-:W-:Y:S05]  /*7a40*/  @!P0 BRA `(.L_x_516) ;  /* 0x0000000000148947 */ /* 0x000fea0003800000 */
[----:B------:R-:W-:Y:S02]  /*7a50*/  LOP3.LUT P3, RZ, R97, 0xff, RZ, 0xc0, !PT ;  /* 0x000000ff61ff7812 */ /* 0x000fe4000786c0ff */
[----:B------:R-:W-:-:S11]  /*7a60*/  PLOP3.LUT P1, PT, P2, PT, PT, 0x80, 0x0 ;  /* 0x000000000000781c */ /* 0x000fd6000172f070 */
[----:B------:R-:W-:Y:S05]  /*7a70*/  @!P3 BRA `(.L_x_517) ;  /* 0x00000000000cb947 */ /* 0x000fea0003800000 */
[----:B-----5:R-:W-:Y:S01]  /*7a80*/  FSETP.EQ.AND P1, PT, R106, RZ, PT ;  /* 0x000000ff6a00720b */ /* 0x020fe20003f22000 */
[----:B------:R-:W-:-:S12]  /*7a90*/  BRA `(.L_x_517) ;  /* 0x0000000000047947 */ /* 0x000fd80003800000 */
.L_x_516:
[----:B-----5:R-:W-:-:S13]  /*7aa0*/  FSETP.EQ.AND P1, PT, R106, RZ, PT ;  /* 0x000000ff6a00720b */ /* 0x020fda0003f22000 */
.L_x_517:
[----:B------:R-:W-:Y:S05]  /*7ab0*/  BSYNC B0 ;  /* 0x0000000000007941 */ /* 0x000fea0003800000 */
.L_x_515:
[----:B------:R-:W-:-:S07]  /*7ac0*/  SEL R0, RZ, 0x1, P1 ;  /* 0x00000001ff007807 */ /* 0x000fce0000800000 */
.L_x_514:
[----:B------:R-:W-:Y:S04]  /*7ad0*/  BSSY B0, `(.L_x_518) ;  /* 0x0000007000007945 */ /* 0x000fe80003800000 */
[----:B------:R-:W-:Y:S05]  /*7ae0*/  @!P0 BRA `(.L_x_519) ;  /* 0x0000000000108947 */ /* 0x000fea0003800000 */
[----:B------:R-:W-:-:S13]  /*7af0*/  LOP3.LUT P0, RZ, R97, 0xff, RZ, 0xc0, !PT ;  /* 0x000000ff61ff7812 */ /* 0x000fda000780c0ff */
[----:B------:R-:W-:Y:S05]  /*7b00*/  @!P0 BRA `(.L_x_520) ;  /* 0x00000000000c8947 */ /* 0x000fea0003800000 */
[----:B-----5:R-:W-:Y:S01]  /*7b10*/  FSETP.EQ.AND P2, PT, R106, RZ, PT ;  /* 0x000000ff6a00720b */ /* 0x020fe20003f42000 */
[----:B------:R-:W-:-:S12]  /*7b20*/  BRA `(.L_x_520) ;  /* 0x0000000000047947 */ /* 0x000fd80003800000 */
.L_x_519:
[----:B-----5:R-:W-:-:S13]  /*7b30*/  FSETP.EQ.AND P2, PT, R106, RZ, PT ;  /* 0x000000ff6a00720b */ /* 0x020fda0003f42000 */
.L_x_520:
[----:B------:R-:W-:Y:S05]  /*7b40*/  BSYNC B0 ;  /* 0x0000000000007941 */ /* 0x000fea0003800000 */
.L_x_518:
[----:B-12-4-:R-:W-:Y:S01]  /*7b50*/  VIADD R4, R117, 0x1 ;  /* 0x0000000175047836 */ /* 0x016fe20000000000 */
[----:B------:R-:W-:Y:S01]  /*7b60*/  LOP3.LUT R3, R109, 0x1, RZ, 0x3c, !PT ;  /* 0x000000016d037812 */ /* 0x000fe200078e3cff */
[----:B------:R-:W-:Y:S01]  /*7b70*/  IMAD.MOV.U32 R20, RZ, RZ, R110 ;  /* 0x000000ffff147224 */ /* 0x000fe200078e006e */
[----:B------:R-:W-:Y:S02]  /*7b80*/  CS2R R6, SRZ ;  /* 0x0000000000067805 */ /* 0x000fe4000001ff00 */
[----:B------:R-:W-:Y:S02]  /*7b90*/  CS2R R10, SRZ ;  /* 0x00000000000a7805 */ /* 0x000fe4000001ff00 */
[----:B------:R-:W-:Y:S02]  /*7ba0*/  ISETP.GT.U32.AND P0, PT, R4, 0x1, PT ;  /* 0x000000010400780c */ /* 0x000fe40003f04070 */
[----:B------:R-:W-:Y:S02]  /*7bb0*/  CS2R R4, SRZ ;  /* 0x0000000000047805 */ /* 0x000fe4000001ff00 */
[----:B------:R-:W-:-:S09]  /*7bc0*/  CS2R R8, SRZ ;  /* 0x0000000000087805 */ /* 0x000fd2000001ff00 */
[----:B------:R-:W-:Y:S05]  /*7bd0*/  @P0 BRA `(.L_x_521) ;  /* 0x0000000800ec0947 */ /* 0x000fea0003800000 */
[----:B------:R-:W-:Y:S01]  /*7be0*/  PRMT R7, R0, 0x9910, RZ ;  /* 0x0000991000077816 */ /* 0x000fe200000000ff */
[----:B------:R-:W-:Y:S01]  /*7bf0*/  BSSY B0, `(.L_x_522) ;  /* 0x000002a000007945 */ /* 0x000fe20003800000 */
[----:B------:R-:W-:Y:S02]  /*7c00*/  IMAD.MOV.U32 R20, RZ, RZ, R110 ;  /* 0x000000ffff147224 */ /* 0x000fe400078e006e */
[----:B------:R-:W-:Y:S01]  /*7c10*/  ISETP.NE.AND P3, PT, R7, RZ, PT ;  /* 0x000000ff0700720c */ /* 0x000fe20003f65270 */
[----:B------:R-:W-:-:S12]  /*7c20*/  IMAD.MOV.U32 R7, RZ, RZ, RZ ;  /* 0x000000ffff077224 */ /* 0x000fd800078e00ff */
[----:B------:R-:W-:Y:S05]  /*7c30*/  @!P3 BRA `(.L_x_523) ;  /* 0x000000000094b947 */ /* 0x000fea0003800000 */
[----:B------:R-:W-:-:S13]  /*7c40*/  ISETP.NE.AND P0, PT, R119, 0x3, PT ;  /* 0x000000037700780c */ /* 0x000fda0003f05270 */
[----:B------:R-:W-:Y:S05]  /*7c50*/  @!P0 BRA `(.L_x_524) ;  /* 0x0000000000048947 */ /* 0x000fea0003800000 */
[----:B------:R-:W-:Y:S01]  /*7c60*/  BPT.TRAP 0x1 ;  /* 0x000000040000795c */ /* 0x000fe20000300000 */
.L_x_524:
[C---:B------:R-:W-:Y:S01]  /*7c70*/  IMAD R5, R110.reuse, 0x8, R115 ;  /* 0x000000086e057824 */ /* 0x040fe200078e0273 */
[----:B------:R-:W-:Y:S01]  /*7c80*/  SHF.L.U32 R4, R3, 0x1f, RZ ;  /* 0x0000001f03047819 */ /* 0x000fe200000006ff */
[----:B------:R-:W-:Y:S01]  /*7c90*/  VIADD R20, R110, 0x1 ;  /* 0x000000016e147836 */ /* 0x000fe20000000000 */
[----:B------:R-:W-:Y:S02]  /*7ca0*/  MOV R7, RZ ;  /* 0x000000ff00077202 */ /* 0x000fe40000000f00 */
[----:B------:R-:W1:Y:S02]  /*7cb0*/  SYNCS.PHASECHK.TRANS64.TRYWAIT P0, [R5+URZ+0x60], R4 ;  /* 0x00006004050075a7 */ /* 0x000e64000800017f */
[----:B-1----:R-:W-:Y:S05]  /*7cc0*/  @!P0 BRA `(.L_x_525) ;  /* 0x000000e400e48947 */ /* 0x002fea0003800000 */
.L_x_776:
[----:B------:R-:W-:Y:S01]  /*7cd0*/  ISETP.NE.AND P0, PT, R20, 0x4, PT ;  /* 0x000000041400780c */ /* 0x000fe20003f05270 */
[----:B------:R-:W-:Y:S01]  /*7ce0*/  IMAD.MOV.U32 R6, RZ, RZ, RZ ;  /* 0x000000ffff067224 */ /* 0x000fe200078e00ff */
[----:B-1----:R-:W-:Y:S02]  /*7cf0*/  CS2R R4, SRZ ;  /* 0x0000000000047805 */ /* 0x002fe4000001ff00 */
[----:B------:R-:W-:Y:S02]  /*7d00*/  CS2R R10, SRZ ;  /* 0x00000000000a7805 */ /* 0x000fe4000001ff00 */
[----:B------:R-:W-:Y:S02]  /*7d10*/  CS2R R8, SRZ ;  /* 0x0000000000087805 */ /* 0x000fe4000001ff00 */
[----:B------:R-:W-:Y:S01]  /*7d20*/  SEL R14, RZ, 0x1, P0 ;  /* 0x00000001ff0e7807 */ /* 0x000fe20000000000 */
[----:B------:R-:W-:Y:S06]  /*7d30*/  @P2 BRA `(.L_x_526) ;  /* 0x00000000004c2947 */ /* 0x000fec0003800000 */
[--C-:B------:R-:W-:Y:S01]  /*7d40*/  SHF.R.U32.HI R4, RZ, 0x1, R2.reuse ;  /* 0x00000001ff047819 */ /* 0x100fe20000011602 */
[----:B------:R-:W-:Y:S01]  /*7d50*/  IMAD.SHL.U32 R6, R2, 0x40, RZ ;  /* 0x0000004002067824 */ /* 0x000fe200078e00ff */
[----:B------:R-:W-:Y:S05]  /*7d60*/  WARPSYNC.ALL ;  /* 0x0000000000007948 */ /* 0x000fea0003800000 */
[----:B------:R-:W-:Y:S01]  /*7d70*/  LOP3.LUT R5, R4, 0x30, RZ, 0xc0, !PT ;  /* 0x0000003004057812 */ /* 0x000fe200078ec0ff */
[----:B------:R-:W-:Y:S01]  /*7d80*/  IMAD.SHL.U32 R4, R2, 0x20, RZ ;  /* 0x0000002002047824 */ /* 0x000fe200078e00ff */
[----:B------:R-:W-:Y:S02]  /*7d90*/  LOP3.LUT R7, R6, 0x180, RZ, 0xc0, !PT ;  /* 0x0000018006077812 */ /* 0x000fe400078ec0ff */
[----:B------:R-:W-:Y:S01]  /*7da0*/  LOP3.LUT R9, R5, 0x8, R2, 0xf8, !PT ;  /* 0x0000000805097812 */ /* 0x000fe200078ef802 */
[----:B------:R-:W-:Y:S01]  /*7db0*/  IMAD.SHL.U32 R5, R2, 0x10, RZ ;  /* 0x0000001002057824 */ /* 0x000fe200078e00ff */
[----:B------:R-:W-:-:S02]  /*7dc0*/  LOP3.LUT R4, R4, 0x200, RZ, 0xc0, !PT ;  /* 0x0000020004047812 */ /* 0x000fc400078ec0ff */
[--C-:B------:R-:W-:Y:S02]  /*7dd0*/  LOP3.LUT R7, R7, 0x40, R6.reuse, 0xf8, !PT ;  /* 0x0000004007077812 */ /* 0x100fe400078ef806 */
[--C-:B------:R-:W-:Y:S02]  /*7de0*/  LOP3.LUT R9, R9, 0x40, R6.reuse, 0xf8, !PT ;  /* 0x0000004009097812 */ /* 0x100fe400078ef806 */
[----:B------:R-:W-:Y:S02]  /*7df0*/  LOP3.LUT R4, R4, 0x800, R5, 0xf8, !PT ;  /* 0x0000080004047812 */ /* 0x000fe400078ef805 */
[----:B------:R-:W-:Y:S02]  /*7e00*/  SHF.R.U32.HI R7, RZ, 0x3, R7 ;  /* 0x00000003ff077819 */ /* 0x000fe40000011607 */
[----:B------:R-:W-:-:S04]  /*7e10*/  LOP3.LUT R9, R9, 0x180, R6, 0xf8, !PT ;  /* 0x0000018009097812 */ /* 0x000fc800078ef806 */
[----:B------:R-:W-:-:S05]  /*7e20*/  LOP3.LUT R7, R4, R9, R7, 0xf6, !PT ;  /* 0x0000000904077212 */ /* 0x000fca00078ef607 */
[----:B------:R-:W-:-:S04]  /*7e30*/  IMAD R4, R110, 0x1000, R7 ;  /* 0x000010006e047824 */ /* 0x000fc800078e0207 */
[----:B------:R-:W-:-:S05]  /*7e40*/  IMAD R12, R4, 0x2, R115 ;  /* 0x00000002040c7824 */ /* 0x000fca00078e0273 */
[----:B------:R1:W2:Y:S04]  /*7e50*/  LDSM.16.MT88.4 R8, [R12+0x400] ;  /* 0x000400000c08783b */ /* 0x0002a80000004200 */
[----:B------:R1:W3:Y:S02]  /*7e60*/  LDSM.16.MT88.4 R4, [R12+0xc00] ;  /* 0x000c00000c04783b */ /* 0x0002e40000004200 */
.L_x_526:
[----:B------:R-:W-:Y:S02]  /*7e70*/  SEL R20, R20, RZ, P0 ;  /* 0x000000ff14147207 */ /* 0x000fe40000000000 */
[----:B------:R-:W-:-:S07]  /*7e80*/  LOP3.LUT R3, R3, R14, RZ, 0x3c, !PT ;  /* 0x0000000e03037212 */ /* 0x000fce00078e3cff */
.L_x_523:
[----:B------:R-:W-:Y:S05]  /*7e90*/  BSYNC B0 ;  /* 0x0000000000007941 */ /* 0x000fea0003800000 */
.L_x_522:
[--C-:B--2---:R-:W-:Y:S02]  /*7ea0*/  HADD2.F32 R13, -RZ, R8.reuse.H0_H0 ;  /* 0x20000008ff0d7230 */ /* 0x104fe40000004100 */
[C---:B-----5:R-:W-:Y:S01]  /*7eb0*/  FMUL R15, R107.reuse, R24 ;  /* 0x000000186b0f7220 */ /* 0x060fe20000400000 */
[C---:B------:R-:W-:Y:S01]  /*7ec0*/  FMUL R91, R107.reuse, R25 ;  /* 0x000000196b5b7220 */ /* 0x040fe20000400000 */
[--C-:B------:R-:W-:Y:S02]  /*7ed0*/  HADD2.F32 R21, -RZ, R9.reuse.H1_H1 ;  /* 0x30000009ff157230 */ /* 0x100fe40000004100 */
[C---:B------:R-:W-:Y:S01]  /*7ee0*/  FMUL R26, R107.reuse, R26 ;  /* 0x0000001a6b1a7220 */ /* 0x040fe20000400000 */
[----:B-1----:R-:W-:Y:S01]  /*7ef0*/  FFMA R12, R106, R13, R15 ;  /* 0x0000000d6a0c7223 */ /* 0x002fe2000000000f */
[----:B------:R-:W-:Y:S02]  /*7f00*/  HADD2.F32 R13, -RZ, R8.H1_H1 ;  /* 0x30000008ff0d7230 */ /* 0x000fe40000004100 */
[----:B------:R-:W-:Y:S01]  /*7f10*/  FMUL R14, R107, R27 ;  /* 0x0000001b6b0e7220 */ /* 0x000fe20000400000 */
[----:B------:R-:W-:-:S02]  /*7f20*/  HADD2.F32 R15, -RZ, R9.H0_H0 ;  /* 0x20000009ff0f7230 */ /* 0x000fc40000004100 */
[C---:B------:R-:W-:Y:S01]  /*7f30*/  FMUL R29, R107.reuse, R29 ;  /* 0x0000001d6b1d7220 */ /* 0x040fe20000400000 */
[--C-:B------:R-:W-:Y:S02]  /*7f40*/  HADD2.F32 R25, -RZ, R10.reuse.H0_H0 ;  /* 0x2000000aff197230 */ /* 0x100fe40000004100 */
[C---:B------:R-:W-:Y:S01]  /*7f50*/  FFMA R91, R106.reuse, R13, R91 ;  /* 0x0000000d6a5b7223 */ /* 0x040fe2000000005b */
[----:B------:R-:W-:Y:S02]  /*7f60*/  HADD2.F32 R13, -RZ, R10.H1_H1 ;  /* 0x3000000aff0d7230 */ /* 0x000fe40000004100 */
[C---:B------:R-:W-:Y:S01]  /*7f70*/  FFMA R26, R106.reuse, R15, R26 ;  /* 0x0000000f6a1a7223 */ /* 0x040fe2000000001a */
[----:B------:R-:W-:Y:S01]  /*7f80*/  FFMA R27, R106, R21, R14 ;  /* 0x000000156a1b7223 */ /* 0x000fe2000000000e */
[C---:B------:R-:W-:Y:S01]  /*7f90*/  FMUL R28, R107.reuse, R28 ;  /* 0x0000001c6b1c7220 */ /* 0x040fe20000400000 */
[--C-:B------:R-:W-:Y:S02]  /*7fa0*/  HADD2.F32 R15, -RZ, R11.reuse.H0_H0 ;  /* 0x2000000bff0f7230 */ /* 0x100fe40000004100 */
[----:B------:R-:W-:Y:S01]  /*7fb0*/  FMUL R30, R107, R30 ;  /* 0x0000001e6b1e7220 */ /* 0x000fe20000400000 */
[----:B------:R-:W-:-:S02]  /*7fc0*/  HADD2.F32 R21, -RZ, R11.H1_H1 ;  /* 0x3000000bff157230 */ /* 0x000fc40000004100 */
[C---:B------:R-:W-:Y:S01]  /*7fd0*/  FMUL R24, R107.reuse, R31 ;  /* 0x0000001f6b187220 */ /* 0x040fe20000400000 */
[C---:B------:R-:W-:Y:S01]  /*7fe0*/  FFMA R29, R106.reuse, R13, R29 ;  /* 0x0000000d6a1d7223 */ /* 0x040fe2000000001d */
[--C-:B---3--:R-:W-:Y:S02]  /*7ff0*/  HADD2.F32 R13, -RZ, R4.reuse.H1_H1 ;  /* 0x30000004ff0d7230 */ /* 0x108fe40000004100 */
[C---:B------:R-:W-:Y:S01]  /*8000*/  FMUL R33, R107.reuse, R33 ;  /* 0x000000216b217220 */ /* 0x040fe20000400000 */
[C---:B------:R-:W-:Y:S01]  /*8010*/  FFMA R14, R106.reuse, R25, R28 ;  /* 0x000000196a0e7223 */ /* 0x040fe2000000001c */
[----:B------:R-:W-:Y:S02]  /*8020*/  HADD2.F32 R25, -RZ, R4.H0_H0 ;  /* 0x20000004ff197230 */ /* 0x000fe40000004100 */
[C---:B------:R-:W-:Y:S01]  /*8030*/  FFMA R30, R106.reuse, R15, R30 ;  /* 0x0000000f6a1e7223 */ /* 0x040fe2000000001e */
[----:B------:R-:W-:Y:S01]  /*8040*/  FFMA R31, R106, R21, R24 ;  /* 0x000000156a1f7223 */ /* 0x000fe20000000018 */
[----:B------:R-:W-:Y:S01]  /*8050*/  FMUL R32, R107, R32 ;  /* 0x000000206b207220 */ /* 0x000fe20000400000 */
[----:B------:R-:W-:-:S02]  /*8060*/  HADD2.F32 R15, -RZ, R5.H0_H0 ;  /* 0x20000005ff0f7230 */ /* 0x000fc40000004100 */
[C---:B------:R-:W-:Y:S01]  /*8070*/  FMUL R34, R107.reuse, R34 ;  /* 0x000000226b227220 */ /* 0x040fe20000400000 */
[----:B------:R-:W-:Y:S02]  /*8080*/  HADD2.F32 R21, -RZ, R5.H1_H1 ;  /* 0x30000005ff157230 */ /* 0x000fe40000004100 */
[C---:B------:R-:W-:Y:S01]  /*8090*/  FMUL R28, R107.reuse, R35 ;  /* 0x000000236b1c7220 */ /* 0x040fe20000400000 */
[C---:B------:R-:W-:Y:S01]  /*80a0*/  FFMA R33, R106.reuse, R13, R33 ;  /* 0x0000000d6a217223 */ /* 0x040fe20000000021 */
[----:B------:R-:W-:Y:S01]  /*80b0*/  SHF.R.U32.HI R13, RZ, 0x1, R2 ;  /* 0x00000001ff0d7819 */ /* 0x000fe20000011602 */
[C---:B------:R-:W-:Y:S01]  /*80c0*/  FFMA R24, R106.reuse, R25, R32 ;  /* 0x000000196a187223 */ /* 0x040fe20000000020 */
[C---:B------:R-:W-:Y:S01]  /*80d0*/  FFMA R25, R106.reuse, R15, R34 ;  /* 0x0000000f6a197223 */ /* 0x040fe20000000022 */
[----:B------:R-:W-:Y:S01]  /*80e0*/  FFMA R28, R106, R21, R28 ;  /* 0x000000156a1c7223 */ /* 0x000fe2000000001c */
[----:B------:R-:W-:Y:S01]  /*80f0*/  FMUL R15, R107, R36 ;  /* 0x000000246b0f7220 */ /* 0x000fe20000400000 */
[----:B------:R-:W-:Y:S01]  /*8100*/  LOP3.LUT R35, R13, 0x30, RZ, 0xc0, !PT ;  /* 0x000000300d237812 */ /* 0x000fe200078ec0ff */
[C---:B------:R-:W-:Y:S01]  /*8110*/  IMAD.SHL.U32 R21, R2.reuse, 0x20, RZ ;  /* 0x0000002002157824 */ /* 0x040fe200078e00ff */
[C---:B------:R-:W-:Y:S01]  /*8120*/  SHF.L.U32 R36, R2.reuse, 0x6, RZ ;  /* 0x0000000602247819 */ /* 0x040fe200000006ff */
[----:B------:R-:W-:Y:S01]  /*8130*/  IMAD.SHL.U32 R34, R2, 0x10, RZ ;  /* 0x0000001002227824 */ /* 0x000fe200078e00ff */
[----:B------:R-:W-:Y:S01]  /*8140*/  LOP3.LUT R35, R35, 0x8, R2, 0xf8, !PT ;  /* 0x0000000823237812 */ /* 0x000fe200078ef802 */
[--C-:B------:R-:W-:Y:S01]  /*8150*/  HADD2.F32 R13, -RZ, R6.reuse.H0_H0 ;  /* 0x20000006ff0d7230 */ /* 0x100fe20000004100 */
[----:B------:R-:W-:Y:S01]  /*8160*/  LOP3.LUT R21, R21, 0x200, RZ, 0xc0, !PT ;  /* 0x0000020015157812 */ /* 0x000fe200078ec0ff */
[C---:B------:R-:W-:Y:S01]  /*8170*/  FMUL R38, R107.reuse, R38 ;  /* 0x000000266b267220 */ /* 0x040fe20000400000 */
[----:B------:R-:W-:Y:S01]  /*8180*/  LOP3.LUT R123, R36, 0x180, RZ, 0xc0, !PT ;  /* 0x00000180247b7812 */ /* 0x000fe200078ec0ff */
[----:B------:R-:W-:Y:S01]  /*8190*/  FMUL R37, R107, R37 ;  /* 0x000000256b257220 */ /* 0x000fe20000400000 */
[----:B------:R-:W-:Y:S01]  /*81a0*/  LOP3.LUT R125, R35, 0x40, R36, 0xf8, !PT ;  /* 0x00000040237d7812 */ /* 0x000fe200078ef824 */
[C---:B------:R-:W-:Y:S01]  /*81b0*/  FFMA R32, R106.reuse, R13, R15 ;  /* 0x0000000d6a207223 */ /* 0x040fe2000000000f */
[----:B------:R-:W-:Y:S01]  /*81c0*/  LOP3.LUT R35, R21, 0x800, R34, 0xf8, !PT ;  /* 0x0000080015237812 */ /* 0x000fe200078ef822 */
[--C-:B------:R-:W-:Y:S01]  /*81d0*/  HADD2.F32 R21, -RZ, R7.reuse.H1_H1 ;  /* 0x30000007ff157230 */ /* 0x100fe20000004100 */
[--C-:B------:R-:W-:Y:S01]  /*81e0*/  LOP3.LUT R123, R123, 0x40, R36.reuse, 0xf8, !PT ;  /* 0x000000407b7b7812 */ /* 0x100fe200078ef824 */
[----:B------:R-:W-:Y:S01]  /*81f0*/  FMUL R34, R107, R39 ;  /* 0x000000276b227220 */ /* 0x000fe20000400000 */
[----:B------:R-:W-:Y:S01]  /*8200*/  LOP3.LUT R36, R125, 0x180, R36, 0xf8, !PT ;  /* 0x000001807d247812 */ /* 0x000fe200078ef824 */
[----:B------:R-:W-:Y:S01]  /*8210*/  HADD2.F32 R15, -RZ, R7.H0_H0 ;  /* 0x20000007ff0f7230 */ /* 0x000fe20000004100 */
[----:B------:R-:W-:Y:S01]  /*8220*/  SHF.R.U32.HI R123, RZ, 0x3, R123 ;  /* 0x00000003ff7b7819 */ /* 0x000fe2000001167b */
[----:B------:R-:W-:Y:S01]  /*8230*/  FFMA R21, R106, R21, R34 ;  /* 0x000000156a157223 */ /* 0x000fe20000000022 */
[----:B------:R-:W-:Y:S01]  /*8240*/  IMAD.SHL.U32 R34, R110, 0x1000, RZ ;  /* 0x000010006e227824 */ /* 0x000fe200078e00ff */
[----:B------:R-:W-:Y:S01]  /*8250*/  F2FP.F16.F32.PACK_AB R12, R91, R12 ;  /* 0x0000000c5b0c723e */ /* 0x000fe200000000ff */
[----:B------:R-:W-:Y:S01]  /*8260*/  HADD2.F32 R13, -RZ, R6.H1_H1 ;  /* 0x30000006ff0d7230 */ /* 0x000fe20000004100 */
[----:B------:R-:W-:Y:S01]  /*8270*/  LOP3.LUT R35, R35, R36, R123, 0xf6, !PT ;  /* 0x0000002423237212 */ /* 0x000fe200078ef67b */
[C---:B------:R-:W-:Y:S01]  /*8280*/  FFMA R38, R106.reuse, R15, R38 ;  /* 0x0000000f6a267223 */ /* 0x040fe20000000026 */
[----:B------:R-:W-:Y:S01]  /*8290*/  F2FP.F16.F32.PACK_AB R15, R31, R30 ;  /* 0x0000001e1f0f723e */ /* 0x000fe200000000ff */
[----:B------:R-:W-:Y:S05]  /*82a0*/  WARPSYNC.ALL ;  /* 0x0000000000007948 */ /* 0x000fea0003800000 */
[----:B------:R-:W-:Y:S01]  /*82b0*/  LOP3.LUT R30, R35, R34, RZ, 0xfc, !PT ;  /* 0x00000022231e7212 */ /* 0x000fe200078efcff */
[----:B------:R-:W-:Y:S01]  /*82c0*/  FFMA R37, R106, R13, R37 ;  /* 0x0000000d6a257223 */ /* 0x000fe20000000025 */
[----:B------:R-:W-:Y:S01]  /*82d0*/  F2FP.F16.F32.PACK_AB R13, R27, R26 ;  /* 0x0000001a1b0d723e */ /* 0x000fe200000000ff */
[----:B------:R-:W-:Y:S01]  /*82e0*/  BSSY B0, `(.L_x_527) ;  /* 0x0000030000007945 */ /* 0x000fe20003800000 */
[----:B------:R-:W-:Y:S01]  /*82f0*/  F2FP.F16.F32.PACK_AB R14, R29, R14 ;  /* 0x0000000e1d0e723e */ /* 0x000fe200000000ff */
[----:B------:R-:W-:Y:S01]  /*8300*/  IMAD R30, R30, 0x2, R115 ;  /* 0x000000021e1e7824 */ /* 0x000fe200078e0273 */
[----:B------:R-:W-:-:S02]  /*8310*/  F2FP.F16.F32.PACK_AB R24, R33, R24 ;  /* 0x000000182118723e */ /* 0x000fc400000000ff */
[----:B------:R-:W-:Y:S02]  /*8320*/  F2FP.F16.F32.PACK_AB R25, R28, R25 ;  /* 0x000000191c19723e */ /* 0x000fe400000000ff */
[----:B------:R-:W-:Y:S01]  /*8330*/  F2FP.F16.F32.PACK_AB R26, R37, R32 ;  /* 0x00000020251a723e */ /* 0x000fe200000000ff */
[----:B------:R1:W-:Y:S01]  /*8340*/  STSM.16.MT88.4 [R30+0x400], R12 ;  /* 0x0004000c1e007844 */ /* 0x0003e20000004200 */
[----:B------:R-:W-:Y:S02]  /*8350*/  F2FP.F16.F32.PACK_AB R27, R21, R38 ;  /* 0x00000026151b723e */ /* 0x000fe400000000ff */
[----:B------:R-:W-:-:S03]  /*8360*/  LOP3.LUT R21, R2, 0xff, RZ, 0xc0, !PT ;  /* 0x000000ff02157812 */ /* 0x000fc600078ec0ff */
[----:B------:R1:W-:Y:S02]  /*8370*/  STSM.16.MT88.4 [R30+0xc00], R24 ;  /* 0x000c00181e007844 */ /* 0x0003e40000004200 */
[----:B------:R-:W-:Y:S01]  /*8380*/  VIADD R21, R21, 0x1f ;  /* 0x0000001f15157836 */ /* 0x000fe20000000000 */
[----:B------:R-:W-:Y:S01]  /*8390*/  @!PT LDS RZ, [RZ] ;  /* 0x00000000fffff984 */ /* 0x000fe20000000800 */
[----:B------:R-:W-:Y:S01]  /*83a0*/  @!PT LDS RZ, [RZ] ;  /* 0x00000000fffff984 */ /* 0x000fe20000000800 */
[----:B------:R-:W-:Y:S01]  /*83b0*/  @!PT LDS RZ, [RZ] ;  /* 0x00000000fffff984 */ /* 0x000fe20000000800 */
[----:B------:R-:W-:Y:S01]  /*83c0*/  @!PT LDS RZ, [RZ] ;  /* 0x00000000fffff984 */ /* 0x000fe20000000800 */
[----:B------:R2:W-:Y:S06]  /*83d0*/  MEMBAR.ALL.CTA ;  /* 0x0000000000007992 */ /* 0x0005ec0000008000 */
[----:B--2---:R-:W2:Y:S02]  /*83e0*/  FENCE.VIEW.ASYNC.S ;  /* 0x00000000000073c6 */ /* 0x004ea40000000000 */
[----:B--2---:R-:W-:Y:S01]  /*83f0*/  BAR.SYNC.DEFER_BLOCKING 0x1, 0x100 ;  /* 0x0044000000007b1d */ /* 0x004fe20000010000 */
[----:B------:R-:W-:-:S13]  /*8400*/  ISETP.GT.U32.AND P4, PT, R21, 0x3e, PT ;  /* 0x0000003e1500780c */ /* 0x000fda0003f84070 */
[----:B-1----:R-:W-:Y:S05]  /*8410*/  @P4 BRA `(.L_x_528) ;  /* 0x0000000000704947 */ /* 0x002fea0003800000 */
[----:B------:R-:W-:Y:S01]  /*8420*/  IMAD R34, R34, 0x2, R115 ;  /* 0x0000000222227824 */ /* 0x000fe200078e0273 */
[----:B------:R-:W-:Y:S01]  /*8430*/  UIADD3 UR12, UP0, UR38, 0x4f0, URZ ;  /* 0x000004f0260c7890 */ /* 0x000fe2000ff1e03f */
[----:B------:R-:W-:-:S03]  /*8440*/  PLOP3.LUT P1, PT, PT, PT, PT, 0x80, 0x0 ;  /* 0x000000000000781c */ /* 0x000fc60003f2f070 */
[----:B------:R-:W-:Y:S01]  /*8450*/  R2UR UR4, R34 ;  /* 0x00000000220472ca */ /* 0x000fe200000e0000 */
[----:B------:R-:W-:-:S12]  /*8460*/  UIADD3.X UR13, URZ, UR39, URZ, UP0, !UPT ;  /* 0x000000273f0d7290 */ /* 0x000fd800087fe43f */
[----:B------:R-:W-:-:S12]  /*8470*/  UIADD3 UR8, UR4, 0x400, URZ ;  /* 0x0000040004087890 */ /* 0x000fd8000fffe03f */
.L_x_529:
[----:B------:R-:W-:Y:S02]  /*8480*/  PLOP3.LUT P0, PT, P0, P1, PT, 0xa2, 0x0 ;  /* 0x000000000000781c */ /* 0x000fe40000703472 */
[----:B------:R-:W-:-:S08]  /*8490*/  @P1 R2UR P0, UR11, R105 ;  /* 0x00000000690b12ca */ /* 0x000fd00000000000 */
[----:B------:R-:W-:Y:S02]  /*84a0*/  PLOP3.LUT P0, PT, P0, P1, PT, 0xa2, 0x0 ;  /* 0x000000000000781c */ /* 0x000fe40000703472 */
[----:B------:R-:W-:-:S08]  /*84b0*/  @P1 R2UR.OR P0, UR10, R116 ;  /* 0x00000000740a12ca */ /* 0x000fd00000100000 */
[----:B------:R-:W-:Y:S02]  /*84c0*/  PLOP3.LUT P0, PT, P0, P1, PT, 0xa2, 0x0 ;  /* 0x000000000000781c */ /* 0x000fe40000703472 */
[----:B------:R-:W-:-:S08]  /*84d0*/  @P1 R2UR.OR P0, UR9, R114 ;  /* 0x00000000720912ca */ /* 0x000fd00000100000 */
[----:B------:R-:W-:-:S05]  /*84e0*/  @P1 PLOP3.LUT P1, PT, P0, PT, PT, 0x80, 0x0 ;  /* 0x000000000000181c */ /* 0x000fca000072f070 */
[----:B------:R1:W-:Y:S08]  /*84f0*/  UTMASTG.3D [UR8], [UR12] ;  /* 0x000000080c0073b5 */ /* 0x0003f00008010000 */
[----:B-1----:R-:W-:Y:S05]  /*8500*/  @P1 BRA.U.ANY `(.L_x_529) ;  /* 0xfffffffd00dc1947 */ /* 0x002fea000393ffff */
[----:B------:R-:W-:Y:S01]  /*8510*/  PLOP3.LUT P1, PT, PT, PT, PT, 0x80, 0x0 ;  /* 0x000000000000781c */ /* 0x000fe20003f2f070 */
[----:B------:R-:W-:Y:S01]  /*8520*/  VIADD R12, R114, 0x40 ;  /* 0x00000040720c7836 */ /* 0x000fe20000000000 */
[----:B------:R-:W-:-:S12]  /*8530*/  UIADD3 UR4, UR4, 0x1400, URZ ;  /* 0x0000140004047890 */ /* 0x000fd8000fffe03f */
.L_x_530:
        /* <DEDUP_REMOVED lines=9> */
[----:B------:R0:W-:Y:S02]  /*85d0*/  UTMACMDFLUSH ;  /* 0x00000000000079b7 */ /* 0x0001e40000000000 */
.L_x_528:
[----:B------:R-:W-:Y:S05]  /*85e0*/  BSYNC B0 ;  /* 0x0000000000007941 */ /* 0x000fea0003800000 */
.L_x_527:
[----:B------:R-:W-:Y:S04]  /*85f0*/  BSSY B0, `(.L_x_531) ;  /* 0x0000003000007945 */ /* 0x000fe80003800000 */
[----:B------:R-:W-:Y:S05]  /*8600*/  @P4 BRA `(.L_x_532) ;  /* 0x0000000000044947 */ /* 0x000fea0003800000 */
[----:B------:R-:W-:-:S04]  /*8610*/  DEPBAR.LE SB0, 0x1 ;  /* 0x000080400000791a */ /* 0x000fc80000000000 */
.L_x_532:
[----:B------:R-:W-:Y:S05]  /*8620*/  BSYNC B0 ;  /* 0x0000000000007941 */ /* 0x000fea0003800000 */
.L_x_531:
[----:B------:R-:W-:Y:S01]  /*8630*/  IADD3 R120, R120, 0x1, RZ ;  /* 0x0000000178787810 */ /* 0x000fe20007ffe0ff */
[----:B------:R-:W-:Y:S01]  /*8640*/  VIADD R110, R110, 0x1 ;  /* 0x000000016e6e7836 */ /* 0x000fe20000000000 */
[----:B------:R-:W-:Y:S02]  /*8650*/  BAR.SYNC.DEFER_BLOCKING 0x1, 0x100 ;  /* 0x0044000000007b1d */ /* 0x000fe40000010000 */
[----:B------:R-:W-:Y:S02]  /*8660*/  ISETP.GE.U32.AND P0, PT, R120, 0x2, PT ;  /* 0x000000027800780c */ /* 0x000fe40003f06070 */
[----:B------:R-:W-:-:S04]  /*8670*/  ISETP.NE.AND P1, PT, R110, 0x4, PT ;  /* 0x000000046e00780c */ /* 0x000fc80003f25270 */
[----:B------:R-:W-:Y:S02]  /*8680*/  SEL R12, RZ, 0x1, P1 ;  /* 0x00000001ff0c7807 */ /* 0x000fe40000800000 */
[----:B------:R-:W-:Y:S02]  /*8690*/  SEL R110, R110, RZ, P1 ;  /* 0x000000ff6e6e7207 */ /* 0x000fe40000800000 */
[----:B------:R-:W-:-:S03]  /*86a0*/  LOP3.LUT R109, R109, R12, RZ, 0x3c, !PT ;  /* 0x0000000c6d6d7212 */ /* 0x000fc600078e3cff */
[----:B------:R-:W-:Y:S05]  /*86b0*/  @!P0 BRA `(.L_x_521) ;  /* 0x0000000000348947 */ /* 0x000fea0003800000 */
[----:B------:R-:W-:Y:S04]  /*86c0*/  BSSY B0, `(.L_x_533) ;  /* 0x0000009000007945 */ /* 0x000fe80003800000 */
[----:B------:R-:W-:Y:S05]  /*86d0*/  @!P3 BRA `(.L_x_534) ;  /* 0x00000000001cb947 */ /* 0x000fea0003800000 */
[----:B------:R-:W-:-:S13]  /*86e0*/  ISETP.NE.AND P0, PT, R119, 0x3, PT ;  /* 0x000000037700780c */ /* 0x000fda0003f05270 */
[----:B------:R-:W-:Y:S05]  /*86f0*/  @!P0 BRA `(.L_x_535) ;  /* 0x0000000000048947 */ /* 0x000fea0003800000 */
[----:B------:R-:W-:Y:S01]  /*8700*/  BPT.TRAP 0x1 ;  /* 0x000000040000795c */ /* 0x000fe20000300000 */
.L_x_535:
[----:B------:R-:W-:-:S04]  /*8710*/  IMAD R12, R108, 0x8, R115 ;  /* 0x000000086c0c7824 */ /* 0x000fc800078e0273 */
[----:B------:R-:W-:-:S05]  /*8720*/  VIADD R13, R12, 0x80 ;  /* 0x000000800c0d7836 */ /* 0x000fca0000000000 */
[----:B------:R-:W-:-:S04]  /*8730*/  PRMT R13, R112, 0x654, R13 ;  /* 0x00000654700d7816 */ /* 0x000fc8000000000d */
[----:B------:R1:W-:Y:S03]  /*8740*/  SYNCS.ARRIVE.TRANS64.RED.A1T0 RZ, [R13+URZ], RZ ;  /* 0x000000ff0dff79a7 */ /* 0x0003e6000810043f */
.L_x_534:
[----:B------:R-:W-:Y:S05]  /*8750*/  BSYNC B0 ;  /* 0x0000000000007941 */ /* 0x000fea0003800000 */
.L_x_533:
[----:B------:R-:W-:-:S05]  /*8760*/  VIADD R108, R108, 0x1 ;  /* 0x000000016c6c7836 */ /* 0x000fca0000000000 */
[----:B------:R-:W-:-:S04]  /*8770*/  ISETP.NE.AND P0, PT, R108, 0x4, PT ;  /* 0x000000046c00780c */ /* 0x000fc80003f05270 */
[----:B------:R-:W-:-:S09]  /*8780*/  SEL R108, R108, RZ, P0 ;  /* 0x000000ff6c6c7207 */ /* 0x000fd20000000000 */
.L_x_521:
[C---:B------:R-:W-:Y:S02]  /*8790*/  ISETP.NE.AND P5, PT, R117.reuse, -0x1, PT ;  /* 0xffffffff7500780c */ /* 0x040fe40003fa5270 */
[----:B------:R-:W-:-:S13]  /*87a0*/  ISETP.NE.AND P0, PT, R117, 0x1, PT ;  /* 0x000000017500780c */ /* 0x000fda0003f05270 */
[----:B------:R-:W-:Y:S05]  /*87b0*/  @P5 BRA P0, `(.L_x_536) ;  /* 0x0000000800dc5947 */ /* 0x000fea0000000000 */
[----:B------:R-:W-:Y:S01]  /*87c0*/  PRMT R12, R0, 0x9910, RZ ;  /* 0x00009910000c7816 */ /* 0x000fe200000000ff */
[----:B------:R-:W-:Y:S03]  /*87d0*/  BSSY B0, `(.L_x_537) ;  /* 0x0000025000007945 */ /* 0x000fe60003800000 */
[----:B------:R-:W-:-:S13]  /*87e0*/  ISETP.NE.AND P4, PT, R12, RZ, PT ;  /* 0x000000ff0c00720c */ /* 0x000fda0003f85270 */
[----:B------:R-:W-:Y:S05]  /*87f0*/  @!P4 BRA `(.L_x_538) ;  /* 0x000000000088c947 */ /* 0x000fea0003800000 */
[----:B------:R-:W-:-:S13]  /*8800*/  ISETP.NE.AND P0, PT, R119, 0x3, PT ;  /* 0x000000037700780c */ /* 0x000fda0003f05270 */
[----:B------:R-:W-:Y:S05]  /*8810*/  @!P0 BRA `(.L_x_539) ;  /* 0x0000000000048947 */ /* 0x000fea0003800000 */
[----:B------:R-:W-:Y:S01]  /*8820*/  BPT.TRAP 0x1 ;  /* 0x000000040000795c */ /* 0x000fe20000300000 */
.L_x_539:
[C---:B------:R-:W-:Y:S01]  /*8830*/  IMAD R12, R20.reuse, 0x8, R115 ;  /* 0x00000008140c7824 */ /* 0x040fe200078e0273 */
[----:B------:R-:W-:Y:S01]  /*8840*/  SHF.L.U32 R15, R3, 0x1f, RZ ;  /* 0x0000001f030f7819 */ /* 0x000fe200000006ff */
[----:B-1----:R-:W-:Y:S01]  /*8850*/  VIADD R13, R20, 0x1 ;  /* 0x00000001140d7836 */ /* 0x002fe20000000000 */
[----:B------:R-:W-:Y:S02]  /*8860*/  BSSY B1, `(.L_x_540) ;  /* 0x0000005000017945 */ /* 0x000fe40003800000 */
[----:B------:R-:W1:Y:S02]  /*8870*/  SYNCS.PHASECHK.TRANS64.TRYWAIT P0, [R12+URZ+0x60], R15 ;  /* 0x0000600f0c0075a7 */ /* 0x000e64000800017f */
[----:B------:R-:W-:-:S04]  /*8880*/  ISETP.NE.AND P1, PT, R13, 0x4, PT ;  /* 0x000000040d00780c */ /* 0x000fc80003f25270 */
[----:B------:R-:W-:Y:S01]  /*8890*/  SEL R14, RZ, 0x1, P1 ;  /* 0x00000001ff0e7807 */ /* 0x000fe20000800000 */
[----:B-1----:R-:W-:Y:S08]  /*88a0*/  @!P0 BRA `(.L_x_541) ;  /* 0x000000dc00008947 */ /* 0x002ff00003800000 */
.L_x_777:
[----:B------:R-:W-:Y:S05]  /*88b0*/  BSYNC B1 ;  /* 0x0000000000017941 */ /* 0x000fea0003800000 */
.L_x_540:
[----:B------:R-:W-:Y:S05]  /*88c0*/  @P2 BRA `(.L_x_542) ;  /* 0x00000000004c2947 */ /* 0x000fea0003800000 */
[--C-:B------:R-:W-:Y:S01]  /*88d0*/  SHF.R.U32.HI R4, RZ, 0x1, R2.reuse ;  /* 0x00000001ff047819 */ /* 0x100fe20000011602 */
[----:B------:R-:W-:Y:S01]  /*88e0*/  IMAD.SHL.U32 R6, R2, 0x40, RZ ;  /* 0x0000004002067824 */ /* 0x000fe200078e00ff */
[----:B------:R-:W-:Y:S05]  /*88f0*/  WARPSYNC.ALL ;  /* 0x0000000000007948 */ /* 0x000fea0003800000 */
[----:B------:R-:W-:Y:S01]  /*8900*/  LOP3.LUT R5, R4, 0x30, RZ, 0xc0, !PT ;  /* 0x0000003004057812 */ /* 0x000fe200078ec0ff */
[----:B------:R-:W-:Y:S01]  /*8910*/  IMAD.SHL.U32 R4, R2, 0x20, RZ ;  /* 0x0000002002047824 */ /* 0x000fe200078e00ff */
[----:B------:R-:W-:Y:S02]  /*8920*/  LOP3.LUT R7, R6, 0x180, RZ, 0xc0, !PT ;  /* 0x0000018006077812 */ /* 0x000fe400078ec0ff */
[----:B------:R-:W-:-:S02]  /*8930*/  LOP3.LUT R9, R5, 0x8, R2, 0xf8, !PT ;  /* 0x0000000805097812 */ /* 0x000fc400078ef802 */
[----:B------:R-:W-:Y:S02]  /*8940*/  SHF.L.U32 R5, R2, 0x4, RZ ;  /* 0x0000000402057819 */ /* 0x000fe400000006ff */
[----:B------:R-:W-:Y:S02]  /*8950*/  LOP3.LUT R4, R4, 0x200, RZ, 0xc0, !PT ;  /* 0x0000020004047812 */ /* 0x000fe400078ec0ff */
[--C-:B------:R-:W-:Y:S02]  /*8960*/  LOP3.LUT R7, R7, 0x40, R6.reuse, 0xf8, !PT ;  /* 0x0000004007077812 */ /* 0x100fe400078ef806 */
[----:B------:R-:W-:Y:S02]  /*8970*/  LOP3.LUT R9, R9, 0x40, R6, 0xf8, !PT ;  /* 0x0000004009097812 */ /* 0x000fe400078ef806 */
[----:B------:R-:W-:Y:S02]  /*8980*/  LOP3.LUT R4, R4, 0x800, R5, 0xf8, !PT ;  /* 0x0000080004047812 */ /* 0x000fe400078ef805 */
[----:B------:R-:W-:-:S02]  /*8990*/  SHF.R.U32.HI R7, RZ, 0x3, R7 ;  /* 0x00000003ff077819 */ /* 0x000fc40000011607 */
[----:B------:R-:W-:-:S04]  /*89a0*/  LOP3.LUT R9, R9, 0x180, R6, 0xf8, !PT ;  /* 0x0000018009097812 */ /* 0x000fc800078ef806 */
[----:B------:R-:W-:-:S05]  /*89b0*/  LOP3.LUT R7, R4, R9, R7, 0xf6, !PT ;  /* 0x0000000904077212 */ /* 0x000fca00078ef607 */
[----:B------:R-:W-:-:S04]  /*89c0*/  IMAD R4, R20, 0x1000, R7 ;  /* 0x0000100014047824 */ /* 0x000fc800078e0207 */
[----:B-1----:R-:W-:-:S05]  /*89d0*/  IMAD R12, R4, 0x2, R115 ;  /* 0x00000002040c7824 */ /* 0x002fca00078e0273 */
[----:B------:R2:W3:Y:S04]  /*89e0*/  LDSM.16.MT88.4 R8, [R12+0x400] ;  /* 0x000400000c08783b */ /* 0x0004e80000004200 */
[----:B------:R2:W4:Y:S02]  /*89f0*/  LDSM.16.MT88.4 R4, [R12+0xc00] ;  /* 0x000c00000c04783b */ /* 0x0005240000004200 */
.L_x_542:
[----:B------:R-:W-:Y:S02]  /*8a00*/  LOP3.LUT R3, R3, R14, RZ, 0x3c, !PT ;  /* 0x0000000e03037212 */ /* 0x000fe400078e3cff */
[----:B------:R-:W-:-:S07]  /*8a10*/  SEL R20, R13, RZ, P1 ;  /* 0x000000ff0d147207 */ /* 0x000fce0000800000 */
.L_x_538:
[----:B------:R-:W-:Y:S05]  /*8a20*/  BSYNC B0 ;  /* 0x0000000000007941 */ /* 0x000fea0003800000 */
.L_x_537:
[----:B-123--:R-:W-:Y:S02]  /*8a30*/  HADD2.F32 R12, -RZ, R8.H0_H0 ;  /* 0x20000008ff0c7230 */ /* 0x00efe40000004100 */
[C---:B-----5:R-:W-:Y:S01]  /*8a40*/  FMUL R13, R107.reuse, R40 ;  /* 0x000000286b0d7220 */ /* 0x060fe20000400000 */
[----:B----4-:R-:W-:Y:S02]  /*8a50*/  HADD2.F32 R30, -RZ, R4.H0_H0 ;  /* 0x20000004ff1e7230 */ /* 0x010fe40000004100 */
[----:B------:R-:W-:Y:S01]  /*8a60*/  FMUL R25, R107, R48 ;  /* 0x000000306b197220 */ /* 0x000fe20000400000 */
[----:B------:R-:W-:Y:S01]  /*8a70*/  SHF.R.U32.HI R31, RZ, 0x1, R2 ;  /* 0x00000001ff1f7819 */ /* 0x000fe20000011602 */
[C---:B------:R-:W-:Y:S01]  /*8a80*/  FFMA R12, R106.reuse, R12, R13 ;  /* 0x0000000c6a0c7223 */ /* 0x040fe2000000000d */
[----:B------:R-:W-:Y:S02]  /*8a90*/  HADD2.F32 R13, -RZ, R8.H1_H1 ;  /* 0x30000008ff0d7230 */ /* 0x000fe40000004100 */
[----:B------:R-:W-:Y:S01]  /*8aa0*/  FFMA R25, R106, R30, R25 ;  /* 0x0000001e6a197223 */ /* 0x000fe20000000019 */
[----:B------:R-:W-:Y:S01]  /*8ab0*/  LOP3.LUT R33, R31, 0x30, RZ, 0xc0, !PT ;  /* 0x000000301f217812 */ /* 0x000fe200078ec0ff */
[----:B------:R-:W-:-:S02]  /*8ac0*/  HADD2.F32 R26, -RZ, R10.H0_H0 ;  /* 0x2000000aff1a7230 */ /* 0x000fc40000004100 */
[C---:B------:R-:W-:Y:S01]  /*8ad0*/  FMUL R41, R107.reuse, R41 ;  /* 0x000000296b297220 */ /* 0x040fe20000400000 */
[----:B------:R-:W-:Y:S02]  /*8ae0*/  HADD2.F32 R30, -RZ, R5.H0_H0 ;  /* 0x20000005ff1e7230 */ /* 0x000fe40000004100 */
[C---:B------:R-:W-:Y:S01]  /*8af0*/  FMUL R21, R107.reuse, R44 ;  /* 0x0000002c6b157220 */ /* 0x040fe20000400000 */
[----:B------:R-:W-:Y:S02]  /*8b00*/  HADD2.F32 R14, -RZ, R9.H0_H0 ;  /* 0x20000009ff0e7230 */ /* 0x000fe40000004100 */
[C---:B------:R-:W-:Y:S01]  /*8b10*/  FMUL R27, R107.reuse, R50 ;  /* 0x000000326b1b7220 */ /* 0x040fe20000400000 */
[----:B------:R-:W-:Y:S02]  /*8b20*/  HADD2.F32 R32, -RZ, R5.H1_H1 ;  /* 0x30000005ff207230 */ /* 0x000fe40000004100 */
[C---:B------:R-:W-:Y:S01]  /*8b30*/  FMUL R15, R107.reuse, R42 ;  /* 0x0000002a6b0f7220 */ /* 0x040fe20000400000 */
[----:B------:R-:W-:Y:S01]  /*8b40*/  FMUL R51, R107, R51 ;  /* 0x000000336b337220 */ /* 0x000fe20000400000 */
[----:B------:R-:W-:Y:S01]  /*8b50*/  IMAD.SHL.U32 R34, R2, 0x40, RZ ;  /* 0x0000004002227824 */ /* 0x000fe200078e00ff */
[----:B------:R-:W-:Y:S01]  /*8b60*/  LOP3.LUT R37, R33, 0x8, R2, 0xf8, !PT ;  /* 0x0000000821257812 */ /* 0x000fe200078ef802 */
[C---:B------:R-:W-:Y:S01]  /*8b70*/  FFMA R41, R106.reuse, R13, R41 ;  /* 0x0000000d6a297223 */ /* 0x040fe20000000029 */
[C---:B------:R-:W-:Y:S01]  /*8b80*/  FFMA R21, R106.reuse, R26, R21 ;  /* 0x0000001a6a157223 */ /* 0x040fe20000000015 */
[----:B------:R-:W-:Y:S01]  /*8b90*/  FFMA R27, R106, R30, R27 ;  /* 0x0000001e6a1b7223 */ /* 0x000fe2000000001b */
[----:B------:R-:W-:-:S02]  /*8ba0*/  HADD2.F32 R24, -RZ, R9.H1_H1 ;  /* 0x30000009ff187230 */ /* 0x000fc40000004100 */
[C---:B------:R-:W-:Y:S01]  /*8bb0*/  FFMA R13, R106.reuse, R14, R15 ;  /* 0x0000000e6a0d7223 */ /* 0x040fe2000000000f */
[--C-:B------:R-:W-:Y:S02]  /*8bc0*/  HADD2.F32 R26, -RZ, R11.reuse.H0_H0 ;  /* 0x2000000bff1a7230 */ /* 0x100fe40000004100 */
[----:B------:R-:W-:Y:S01]  /*8bd0*/  FFMA R30, R106, R32, R51 ;  /* 0x000000206a1e7223 */ /* 0x000fe20000000033 */
[C---:B------:R-:W-:Y:S01]  /*8be0*/  FMUL R43, R107.reuse, R43 ;  /* 0x0000002b6b2b7220 */ /* 0x040fe20000400000 */
[----:B------:R-:W-:Y:S01]  /*8bf0*/  FMUL R15, R107, R46 ;  /* 0x0000002e6b0f7220 */ /* 0x000fe20000400000 */
[----:B------:R-:W-:Y:S01]  /*8c00*/  HADD2.F32 R28, -RZ, R11.H1_H1 ;  /* 0x3000000bff1c7230 */ /* 0x000fe20000004100 */
[----:B------:R-:W-:Y:S01]  /*8c10*/  LOP3.LUT R35, R34, 0x180, RZ, 0xc0, !PT ;  /* 0x0000018022237812 */ /* 0x000fe200078ec0ff */
[----:B------:R-:W-:Y:S01]  /*8c20*/  HADD2.F32 R31, -RZ, R6.H0_H0 ;  /* 0x20000006ff1f7230 */ /* 0x000fe20000004100 */
[----:B------:R-:W-:Y:S01]  /*8c30*/  LOP3.LUT R37, R37, 0x40, R34, 0xf8, !PT ;  /* 0x0000004025257812 */ /* 0x000fe200078ef822 */
[----:B------:R-:W-:-:S02]  /*8c40*/  IMAD.SHL.U32 R32, R2, 0x20, RZ ;  /* 0x0000002002207824 */ /* 0x000fc400078e00ff */
[C---:B------:R-:W-:Y:S01]  /*8c50*/  FMUL R47, R107.reuse, R47 ;  /* 0x0000002f6b2f7220 */ /* 0x040fe20000400000 */
[----:B------:R-:W-:Y:S01]  /*8c60*/  FMUL R29, R107, R52 ;  /* 0x000000346b1d7220 */ /* 0x000fe20000400000 */
[C---:B------:R-:W-:Y:S01]  /*8c70*/  FFMA R14, R106.reuse, R24, R43 ;  /* 0x000000186a0e7223 */ /* 0x040fe2000000002b */
[----:B------:R-:W-:Y:S01]  /*8c80*/  FFMA R15, R106, R26, R15 ;  /* 0x0000001a6a0f7223 */ /* 0x000fe2000000000f */
[----:B------:R-:W-:Y:S01]  /*8c90*/  IMAD.SHL.U32 R33, R2, 0x10, RZ ;  /* 0x0000001002217824 */ /* 0x000fe200078e00ff */
[--C-:B------:R-:W-:Y:S01]  /*8ca0*/  LOP3.LUT R35, R35, 0x40, R34.reuse, 0xf8, !PT ;  /* 0x0000004023237812 */ /* 0x100fe200078ef822 */
[----:B------:R-:W-:Y:S01]  /*8cb0*/  HADD2.F32 R24, -RZ, R10.H1_H1 ;  /* 0x3000000aff187230 */ /* 0x000fe20000004100 */
[----:B------:R-:W-:Y:S01]  /*8cc0*/  LOP3.LUT R38, R37, 0x180, R34, 0xf8, !PT ;  /* 0x0000018025267812 */ /* 0x000fe200078ef822 */
[----:B------:R-:W-:Y:S01]  /*8cd0*/  FFMA R26, R106, R28, R47 ;  /* 0x0000001c6a1a7223 */ /* 0x000fe2000000002f */
[----:B------:R-:W-:Y:S01]  /*8ce0*/  LOP3.LUT R32, R32, 0x200, RZ, 0xc0, !PT ;  /* 0x0000020020207812 */ /* 0x000fe200078ec0ff */
[----:B------:R-:W-:Y:S01]  /*8cf0*/  FFMA R29, R106, R31, R29 ;  /* 0x0000001f6a1d7223 */ /* 0x000fe2000000001d */
[----:B------:R-:W-:-:S02]  /*8d00*/  HADD2.F32 R34, -RZ, R7.H0_H0 ;  /* 0x20000007ff227230 */ /* 0x000fc40000004100 */
[C---:B------:R-:W-:Y:S01]  /*8d10*/  FMUL R45, R107.reuse, R45 ;  /* 0x0000002d6b2d7220 */ /* 0x040fe20000400000 */
[----:B------:R-:W-:Y:S02]  /*8d20*/  HADD2.F32 R28, -RZ, R4.H1_H1 ;  /* 0x30000004ff1c7230 */ /* 0x000fe40000004100 */
[C---:B------:R-:W-:Y:S01]  /*8d30*/  FMUL R31, R107.reuse, R54 ;  /* 0x000000366b1f7220 */ /* 0x040fe20000400000 */
[----:B------:R-:W-:Y:S02]  /*8d40*/  HADD2.F32 R36, -RZ, R7.H1_H1 ;  /* 0x30000007ff247230 */ /* 0x000fe40000004100 */
[C---:B------:R-:W-:Y:S01]  /*8d50*/  FMUL R49, R107.reuse, R49 ;  /* 0x000000316b317220 */ /* 0x040fe20000400000 */
[----:B------:R-:W-:Y:S01]  /*8d60*/  FMUL R55, R107, R55 ;  /* 0x000000376b377220 */ /* 0x000fe20000400000 */
[----:B------:R-:W-:Y:S01]  /*8d70*/  LOP3.LUT R33, R32, 0x800, R33, 0xf8, !PT ;  /* 0x0000080020217812 */ /* 0x000fe200078ef821 */
[C---:B------:R-:W-:Y:S01]  /*8d80*/  FFMA R24, R106.reuse, R24, R45 ;  /* 0x000000186a187223 */ /* 0x040fe2000000002d */
[----:B------:R-:W-:Y:S01]  /*8d90*/  SHF.R.U32.HI R35, RZ, 0x3, R35 ;  /* 0x00000003ff237819 */ /* 0x000fe20000011623 */
[C---:B------:R-:W-:Y:S01]  /*8da0*/  FFMA R31, R106.reuse, R34, R31 ;  /* 0x000000226a1f7223 */ /* 0x040fe2000000001f */
[C---:B------:R-:W-:Y:S01]  /*8db0*/  FFMA R28, R106.reuse, R28, R49 ;  /* 0x0000001c6a1c7223 */ /* 0x040fe20000000031 */
[----:B------:R-:W-:Y:S01]  /*8dc0*/  FFMA R34, R106, R36, R55 ;  /* 0x000000246a227223 */ /* 0x000fe20000000037 */
[----:B------:R-:W-:Y:S01]  /*8dd0*/  IMAD.SHL.U32 R36, R110, 0x1000, RZ ;  /* 0x000010006e247824 */ /* 0x000fe200078e00ff */
[----:B------:R-:W-:Y:S01]  /*8de0*/  LOP3.LUT R33, R33, R38, R35, 0xf6, !PT ;  /* 0x0000002621217212 */ /* 0x000fe200078ef623 */
[----:B------:R-:W-:-:S02]  /*8df0*/  HADD2.F32 R32, -RZ, R6.H1_H1 ;  /* 0x30000006ff207230 */ /* 0x000fc40000004100 */
[----:B------:R-:W-:Y:S01]  /*8e00*/  FMUL R53, R107, R53 ;  /* 0x000000356b357220 */ /* 0x000fe20000400000 */
[----:B------:R-:W-:Y:S01]  /*8e10*/  F2FP.F16.F32.PACK_AB R13, R14, R13 ;  /* 0x0000000d0e0d723e */ /* 0x000fe200000000ff */
[----:B------:R-:W-:Y:S05]  /*8e20*/  WARPSYNC.ALL ;  /* 0x0000000000007948 */ /* 0x000fea0003800000 */
[----:B------:R-:W-:Y:S01]  /*8e30*/  F2FP.F16.F32.PACK_AB R14, R24, R21 ;  /* 0x00000015180e723e */ /* 0x000fe200000000ff */
[----:B------:R-:W-:Y:S01]  /*8e40*/  FFMA R32, R106, R32, R53 ;  /* 0x000000206a207223 */ /* 0x000fe20000000035 */
[----:B------:R-:W-:Y:S01]  /*8e50*/  F2FP.F16.F32.PACK_AB R24, R28, R25 ;  /* 0x000000191c18723e */ /* 0x000fe200000000ff */
[----:B------:R-:W-:Y:S01]  /*8e60*/  BSSY B0, `(.L_x_543) ;  /* 0x0000032000007945 */ /* 0x000fe20003800000 */
[----:B------:R-:W-:-:S02]  /*8e70*/  LOP3.LUT R28, R33, R36, RZ, 0xfc, !PT ;  /* 0x00000024211c7212 */ /* 0x000fc400078efcff */
[----:B------:R-:W-:Y:S02]  /*8e80*/  F2FP.F16.F32.PACK_AB R12, R41, R12 ;  /* 0x0000000c290c723e */ /* 0x000fe400000000ff */
[----:B------:R-:W-:Y:S01]  /*8e90*/  F2FP.F16.F32.PACK_AB R15, R26, R15 ;  /* 0x0000000f1a0f723e */ /* 0x000fe200000000ff */
[----:B------:R-:W-:Y:S01]  /*8ea0*/  IMAD R28, R28, 0x2, R115 ;  /* 0x000000021c1c7824 */ /* 0x000fe200078e0273 */
[----:B------:R-:W-:Y:S02]  /*8eb0*/  F2FP.F16.F32.PACK_AB R25, R30, R27 ;  /* 0x0000001b1e19723e */ /* 0x000fe400000000ff */
[----:B------:R-:W-:Y:S02]  /*8ec0*/  F2FP.F16.F32.PACK_AB R26, R32, R29 ;  /* 0x0000001d201a723e */ /* 0x000fe400000000ff */
[----:B------:R-:W-:Y:S01]  /*8ed0*/  F2FP.F16.F32.PACK_AB R27, R34, R31 ;  /* 0x0000001f221b723e */ /* 0x000fe200000000ff */
[----:B------:R1:W-:Y:S01]  /*8ee0*/  STSM.16.MT88.4 [R28+0x400], R12 ;  /* 0x0004000c1c007844 */ /* 0x0003e20000004200 */
[----:B------:R-:W-:-:S03]  /*8ef0*/  LOP3.LUT R21, R2, 0xff, RZ, 0xc0, !PT ;  /* 0x000000ff02157812 */ /* 0x000fc600078ec0ff */
[----:B------:R1:W-:Y:S01]  /*8f00*/  STSM.16.MT88.4 [R28+0xc00], R24 ;  /* 0x000c00181c007844 */ /* 0x0003e20000004200 */
[----:B------:R-:W-:Y:S01]  /*8f10*/  IADD3 R21, R21, 0x1f, RZ ;  /* 0x0000001f15157810 */ /* 0x000fe20007ffe0ff */
        /* <DEDUP_REMOVED lines=11> */
[----:B------:R-:W-:Y:S01]  /*8fd0*/  PLOP3.LUT P1, PT, PT, PT, PT, 0x80, 0x0 ;  /* 0x000000000000781c */ /* 0x000fe20003f2f070 */
[----:B------:R-:W-:Y:S02]  /*8fe0*/  VIADD R12, R116, 0x20 ;  /* 0x00000020740c7836 */ /* 0x000fe40000000000 */
[----:B------:R-:W-:Y:S01]  /*8ff0*/  R2UR UR4, R36 ;  /* 0x00000000240472ca */ /* 0x000fe200000e0000 */
[----:B------:R-:W-:-:S12]  /*9000*/  UIADD3.X UR13, URZ, UR39, URZ, UP0, !UPT ;  /* 0x000000273f0d7290 */ /* 0x000fd800087fe43f */
[----:B------:R-:W-:-:S12]  /*9010*/  UIADD3 UR8, UR4, 0x400, URZ ;  /* 0x0000040004087890 */ /* 0x000fd8000fffe03f */
.L_x_545:
        /* <DEDUP_REMOVED lines=12> */
.L_x_546:
        /* <DEDUP_REMOVED lines=10> */
.L_x_544:
[----:B------:R-:W-:Y:S05]  /*9180*/  BSYNC B0 ;  /* 0x0000000000007941 */ /* 0x000fea0003800000 */
.L_x_543:
[----:B------:R-:W-:Y:S04]  /*9190*/  BSSY B0, `(.L_x_547) ;  /* 0x0000003000007945 */ /* 0x000fe80003800000 */
[----:B------:R-:W-:Y:S05]  /*91a0*/  @P3 BRA `(.L_x_548) ;  /* 0x0000000000043947 */ /* 0x000fea0003800000 */
[----:B------:R-:W-:-:S04]  /*91b0*/  DEPBAR.LE SB0, 0x1 ;  /* 0x000080400000791a */ /* 0x000fc80000000000 */
.L_x_548:
[----:B------:R-:W-:Y:S05]  /*91c0*/  BSYNC B0 ;  /* 0x0000000000007941 */ /* 0x000fea0003800000 */
.L_x_547:
[----:B------:R-:W-:Y:S01]  /*91d0*/  VIADD R120, R120, 0x1 ;  /* 0x0000000178787836 */ /* 0x000fe20000000000 */
[----:B------:R-:W-:Y:S01]  /*91e0*/  BAR.SYNC.DEFER_BLOCKING 0x1, 0x100 ;  /* 0x0044000000007b1d */ /* 0x000fe20000010000 */
[----:B------:R-:W-:-:S03]  /*91f0*/  VIADD R110, R110, 0x1 ;  /* 0x000000016e6e7836 */ /* 0x000fc60000000000 */
        /* <DEDUP_REMOVED lines=11> */
.L_x_551:
[----:B------:R-:W-:-:S04]  /*92b0*/  IMAD R12, R108, 0x8, R115 ;  /* 0x000000086c0c7824 */ /* 0x000fc800078e0273 */
[----:B------:R-:W-:-:S05]  /*92c0*/  VIADD R13, R12, 0x80 ;  /* 0x000000800c0d7836 */ /* 0x000fca0000000000 */
[----:B------:R-:W-:-:S04]  /*92d0*/  PRMT R13, R112, 0x654, R13 ;  /* 0x00000654700d7816 */ /* 0x000fc8000000000d */
[----:B------:R1:W-:Y:S03]  /*92e0*/  SYNCS.ARRIVE.TRANS64.RED.A1T0 RZ, [R13+URZ], RZ ;  /* 0x000000ff0dff79a7 */ /* 0x0003e6000810043f */
.L_x_550:
[----:B------:R-:W-:Y:S05]  /*92f0*/  BSYNC B0 ;  /* 0x0000000000007941 */ /* 0x000fea0003800000 */
.L_x_549:
[----:B------:R-:W-:-:S04]  /*9300*/  IADD3 R108, R108, 0x1, RZ ;  /* 0x000000016c6c7810 */ /* 0x000fc80007ffe0ff */
[----:B------:R-:W-:-:S04]  /*9310*/  ISETP.NE.AND P0, PT, R108, 0x4, PT ;  /* 0x000000046c00780c */ /* 0x000fc80003f05270 */
[----:B------:R-:W-:-:S09]  /*9320*/  SEL R108, R108, RZ, P0 ;  /* 0x000000ff6c6c7207 */ /* 0x000fd20000000000 */
.L_x_536:
        /* <DEDUP_REMOVED lines=9> */
.L_x_555:
[C---:B------:R-:W-:Y:S01]  /*93c0*/  IMAD R12, R20.reuse, 0x8, R115 ;  /* 0x00000008140c7824 */ /* 0x040fe200078e0273 */
[----:B-1----:R-:W-:Y:S01]  /*93d0*/  SHF.L.U32 R13, R3, 0x1f, RZ ;  /* 0x0000001f030d7819 */ /* 0x002fe200000006ff */
[----:B------:R-:W-:Y:S01]  /*93e0*/  VIADD R14, R20, 0x1 ;  /* 0x00000001140e7836 */ /* 0x000fe20000000000 */
[----:B------:R-:W-:Y:S02]  /*93f0*/  BSSY B1, `(.L_x_556) ;  /* 0x0000005000017945 */ /* 0x000fe40003800000 */
[----:B------:R-:W1:Y:S02]  /*9400*/  SYNCS.PHASECHK.TRANS64.TRYWAIT P0, [R12+URZ+0x60], R13 ;  /* 0x0000600d0c0075a7 */ /* 0x000e64000800017f */
[----:B------:R-:W-:-:S04]  /*9410*/  ISETP.NE.AND P1, PT, R14, 0x4, PT ;  /* 0x000000040e00780c */ /* 0x000fc80003f25270 */
[----:B------:R-:W-:Y:S01]  /*9420*/  SEL R24, RZ, 0x1, P1 ;  /* 0x00000001ff187807 */ /* 0x000fe20000800000 */
[----:B-1----:R-:W-:Y:S08]  /*9430*/  @!P0 BRA `(.L_x_557) ;  /* 0x000000d000308947 */ /* 0x002ff00003800000 */
.L_x_778:
[----:B------:R-:W-:Y:S05]  /*9440*/  BSYNC B1 ;  /* 0x0000000000017941 */ /* 0x000fea0003800000 */
.L_x_556:
[----:B------:R-:W-:Y:S05]  /*9450*/  @P2 BRA `(.L_x_558) ;  /* 0x00000000004c2947 */ /* 0x000fea0003800000 */
        /* <DEDUP_REMOVED lines=16> */
[----:B-1----:R-:W-:-:S05]  /*9560*/  IMAD R12, R4, 0x2, R115 ;  /* 0x00000002040c7824 */ /* 0x002fca00078e0273 */
[----:B------:R2:W3:Y:S04]  /*9570*/  LDSM.16.MT88.4 R8, [R12+0x400] ;  /* 0x000400000c08783b */ /* 0x0004e80000004200 */
[----:B------:R2:W4:Y:S02]  /*9580*/  LDSM.16.MT88.4 R4, [R12+0xc00] ;  /* 0x000c00000c04783b */ /* 0x0005240000004200 */
.L_x_558:
[----:B------:R-:W-:Y:S02]  /*9590*/  LOP3.LUT R3, R3, R24, RZ, 0x3c, !PT ;  /* 0x0000001803037212 */ /* 0x000fe400078e3cff */
[----:B------:R-:W-:-:S07]  /*95a0*/  SEL R20, R14, RZ, P1 ;  /* 0x000000ff0e147207 */ /* 0x000fce0000800000 */
.L_x_554:
[----:B------:R-:W-:Y:S05]  /*95b0*/  BSYNC B0 ;  /* 0x0000000000007941 */ /* 0x000fea0003800000 */
.L_x_553:
[----:B-123--:R-:W-:Y:S02]  /*95c0*/  HADD2.F32 R12, -RZ, R8.H0_H0 ;  /* 0x20000008ff0c7230 */ /* 0x00efe40000004100 */
[C---:B-----5:R-:W-:Y:S01]  /*95d0*/  FMUL R13, R107.reuse, R56 ;  /* 0x000000386b0d7220 */ /* 0x060fe20000400000 */
[----:B----4-:R-:W-:Y:S01]  /*95e0*/  HADD2.F32 R30, -RZ, R4.H0_H0 ;  /* 0x20000004ff1e7230 */ /* 0x010fe20000004100 */
[----:B------:R-:W-:Y:S01]  /*95f0*/  SHF.R.U32.HI R31, RZ, 0x1, R2 ;  /* 0x00000001ff1f7819 */ /* 0x000fe20000011602 */
[----:B------:R-:W-:Y:S01]  /*9600*/  FMUL R25, R107, R64 ;  /* 0x000000406b197220 */ /* 0x000fe20000400000 */
[C---:B------:R-:W-:Y:S01]  /*9610*/  FFMA R12, R106.reuse, R12, R13 ;  /* 0x0000000c6a0c7223 */ /* 0x040fe2000000000d */
[----:B------:R-:W-:Y:S01]  /*9620*/  HADD2.F32 R13, -RZ, R8.H1_H1 ;  /* 0x30000008ff0d7230 */ /* 0x000fe20000004100 */
[----:B------:R-:W-:Y:S01]  /*9630*/  LOP3.LUT R33, R31, 0x30, RZ, 0xc0, !PT ;  /* 0x000000301f217812 */ /* 0x000fe200078ec0ff */
[----:B------:R-:W-:Y:S02]  /*9640*/  HADD2.F32 R26, -RZ, R10.H0_H0 ;  /* 0x2000000aff1a7230 */ /* 0x000fe40000004100 */
[----:B------:R-:W-:Y:S01]  /*9650*/  FFMA R25, R106, R30, R25 ;  /* 0x0000001e6a197223 */ /* 0x000fe20000000019 */
[----:B------:R-:W-:Y:S01]  /*9660*/  FMUL R57, R107, R57 ;  /* 0x000000396b397220 */ /* 0x000fe20000400000 */
[----:B------:R-:W-:-:S02]  /*9670*/  HADD2.F32 R14, -RZ, R9.H0_H0 ;  /* 0x20000009ff0e7230 */ /* 0x000fc40000004100 */
[C---:B------:R-:W-:Y:S01]  /*9680*/  FMUL R21, R107.reuse, R60 ;  /* 0x0000003c6b157220 */ /* 0x040fe20000400000 */
[--C-:B------:R-:W-:Y:S02]  /*9690*/  HADD2.F32 R30, -RZ, R5.reuse.H0_H0 ;  /* 0x20000005ff1e7230 */ /* 0x100fe40000004100 */
[C---:B------:R-:W-:Y:S01]  /*96a0*/  FMUL R15, R107.reuse, R58 ;  /* 0x0000003a6b0f7220 */ /* 0x040fe20000400000 */
[C---:B------:R-:W-:Y:S01]  /*96b0*/  FMUL R27, R107.reuse, R66 ;  /* 0x000000426b1b7220 */ /* 0x040fe20000400000 */
[----:B------:R-:W-:Y:S02]  /*96c0*/  HADD2.F32 R32, -RZ, R5.H1_H1 ;  /* 0x30000005ff207230 */ /* 0x000fe40000004100 */
[----:B------:R-:W-:Y:S01]  /*96d0*/  FMUL R67, R107, R67 ;  /* 0x000000436b437220 */ /* 0x000fe20000400000 */
[----:B------:R-:W-:Y:S01]  /*96e0*/  IMAD.SHL.U32 R34, R2, 0x40, RZ ;  /* 0x0000004002227824 */ /* 0x000fe200078e00ff */
[----:B------:R-:W-:Y:S01]  /*96f0*/  LOP3.LUT R37, R33, 0x8, R2, 0xf8, !PT ;  /* 0x0000000821257812 */ /* 0x000fe200078ef802 */
[C---:B------:R-:W-:Y:S01]  /*9700*/  FFMA R57, R106.reuse, R13, R57 ;  /* 0x0000000d6a397223 */ /* 0x040fe20000000039 */
[----:B------:R-:W-:Y:S01]  /*9710*/  FFMA R21, R106, R26, R21 ;  /* 0x0000001a6a157223 */ /* 0x000fe20000000015 */
[----:B------:R-:W-:-:S02]  /*9720*/  HADD2.F32 R24, -RZ, R9.H1_H1 ;  /* 0x30000009ff187230 */ /* 0x000fc40000004100 */
[C---:B------:R-:W-:Y:S01]  /*9730*/  FFMA R13, R106.reuse, R14, R15 ;  /* 0x0000000e6a0d7223 */ /* 0x040fe2000000000f */
[--C-:B------:R-:W-:Y:S02]  /*9740*/  HADD2.F32 R26, -RZ, R11.reuse.H0_H0 ;  /* 0x2000000bff1a7230 */ /* 0x100fe40000004100 */
[C---:B------:R-:W-:Y:S01]  /*9750*/  FFMA R27, R106.reuse, R30, R27 ;  /* 0x0000001e6a1b7223 */ /* 0x040fe2000000001b */
[C---:B------:R-:W-:Y:S01]  /*9760*/  FMUL R59, R107.reuse, R59 ;  /* 0x0000003b6b3b7220 */ /* 0x040fe20000400000 */
[C---:B------:R-:W-:Y:S01]  /*9770*/  FMUL R15, R107.reuse, R62 ;  /* 0x0000003e6b0f7220 */ /* 0x040fe20000400000 */
[----:B------:R-:W-:Y:S02]  /*9780*/  HADD2.F32 R28, -RZ, R11.H1_H1 ;  /* 0x3000000bff1c7230 */ /* 0x000fe40000004100 */
[----:B------:R-:W-:Y:S01]  /*9790*/  FFMA R30, R106, R32, R67 ;  /* 0x000000206a1e7223 */ /* 0x000fe20000000043 */
[----:B------:R-:W-:Y:S01]  /*97a0*/  HADD2.F32 R31, -RZ, R6.H0_H0 ;  /* 0x20000006ff1f7230 */ /* 0x000fe20000004100 */
[----:B------:R-:W-:Y:S01]  /*97b0*/  LOP3.LUT R35, R34, 0x180, RZ, 0xc0, !PT ;  /* 0x0000018022237812 */ /* 0x000fe200078ec0ff */
[----:B------:R-:W-:Y:S01]  /*97c0*/  FMUL R63, R107, R63 ;  /* 0x0000003f6b3f7220 */ /* 0x000fe20000400000 */
[--C-:B------:R-:W-:Y:S01]  /*97d0*/  LOP3.LUT R37, R37, 0x40, R34.reuse, 0xf8, !PT ;  /* 0x0000004025257812 */ /* 0x100fe200078ef822 */
[----:B------:R-:W-:Y:S01]  /*97e0*/  FMUL R29, R107, R68 ;  /* 0x000000446b1d7220 */ /* 0x000fe20000400000 */
[----:B------:R-:W-:Y:S01]  /*97f0*/  SHF.L.U32 R32, R2, 0x5, RZ ;  /* 0x0000000502207819 */ /* 0x000fe200000006ff */
        /* <DEDUP_REMOVED lines=59> */
.L_x_561:
        /* <DEDUP_REMOVED lines=10> */
[----:B------:R-:W-:Y:S01]  /*9c50*/  UIADD3 UR4, UR4, 0x1400, URZ ;  /* 0x0000140004047890 */ /* 0x000fe2000fffe03f */
[----:B------:R-:W-:-:S11]  /*9c60*/  IADD3 R13, R114, 0x40, RZ ;  /* 0x00000040720d7810 */ /* 0x000fd60007ffe0ff */
.L_x_562:
        /* <DEDUP_REMOVED lines=10> */
.L_x_560:
[----:B------:R-:W-:Y:S05]  /*9d10*/  BSYNC B0 ;  /* 0x0000000000007941 */ /* 0x000fea0003800000 */
.L_x_559:
[----:B------:R-:W-:Y:S04]  /*9d20*/  BSSY B0, `(.L_x_563) ;  /* 0x0000003000007945 */ /* 0x000fe80003800000 */
[----:B------:R-:W-:Y:S05]  /*9d30*/  @P3 BRA `(.L_x_564) ;  /* 0x0000000000043947 */ /* 0x000fea0003800000 */
[----:B------:R-:W-:-:S04]  /*9d40*/  DEPBAR.LE SB0, 0x1 ;  /* 0x000080400000791a */ /* 0x000fc80000000000 */
.L_x_564:
[----:B------:R-:W-:Y:S05]  /*9d50*/  BSYNC B0 ;  /* 0x0000000000007941 */ /* 0x000fea0003800000 */
.L_x_563:
        /* <DEDUP_REMOVED lines=14> */
.L_x_567:
[----:B------:R-:W-:-:S04]  /*9e40*/  IMAD R12, R108, 0x8, R115 ;  /* 0x000000086c0c7824 */ /* 0x000fc800078e0273 */
[----:B------:R-:W-:-:S05]  /*9e50*/  VIADD R13, R12, 0x80 ;  /* 0x000000800c0d7836 */ /* 0x000fca0000000000 */
[----:B------:R-:W-:-:S04]  /*9e60*/  PRMT R13, R112, 0x654, R13 ;  /* 0x00000654700d7816 */ /* 0x000fc8000000000d */
[----:B------:R1:W-:Y:S03]  /*9e70*/  SYNCS.ARRIVE.TRANS64.RED.A1T0 RZ, [R13+URZ], RZ ;  /* 0x000000ff0dff79a7 */ /* 0x0003e6000810043f */
.L_x_566:
[----:B------:R-:W-:Y:S05]  /*9e80*/  BSYNC B0 ;  /* 0x0000000000007941 */ /* 0x000fea0003800000 */
.L_x_565:
[----:B------:R-:W-:-:S05]  /*9e90*/  VIADD R108, R108, 0x1 ;  /* 0x000000016c6c7836 */ /* 0x000fca0000000000 */
[----:B------:R-:W-:-:S04]  /*9ea0*/  ISETP.NE.AND P0, PT, R108, 0x4, PT ;  /* 0x000000046c00780c */ /* 0x000fc80003f05270 */
[----:B------:R-:W-:-:S09]  /*9eb0*/  SEL R108, R108, RZ, P0 ;  /* 0x000000ff6c6c7207 */ /* 0x000fd20000000000 */
.L_x_552:
[----:B------:R-:W-:Y:S01]  /*9ec0*/  ISETP.NE.AND P0, PT, R117, 0x3, PT ;  /* 0x000000037500780c */ /* 0x000fe20003f05270 */
[----:B------:R-:W-:-:S12]  /*9ed0*/  IMAD.MOV.U32 R90, RZ, RZ, 0x1 ;  /* 0x00000001ff5a7424 */ /* 0x000fd800078e00ff */
        /* <DEDUP_REMOVED lines=8> */
.L_x_570:
[----:B------:R-:W-:Y:S01]  /*9f60*/  SHF.L.U32 R3, R3, 0x1f, RZ ;  /* 0x0000001f03037819 */ /* 0x000fe200000006ff */
[----:B------:R-:W-:Y:S01]  /*9f70*/  IMAD R0, R20, 0x8, R115 ;  /* 0x0000000814007824 */ /* 0x000fe200078e0273 */
[----:B------:R-:W-:Y:S03]  /*9f80*/  BSSY B1, `(.L_x_571) ;  /* 0x0000003000017945 */ /* 0x000fe60003800000 */
[----:B------:R-:W2:Y:S02]  /*9f90*/  SYNCS.PHASECHK.TRANS64.TRYWAIT P0, [R0+URZ+0x60], R3 ;  /* 0x00006003000075a7 */ /* 0x000ea4000800017f */
[----:B--2---:R-:W-:Y:S05]  /*9fa0*/  @!P0 BRA `(.L_x_572) ;  /* 0x000000c400688947 */ /* 0x004fea0003800000 */
.L_x_779:
[----:B------:R-:W-:Y:S05]  /*9fb0*/  BSYNC B1 ;  /* 0x0000000000017941 */ /* 0x000fea0003800000 */
.L_x_571:
[----:B------:R-:W-:Y:S05]  /*9fc0*/  @P2 BRA `(.L_x_569) ;  /* 0x00000000004c2947 */ /* 0x000fea0003800000 */
[----:B--2---:R-:W-:Y:S01]  /*9fd0*/  SHF.R.U32.HI R0, RZ, 0x1, R2 ;  /* 0x00000001ff007819 */ /* 0x004fe20000011602 */
[----:B------:R-:W-:Y:S05]  /*9fe0*/  WARPSYNC.ALL ;  /* 0x0000000000007948 */ /* 0x000fea0003800000 */
[----:B------:R-:W-:Y:S02]  /*9ff0*/  SHF.L.U32 R4, R2, 0x6, RZ ;  /* 0x0000000602047819 */ /* 0x000fe400000006ff */
[----:B------:R-:W-:Y:S01]  /*a000*/  LOP3.LUT R3, R0, 0x30, RZ, 0xc0, !PT ;  /* 0x0000003000037812 */ /* 0x000fe200078ec0ff */
[----:B------:R-:W-:Y:S01]  /*a010*/  IMAD.SHL.U32 R0, R2, 0x20, RZ ;  /* 0x0000002002007824 */ /* 0x000fe200078e00ff */
[----:B------:R-:W-:-:S02]  /*a020*/  LOP3.LUT R5, R4, 0x180, RZ, 0xc0, !PT ;  /* 0x0000018004057812 */ /* 0x000fc400078ec0ff */
[----:B------:R-:W-:Y:S01]  /*a030*/  LOP3.LUT R7, R3, 0x8, R2, 0xf8, !PT ;  /* 0x0000000803077812 */ /* 0x000fe200078ef802 */
[----:B------:R-:W-:Y:S01]  /*a040*/  IMAD.SHL.U32 R3, R2, 0x10, RZ ;  /* 0x0000001002037824 */ /* 0x000fe200078e00ff */
        /* <DEDUP_REMOVED lines=8> */
[----:B------:R-:W-:-:S05]  /*a0d0*/  IMAD R0, R0, 0x2, R115 ;  /* 0x0000000200007824 */ /* 0x000fca00078e0273 */
[----:B------:R3:W4:Y:S04]  /*a0e0*/  LDSM.16.MT88.4 R8, [R0+0x400] ;  /* 0x000400000008783b */ /* 0x0007280000004200 */
[----:B------:R3:W2:Y:S02]  /*a0f0*/  LDSM.16.MT88.4 R4, [R0+0xc00] ;  /* 0x000c00000004783b */ /* 0x0006a40000004200 */
.L_x_569:
[----:B------:R-:W-:Y:S05]  /*a100*/  BSYNC B0 ;  /* 0x0000000000007941 */ /* 0x000fea0003800000 */
.L_x_568:
[--C-:B----4-:R-:W-:Y:S02]  /*a110*/  HADD2.F32 R15, -RZ, R9.reuse.H0_H0 ;  /* 0x20000009ff0f7230 */ /* 0x110fe40000004100 */
[C---:B-----5:R-:W-:Y:S01]  /*a120*/  FMUL R12, R107.reuse, R79 ;  /* 0x0000004f6b0c7220 */ /* 0x060fe20000400000 */
[--C-:B--2---:R-:W-:Y:S02]  /*a130*/  HADD2.F32 R3, -RZ, R8.reuse.H0_H0 ;  /* 0x20000008ff037230 */ /* 0x104fe40000004100 */
[C---:B------:R-:W-:Y:S01]  /*a140*/  FMUL R20, R107.reuse, R83 ;  /* 0x000000536b147220 */ /* 0x040fe20000400000 */
[----:B-1----:R-:W-:Y:S02]  /*a150*/  HADD2.F32 R13, -RZ, R8.H1_H1 ;  /* 0x30000008ff0d7230 */ /* 0x002fe40000004100 */
[C---:B------:R-:W-:Y:S01]  /*a160*/  FMUL R8, R107.reuse, R75 ;  /* 0x0000004b6b087220 */ /* 0x040fe20000400000 */
[----:B------:R-:W-:Y:S02]  /*a170*/  HADD2.F32 R9, -RZ, R9.H1_H1 ;  /* 0x30000009ff097230 */ /* 0x000fe40000004100 */
[----:B------:R-:W-:Y:S01]  /*a180*/  FMUL R41, R107, R72 ;  /* 0x000000486b297220 */ /* 0x000fe20000400000 */
[----:B------:R-:W-:-:S02]  /*a190*/  HADD2.F32 R27, -RZ, R11.H0_H0 ;  /* 0x2000000bff1b7230 */ /* 0x000fc40000004100 */
[----:B---3--:R-:W-:Y:S01]  /*a1a0*/  FMUL R0, R107, R73 ;  /* 0x000000496b007220 */ /* 0x008fe20000400000 */
[----:B------:R-:W-:Y:S02]  /*a1b0*/  HADD2.F32 R11, -RZ, R11.H1_H1 ;  /* 0x3000000bff0b7230 */ /* 0x000fe40000004100 */
[C---:B------:R-:W-:Y:S01]  /*a1c0*/  FFMA R8, R106.reuse, R9, R8 ;  /* 0x000000096a087223 */ /* 0x040fe20000000008 */
[--C-:B------:R-:W-:Y:S02]  /*a1d0*/  HADD2.F32 R29, -RZ, R4.reuse.H0_H0 ;  /* 0x20000004ff1d7230 */ /* 0x100fe40000004100 */
[C---:B------:R-:W-:Y:S01]  /*a1e0*/  FFMA R3, R106.reuse, R3, R41 ;  /* 0x000000036a037223 */ /* 0x040fe20000000029 */
[----:B------:R-:W-:Y:S01]  /*a1f0*/  HADD2.F32 R31, -RZ, R4.H1_H1 ;  /* 0x30000004ff1f7230 */ /* 0x000fe20000004100 */
[----:B------:R-:W-:Y:S01]  /*a200*/  SHF.R.U32.HI R4, RZ, 0x1, R2 ;  /* 0x00000001ff047819 */ /* 0x000fe20000011602 */
[--C-:B------:R-:W-:Y:S02]  /*a210*/  HADD2.F32 R21, -RZ, R10.reuse.H0_H0 ;  /* 0x2000000aff157230 */ /* 0x100fe40000004100 */
[----:B------:R-:W-:Y:S01]  /*a220*/  FFMA R12, R106, R11, R12 ;  /* 0x0000000b6a0c7223 */ /* 0x000fe2000000000c */
[----:B------:R-:W-:-:S02]  /*a230*/  HADD2.F32 R25, -RZ, R10.H1_H1 ;  /* 0x3000000aff197230 */ /* 0x000fc40000004100 */
[----:B------:R-:W-:Y:S01]  /*a240*/  FMUL R10, R107, R77 ;  /* 0x0000004d6b0a7220 */ /* 0x000fe20000400000 */
[--C-:B------:R-:W-:Y:S01]  /*a250*/  HADD2.F32 R33, -RZ, R5.reuse.H0_H0 ;  /* 0x20000005ff217230 */ /* 0x100fe20000004100 */
[----:B------:R-:W-:Y:S01]  /*a260*/  LOP3.LUT R11, R4, 0x30, RZ, 0xc0, !PT ;  /* 0x00000030040b7812 */ /* 0x000fe200078ec0ff */
[----:B------:R-:W-:Y:S02]  /*a270*/  IMAD.SHL.U32 R9, R2, 0x40, RZ ;  /* 0x0000004002097824 */ /* 0x000fe400078e00ff */
[----:B------:R-:W-:Y:S01]  /*a280*/  FFMA R25, R106, R25, R10 ;  /* 0x000000196a197223 */ /* 0x000fe2000000000a */
[----:B------:R-:W-:Y:S01]  /*a290*/  HADD2.F32 R5, -RZ, R5.H1_H1 ;  /* 0x30000005ff057230 */ /* 0x000fe20000004100 */
[----:B------:R-:W-:Y:S01]  /*a2a0*/  LOP3.LUT R26, R11, 0x8, R2, 0xf8, !PT ;  /* 0x000000080b1a7812 */ /* 0x000fe200078ef802 */
[----:B------:R-:W-:Y:S01]  /*a2b0*/  IMAD.SHL.U32 R4, R2, 0x20, RZ ;  /* 0x0000002002047824 */ /* 0x000fe200078e00ff */
[----:B------:R-:W-:Y:S01]  /*a2c0*/  LOP3.LUT R10, R9, 0x180, RZ, 0xc0, !PT ;  /* 0x00000180090a7812 */ /* 0x000fe200078ec0ff */
[C---:B------:R-:W-:Y:S01]  /*a2d0*/  FFMA R0, R106.reuse, R13, R0 ;  /* 0x0000000d6a007223 */ /* 0x040fe20000000000 */
[----:B------:R-:W-:Y:S01]  /*a2e0*/  FFMA R20, R106, R5, R20 ;  /* 0x000000056a147223 */ /* 0x000fe20000000014 */
[----:B------:R-:W-:Y:S01]  /*a2f0*/  IMAD.SHL.U32 R5, R2, 0x10, RZ ;  /* 0x0000001002057824 */ /* 0x000fe200078e00ff */
[----:B------:R-:W-:Y:S01]  /*a300*/  LOP3.LUT R4, R4, 0x200, RZ, 0xc0, !PT ;  /* 0x0000020004047812 */ /* 0x000fe200078ec0ff */
[--C-:B------:R-:W-:Y:S01]  /*a310*/  HADD2.F32 R39, -RZ, R7.reuse.H0_H0 ;  /* 0x20000007ff277230 */ /* 0x100fe20000004100 */
[--C-:B------:R-:W-:Y:S01]  /*a320*/  LOP3.LUT R26, R26, 0x40, R9.reuse, 0xf8, !PT ;  /* 0x000000401a1a7812 */ /* 0x100fe200078ef809 */
[C---:B------:R-:W-:Y:S01]  /*a330*/  FMUL R74, R107.reuse, R74 ;  /* 0x0000004a6b4a7220 */ /* 0x040fe20000400000 */
[----:B------:R-:W-:Y:S01]  /*a340*/  LOP3.LUT R10, R10, 0x40, R9, 0xf8, !PT ;  /* 0x000000400a0a7812 */ /* 0x000fe200078ef809 */
[C---:B------:R-:W-:Y:S01]  /*a350*/  FMUL R76, R107.reuse, R76 ;  /* 0x0000004c6b4c7220 */ /* 0x040fe20000400000 */
[----:B------:R-:W-:Y:S01]  /*a360*/  LOP3.LUT R4, R4, 0x800, R5, 0xf8, !PT ;  /* 0x0000080004047812 */ /* 0x000fe200078ef805 */
[C---:B------:R-:W-:Y:S01]  /*a370*/  FMUL R78, R107.reuse, R78 ;  /* 0x0000004e6b4e7220 */ /* 0x040fe20000400000 */
[----:B------:R-:W-:Y:S01]  /*a380*/  LOP3.LUT R9, R26, 0x180, R9, 0xf8, !PT ;  /* 0x000001801a097812 */ /* 0x000fe200078ef809 */
[--C-:B------:R-:W-:Y:S01]  /*a390*/  HADD2.F32 R35, -RZ, R6.reuse.H0_H0 ;  /* 0x20000006ff237230 */ /* 0x100fe20000004100 */
[----:B------:R-:W-:Y:S01]  /*a3a0*/  SHF.R.U32.HI R5, RZ, 0x3, R10 ;  /* 0x00000003ff057819 */ /* 0x000fe2000001160a */
[----:B------:R-:W-:Y:S01]  /*a3b0*/  HADD2.F32 R37, -RZ, R6.H1_H1 ;  /* 0x30000006ff257230 */ /* 0x000fe20000004100 */
[----:B------:R-:W-:Y:S01]  /*a3c0*/  SHF.L.U32 R26, R110, 0xc, RZ ;  /* 0x0000000c6e1a7819 */ /* 0x000fe200000006ff */
[----:B------:R-:W-:Y:S01]  /*a3d0*/  HADD2.F32 R7, -RZ, R7.H1_H1 ;  /* 0x30000007ff077230 */ /* 0x000fe20000004100 */
[----:B------:R-:W-:Y:S01]  /*a3e0*/  LOP3.LUT R9, R4, R9, R5, 0xf6, !PT ;  /* 0x0000000904097212 */ /* 0x000fe200078ef605 */
[C---:B------:R-:W-:Y:S01]  /*a3f0*/  FMUL R80, R107.reuse, R80 ;  /* 0x000000506b507220 */ /* 0x040fe20000400000 */
[C---:B------:R-:W-:Y:S01]  /*a400*/  FMUL R14, R107.reuse, R81 ;  /* 0x000000516b0e7220 */ /* 0x040fe20000400000 */
[C---:B------:R-:W-:Y:S01]  /*a410*/  FMUL R82, R107.reuse, R82 ;  /* 0x000000526b527220 */ /* 0x040fe20000400000 */
[C---:B------:R-:W-:Y:S01]  /*a420*/  FMUL R43, R107.reuse, R84 ;  /* 0x000000546b2b7220 */ /* 0x040fe20000400000 */
[C---:B------:R-:W-:Y:S01]  /*a430*/  FMUL R85, R107.reuse, R85 ;  /* 0x000000556b557220 */ /* 0x040fe20000400000 */
[C---:B------:R-:W-:Y:S01]  /*a440*/  FMUL R86, R107.reuse, R86 ;  /* 0x000000566b567220 */ /* 0x040fe20000400000 */
[----:B------:R-:W-:Y:S01]  /*a450*/  FMUL R24, R107, R87 ;  /* 0x000000576b187220 */ /* 0x000fe20000400000 */
[----:B------:R-:W-:Y:S01]  /*a460*/  F2FP.F16.F32.PACK_AB R4, R0, R3 ;  /* 0x000000030004723e */ /* 0x000fe200000000ff */
[C---:B------:R-:W-:Y:S01]  /*a470*/  FFMA R15, R106.reuse, R15, R74 ;  /* 0x0000000f6a0f7223 */ /* 0x040fe2000000004a */
[C---:B------:R-:W-:Y:S01]  /*a480*/  FFMA R6, R106.reuse, R21, R76 ;  /* 0x000000156a067223 */ /* 0x040fe2000000004c */
[C---:B------:R-:W-:Y:S01]  /*a490*/  FFMA R27, R106.reuse, R27, R78 ;  /* 0x0000001b6a1b7223 */ /* 0x040fe2000000004e */
[----:B------:R-:W-:Y:S01]  /*a4a0*/  LOP3.LUT R0, R9, R26, RZ, 0xfc, !PT ;  /* 0x0000001a09007212 */ /* 0x000fe200078efcff */
[C---:B------:R-:W-:Y:S01]  /*a4b0*/  FFMA R29, R106.reuse, R29, R80 ;  /* 0x0000001d6a1d7223 */ /* 0x040fe20000000050 */
[C---:B------:R-:W-:Y:S01]  /*a4c0*/  FFMA R14, R106.reuse, R31, R14 ;  /* 0x0000001f6a0e7223 */ /* 0x040fe2000000000e */
[C---:B------:R-:W-:Y:S01]  /*a4d0*/  FFMA R33, R106.reuse, R33, R82 ;  /* 0x000000216a217223 */ /* 0x040fe20000000052 */
[C---:B------:R-:W-:Y:S01]  /*a4e0*/  FFMA R35, R106.reuse, R35, R43 ;  /* 0x000000236a237223 */ /* 0x040fe2000000002b */
[C---:B------:R-:W-:Y:S01]  /*a4f0*/  FFMA R10, R106.reuse, R37, R85 ;  /* 0x000000256a0a7223 */ /* 0x040fe20000000055 */
[C---:B------:R-:W-:Y:S01]  /*a500*/  FFMA R39, R106.reuse, R39, R86 ;  /* 0x000000276a277223 */ /* 0x040fe20000000056 */
[----:B------:R-:W-:Y:S01]  /*a510*/  FFMA R24, R106, R7, R24 ;  /* 0x000000076a187223 */ /* 0x000fe20000000018 */
[----:B------:R-:W-:Y:S01]  /*a520*/  F2FP.F16.F32.PACK_AB R5, R8, R15 ;  /* 0x0000000f0805723e */ /* 0x000fe200000000ff */
[----:B------:R-:W-:Y:S01]  /*a530*/  IMAD R0, R0, 0x2, R115 ;  /* 0x0000000200007824 */ /* 0x000fe200078e0273 */
[----:B------:R-:W-:Y:S01]  /*a540*/  F2FP.F16.F32.PACK_AB R6, R25, R6 ;  /* 0x000000061906723e */ /* 0x000fe200000000ff */
[----:B------:R-:W-:Y:S05]  /*a550*/  WARPSYNC.ALL ;  /* 0x0000000000007948 */ /* 0x000fea0003800000 */
[----:B------:R-:W-:Y:S01]  /*a560*/  F2FP.F16.F32.PACK_AB R7, R12, R27 ;  /* 0x0000001b0c07723e */ /* 0x000fe200000000ff */
[----:B------:R-:W-:Y:S01]  /*a570*/  BSSY B0, `(.L_x_573) ;  /* 0x000002f000007945 */ /* 0x000fe20003800000 */
[----:B------:R-:W-:-:S02]  /*a580*/  F2FP.F16.F32.PACK_AB R8, R14, R29 ;  /* 0x0000001d0e08723e */ /* 0x000fc400000000ff */
[----:B------:R-:W-:Y:S01]  /*a590*/  F2FP.F16.F32.PACK_AB R9, R20, R33 ;  /* 0x000000211409723e */ /* 0x000fe200000000ff */
[----:B------:R1:W-:Y:S01]  /*a5a0*/  STSM.16.MT88.4 [R0+0x400], R4 ;  /* 0x0004000400007844 */ /* 0x0003e20000004200 */
[----:B------:R-:W-:Y:S02]  /*a5b0*/  F2FP.F16.F32.PACK_AB R10, R10, R35 ;  /* 0x000000230a0a723e */ /* 0x000fe400000000ff */
        /* <DEDUP_REMOVED lines=20> */
.L_x_575:
        /* <DEDUP_REMOVED lines=12> */
.L_x_576:
        /* <DEDUP_REMOVED lines=10> */
.L_x_574:
[----:B------:R-:W-:Y:S05]  /*a860*/  BSYNC B0 ;  /* 0x0000000000007941 */ /* 0x000fea0003800000 */
.L_x_573:
[----:B------:R-:W-:Y:S04]  /*a870*/  BSSY B0, `(.L_x_577) ;  /* 0x0000003000007945 */ /* 0x000fe80003800000 */
[----:B------:R-:W-:Y:S05]  /*a880*/  @P2 BRA `(.L_x_578) ;  /* 0x0000000000042947 */ /* 0x000fea0003800000 */
[----:B------:R-:W-:-:S04]  /*a890*/  DEPBAR.LE SB0, 0x1 ;  /* 0x000080400000791a */ /* 0x000fc80000000000 */
.L_x_578:
[----:B------:R-:W-:Y:S05]  /*a8a0*/  BSYNC B0 ;  /* 0x0000000000007941 */ /* 0x000fea0003800000 */
.L_x_577:
        /* <DEDUP_REMOVED lines=14> */
.L_x_581:
[----:B------:R-:W-:-:S05]  /*a990*/  LEA R115, R108, R115, 0x3 ;  /* 0x000000736c737211 */ /* 0x000fca00078e18ff */
[----:B------:R-:W-:-:S05]  /*a9a0*/  VIADD R115, R115, 0x80 ;  /* 0x0000008073737836 */ /* 0x000fca0000000000 */
[----:B------:R-:W-:-:S04]  /*a9b0*/  PRMT R115, R112, 0x654, R115 ;  /* 0x0000065470737816 */ /* 0x000fc80000000073 */
[----:B------:R1:W-:Y:S03]  /*a9c0*/  SYNCS.ARRIVE.TRANS64.RED.A1T0 RZ, [R115+URZ], RZ ;  /* 0x000000ff73ff79a7 */ /* 0x0003e6000810043f */
.L_x_580:
[----:B------:R-:W-:Y:S05]  /*a9d0*/  BSYNC B0 ;  /* 0x0000000000007941 */ /* 0x000fea0003800000 */
.L_x_579:
[----:B------:R-:W-:-:S05]  /*a9e0*/  VIADD R108, R108, 0x1 ;  /* 0x000000016c6c7836 */ /* 0x000fca0000000000 */
[----:B------:R-:W-:-:S04]  /*a9f0*/  ISETP.NE.AND P0, PT, R108, 0x4, PT ;  /* 0x000000046c00780c */ /* 0x000fc80003f05270 */
[----:B------:R-:W-:-:S09]  /*aa00*/  SEL R108, R108, RZ, P0 ;  /* 0x000000ff6c6c7207 */ /* 0x000fd20000000000 */
.L_x_507:
[----:B------:R-:W-:Y:S05]  /*aa10*/  BSYNC B6 ;  /* 0x0000000000067941 */ /* 0x000fea0003800000 */
.L_x_506:
[----:B-12-4-:R-:W1:Y:S01]  /*aa20*/  LDC.64 R4, c[0x0][0x8b8] ;  /* 0x00022e00ff047b82 */ /* 0x016e620000000a00 */
[----:B------:R-:W-:Y:S01]  /*aa30*/  IMAD.IADD R99, R99, 0x1, -R102 ;  /* 0x0000000163637824 */ /* 0x000fe200078e0a66 */
[----:B------:R-:W-:Y:S01]  /*aa40*/  BSSY B0, `(.L_x_582) ;  /* 0x0000086000007945 */ /* 0x000fe20003800000 */
[----:B------:R-:W-:-:S03]  /*aa50*/  PRMT R0, RZ, 0x7610, R0 ;  /* 0x00007610ff007816 */ /* 0x000fc60000000000 */
[----:B------:R-:W-:-:S13]  /*aa60*/  ISETP.NE.AND P0, PT, R99, RZ, PT ;  /* 0x000000ff6300720c */ /* 0x000fda0003f05270 */
[----:B------:R-:W-:Y:S05]  /*aa70*/  @!P0 BRA `(.L_x_583) ;  /* 0x0000000800088947 */ /* 0x000fea0003800000 */
[----:B------:R-:W2:Y:S01]  /*aa80*/  LDC R27, c[0x0][0x948] ;  /* 0x00025200ff1b7b82 */ /* 0x000ea20000000800 */
[----:B------:R-:W-:Y:S01]  /*aa90*/  ULDC UR6, c[0x0][0x8b0] ;  /* 0x00022c0000067ab9 */ /* 0x000fe20000000800 */
[----:B------:R-:W-:Y:S01]  /*aaa0*/  ULDC UR7, c[0x0][0x8c0] ;  /* 0x0002300000077ab9 */ /* 0x000fe20000000800 */
[--C-:B------:R-:W-:Y:S01]  /*aab0*/  SHF.R.U64 R0, R16, UR6, R17.reuse ;  /* 0x0000000610007c19 */ /* 0x100fe20008001211 */
[----:B------:R-:W-:Y:S01]  /*aac0*/  ULDC.64 UR4, c[0x0][0x918] ;  /* 0x0002460000047ab9 */ /* 0x000fe20000000a00 */
[----:B------:R-:W-:Y:S01]  /*aad0*/  SHF.R.U32.HI R3, RZ, UR6, R17 ;  /* 0x00000006ff037c19 */ /* 0x000fe20008011611 */
[----:B------:R-:W-:Y:S01]  /*aae0*/  ULDC.64 UR8, c[0x0][0x8a8] ;  /* 0x00022a0000087ab9 */ /* 0x000fe20000000a00 */
[----:B------:R-:W-:Y:S01]  /*aaf0*/  IMAD.IADD R26, R98, 0x1, R99 ;  /* 0x00000001621a7824 */ /* 0x000fe200078e0263 */
[----:B------:R-:W-:Y:S01]  /*ab00*/  ULDC UR10, c[0x0][0x920] ;  /* 0x00024800000a7ab9 */ /* 0x000fe20000000800 */
[--C-:B------:R-:W-:Y:S01]  /*ab10*/  SHF.R.U64 R20, R0, UR7, R3.reuse ;  /* 0x0000000700147c19 */ /* 0x100fe20008001203 */
[----:B-1----:R-:W-:Y:S01]  /*ab20*/  IMAD R7, R5, UR8, RZ ;  /* 0x0000000805077c24 */ /* 0x002fe2000f8e02ff */
[----:B------:R-:W-:Y:S01]  /*ab30*/  SHF.R.U32.HI R9, RZ, UR7, R3 ;  /* 0x00000007ff097c19 */ /* 0x000fe20008011603 */
[----:B------:R-:W-:Y:S01]  /*ab40*/  IMAD.WIDE.U32 R14, R4, UR8, RZ ;  /* 0x00000008040e7c25 */ /* 0x000fe2000f8e00ff */
[----:B------:R-:W-:-:S03]  /*ab50*/  IADD3 R25, P0, RZ, -R20, RZ ;  /* 0x80000014ff197210 */ /* 0x000fc60007f1e0ff */
[----:B------:R-:W-:Y:S02]  /*ab60*/  IMAD R7, R4, UR9, R7 ;  /* 0x0000000904077c24 */ /* 0x000fe4000f8e0207 */
[----:B------:R-:W-:Y:S01]  /*ab70*/  IMAD.X R3, RZ, RZ, ~R9, P0 ;  /* 0x000000ffff037224 */ /* 0x000fe200000e0e09 */
[----:B------:R-:W-:Y:S01]  /*ab80*/  ISETP.NE.U32.AND P0, PT, RZ, UR4, PT ;  /* 0x00000004ff007c0c */ /* 0x000fe2000bf05070 */
[----:B------:R-:W-:Y:S02]  /*ab90*/  IMAD.IADD R8, R15, 0x1, R7 ;  /* 0x000000010f087824 */ /* 0x000fe400078e0207 */
[----:B------:R-:W-:Y:S01]  /*aba0*/  IMAD R3, R3, R14, RZ ;  /* 0x0000000e03037224 */ /* 0x000fe200078e02ff */
[----:B------:R-:W-:Y:S01]  /*abb0*/  ISETP.NE.AND.EX P0, PT, RZ, UR5, PT, P0 ;  /* 0x00000005ff007c0c */ /* 0x000fe2000bf05300 */
[----:B------:R-:W-:Y:S01]  /*abc0*/  VIADD R0, R26, 0xffffffff ;  /* 0xffffffff1a007836 */ /* 0x000fe20000000000 */
[----:B--2---:R-:W-:Y:S01]  /*abd0*/  ISETP.NE.AND P1, PT, R27, 0x1, PT ;  /* 0x000000011b00780c */ /* 0x004fe20003f25270 */
[----:B------:R-:W-:-:S04]  /*abe0*/  IMAD.WIDE.U32 R6, R14, R25, R16 ;  /* 0x000000190e067225 */ /* 0x000fc800078e0010 */
[----:B------:R-:W-:Y:S01]  /*abf0*/  IMAD R25, R8, R25, R3 ;  /* 0x0000001908197224 */ /* 0x000fe200078e0203 */
[----:B------:R-:W-:-:S07]  /*ac00*/  MOV R8, R20 ;  /* 0x0000001400087202 */ /* 0x000fce0000000f00 */
[----:B------:R-:W1:Y:S08]  /*ac10*/  @P1 LDC R11, c[0x0][0x94c] ;  /* 0x00025300ff0b1b82 */ /* 0x000e700000000800 */
[----:B------:R-:W2:Y:S01]  /*ac20*/  @P1 LDC R24, c[0x0][0x950] ;  /* 0x00025400ff181b82 */ /* 0x000ea20000000800 */
[----:B-1----:R-:W-:Y:S01]  /*ac30*/  @P1 IMAD.HI.U32 R3, R0, R11, RZ ;  /* 0x0000000b00031227 */ /* 0x002fe200078e00ff */
[----:B------:R-:W-:Y:S06]  /*ac40*/  @!P0 BRA `(.L_x_584) ;  /* 0x0000000000288947 */ /* 0x000fec0003800000 */
[----:B------:R-:W-:Y:S02]  /*ac50*/  ULDC UR9, c[0x0][0x924] ;  /* 0x0002490000097ab9 */ /* 0x000fe40000000800 */
[----:B------:R-:W-:-:S05]  /*ac60*/  IADD3 R13, P0, R20, UR9, RZ ;  /* 0x00000009140d7c10 */ /* 0x000fca000ff1e0ff */
[----:B------:R-:W-:-:S04]  /*ac70*/  IMAD.X R21, RZ, RZ, R9, P0 ;  /* 0x000000ffff157224 */ /* 0x000fc800000e0609 */
[----:B------:R-:W-:-:S04]  /*ac80*/  IMAD.WIDE.U32 R8, R21, UR4, RZ ;  /* 0x0000000415087c25 */ /* 0x000fc8000f8e00ff */
[----:B------:R-:W-:-:S04]  /*ac90*/  IMAD.WIDE.U32 R10, P0, R13, UR5, R8 ;  /* 0x000000050d0a7c25 */ /* 0x000fc8000f800008 */
[----:B------:R-:W-:-:S04]  /*aca0*/  IMAD.WIDE.U32 R8, R13, UR4, RZ ;  /* 0x000000040d087c25 */ /* 0x000fc8000f8e00ff */
[----:B------:R-:W-:Y:S01]  /*acb0*/  IMAD.X R13, RZ, RZ, RZ, P0 ;  /* 0x000000ffff0d7224 */ /* 0x000fe200000e06ff */
[----:B------:R-:W-:Y:S01]  /*acc0*/  IADD3 RZ, P0, R9, R10, RZ ;  /* 0x0000000a09ff7210 */ /* 0x000fe20007f1e0ff */
[----:B------:R-:W-:-:S04]  /*acd0*/  IMAD.MOV.U32 R12, RZ, RZ, R11 ;  /* 0x000000ffff0c7224 */ /* 0x000fc800078e000b */
[----:B------:R-:W-:-:S08]  /*ace0*/  IMAD.WIDE.U32.X R8, R21, UR5, R12, P0 ;  /* 0x0000000515087c25 */ /* 0x000fd000080e040c */
.L_x_584:
[----:B------:R-:W-:Y:S01]  /*acf0*/  SHF.R.U64 R11, R8, UR10, R9 ;  /* 0x0000000a080b7c19 */ /* 0x000fe20008001209 */
[----:B------:R-:W-:Y:S01]  /*ad00*/  ULDC.64 UR10, c[0x0][0x8d0] ;  /* 0x00023400000a7ab9 */ /* 0x000fe20000000a00 */
[----:B------:R-:W-:Y:S01]  /*ad10*/  IMAD.IADD R9, R7, 0x1, R25 ;  /* 0x0000000107097824 */ /* 0x000fe200078e0219 */
[----:B------:R-:W-:Y:S01]  /*ad20*/  ISETP.NE.U32.AND P0, PT, RZ, UR10, PT ;  /* 0x0000000aff007c0c */ /* 0x000fe2000bf05070 */
[----:B------:R-:W-:Y:S01]  /*ad30*/  ULDC UR4, c[0x0][0x910] ;  /* 0x0002440000047ab9 */ /* 0x000fe20000000800 */
[----:B--2---:R-:W-:Y:S01]  /*ad40*/  @P1 SHF.R.U32.HI R0, RZ, R24, R3 ;  /* 0x00000018ff001219 */ /* 0x004fe20000011603 */
[----:B------:R-:W-:Y:S01]  /*ad50*/  ULDC UR5, c[0x0][0x8d8] ;  /* 0x0002360000057ab9 */ /* 0x000fe20000000800 */
[----:B------:R-:W-:Y:S02]  /*ad60*/  ISETP.NE.AND.EX P0, PT, RZ, UR11, PT, P0 ;  /* 0x0000000bff007c0c */ /* 0x000fe4000bf05300 */
[----:B------:R-:W-:Y:S01]  /*ad70*/  SHF.R.U64 R9, R6, UR7, R9 ;  /* 0x0000000706097c19 */ /* 0x000fe20008001209 */
[----:B------:R-:W-:-:S04]  /*ad80*/  IMAD.IADD R3, R0, 0x1, -R11 ;  /* 0x0000000100037824 */ /* 0x000fc800078e0a0b */
[----:B------:R-:W-:Y:S02]  /*ad90*/  IMAD R3, R3, UR4, R20 ;  /* 0x0000000403037c24 */ /* 0x000fe4000f8e0214 */
[----:B------:R-:W-:Y:S02]  /*ada0*/  IMAD R8, R9, R4, RZ ;  /* 0x0000000409087224 */ /* 0x000fe400078e02ff */
[----:B------:R-:W-:Y:S02]  /*adb0*/  IMAD.MOV.U32 R9, RZ, RZ, RZ ;  /* 0x000000ffff097224 */ /* 0x000fe400078e00ff */
[----:B------:R-:W-:-:S04]  /*adc0*/  IMAD R14, R14, R3, R8 ;  /* 0x000000030e0e7224 */ /* 0x000fc800078e0208 */
[----:B------:R-:W-:Y:S01]  /*add0*/  IMAD.MOV.U32 R8, RZ, RZ, R14 ;  /* 0x000000ffff087224 */ /* 0x000fe200078e000e */
[----:B------:R-:W-:Y:S06]  /*ade0*/  @!P0 BRA `(.L_x_585) ;  /* 0x0000000000288947 */ /* 0x000fec0003800000 */
[----:B------:R-:W-:Y:S02]  /*adf0*/  ULDC UR4, c[0x0][0x8dc] ;  /* 0x0002370000047ab9 */ /* 0x000fe40000000800 */
[----:B------:R-:W-:-:S04]  /*ae00*/  IADD3 R3, P0, R14, UR4, RZ ;  /* 0x000000040e037c10 */ /* 0x000fc8000ff1e0ff */
[----:B------:R-:W-:-:S05]  /*ae10*/  IADD3.X R15, RZ, RZ, RZ, P0, !PT ;  /* 0x000000ffff0f7210 */ /* 0x000fca00007fe4ff */
[----:B------:R-:W-:-:S04]  /*ae20*/  IMAD.WIDE.U32 R8, R15, UR10, RZ ;  /* 0x0000000a0f087c25 */ /* 0x000fc8000f8e00ff */
[----:B------:R-:W-:-:S04]  /*ae30*/  IMAD.WIDE.U32 R10, P0, R3, UR11, R8 ;  /* 0x0000000b030a7c25 */ /* 0x000fc8000f800008 */
[----:B------:R-:W-:-:S04]  /*ae40*/  IMAD.WIDE.U32 R8, R3, UR10, RZ ;  /* 0x0000000a03087c25 */ /* 0x000fc8000f8e00ff */
[----:B------:R-:W-:Y:S01]  /*ae50*/  IMAD.X R13, RZ, RZ, RZ, P0 ;  /* 0x000000ffff0d7224 */ /* 0x000fe200000e06ff */
[----:B------:R-:W-:Y:S01]  /*ae60*/  IADD3 RZ, P0, R9, R10, RZ ;  /* 0x0000000a09ff7210 */ /* 0x000fe20007f1e0ff */
[----:B------:R-:W-:-:S04]  /*ae70*/  IMAD.MOV.U32 R12, RZ, RZ, R11 ;  /* 0x000000ffff0c7224 */ /* 0x000fc800078e000b */
[----:B------:R-:W-:-:S08]  /*ae80*/  IMAD.WIDE.U32.X R8, R15, UR11, R12, P0 ;  /* 0x0000000b0f087c25 */ /* 0x000fd000080e040c */
.L_x_585:
[--C-:B------:R-:W-:Y:S01]  /*ae90*/  SHF.R.U64 R105, R8, UR5, R9.reuse ;  /* 0x0000000508697c19 */ /* 0x100fe20008001209 */
[----:B------:R-:W-:Y:S01]  /*aea0*/  IMAD.MOV.U32 R8, RZ, RZ, R14 ;  /* 0x000000ffff087224 */ /* 0x000fe200078e000e */
[----:B------:R-:W-:Y:S01]  /*aeb0*/  SHF.R.U32.HI R3, RZ, UR5, R9 ;  /* 0x00000005ff037c19 */ /* 0x000fe20008011609 */
[----:B------:R-:W-:Y:S01]  /*aec0*/  ULDC.64 UR4, c[0x0][0x8c8] ;  /* 0x0002320000047ab9 */ /* 0x000fe20000000a00 */
[----:B------:R-:W-:Y:S01]  /*aed0*/  IADD3 R10, P0, RZ, -R105, RZ ;  /* 0x80000069ff0a7210 */ /* 0x000fe20007f1e0ff */
[----:B------:R-:W-:Y:S01]  /*aee0*/  IMAD.MOV.U32 R9, RZ, RZ, RZ ;  /* 0x000000ffff097224 */ /* 0x000fe200078e00ff */
[----:B------:R-:W-:Y:S01]  /*aef0*/  ULDC.64 UR10, c[0x0][0x8e8] ;  /* 0x00023a00000a7ab9 */ /* 0x000fe20000000a00 */
[----:B------:R-:W1:Y:S01]  /*af00*/  LDC R21, c[0x0][0x958] ;  /* 0x00025600ff157b82 */ /* 0x000e620000000800 */
[----:B------:R-:W-:Y:S02]  /*af10*/  IMAD R101, R0, R27, RZ ;  /* 0x0000001b00657224 */ /* 0x000fe400078e02ff */
[----:B------:R-:W-:Y:S01]  /*af20*/  IMAD.X R3, RZ, RZ, ~R3, P0 ;  /* 0x000000ffff037224 */ /* 0x000fe200000e0e03 */
[----:B------:R-:W-:Y:S01]  /*af30*/  ISETP.NE.U32.AND P0, PT, RZ, UR10, PT ;  /* 0x0000000aff007c0c */ /* 0x000fe2000bf05070 */
[----:B------:R-:W-:-:S03]  /*af40*/  IMAD.WIDE.U32 R8, R10, UR4, R8 ;  /* 0x000000040a087c25 */ /* 0x000fc6000f8e0008 */
[----:B------:R-:W-:Y:S01]  /*af50*/  ISETP.NE.AND.EX P0, PT, RZ, UR11, PT, P0 ;  /* 0x0000000bff007c0c */ /* 0x000fe2000bf05300 */
[----:B------:R-:W-:Y:S01]  /*af60*/  IMAD R3, R3, UR4, RZ ;  /* 0x0000000403037c24 */ /* 0x000fe2000f8e02ff */
[----:B------:R-:W-:-:S03]  /*af70*/  ULDC UR4, c[0x0][0x954] ;  /* 0x0002550000047ab9 */ /* 0x000fc60000000800 */
[----:B------:R-:W-:Y:S01]  /*af80*/  IMAD R3, R10, UR5, R3 ;  /* 0x000000050a037c24 */ /* 0x000fe2000f8e0203 */
[----:B------:R-:W-:Y:S02]  /*af90*/  UMOV UR5, 0xffffffff ;  /* 0xffffffff00057882 */ /* 0x000fe40000000000 */
[----:B------:R-:W-:Y:S01]  /*afa0*/  USHF.L.U32 UR5, UR5, UR4, URZ ;  /* 0x0000000405057299 */ /* 0x000fe2000800063f */
[----:B------:R-:W-:-:S05]  /*afb0*/  IMAD.IADD R3, R9, 0x1, R3 ;  /* 0x0000000109037824 */ /* 0x000fca00078e0203 */
[--C-:B------:R-:W-:Y:S02]  /*afc0*/  SHF.R.U64 R20, R8, UR7, R3.reuse ;  /* 0x0000000708147c19 */ /* 0x100fe40008001203 */
[----:B------:R-:W-:Y:S01]  /*afd0*/  SHF.R.U32.HI R3, RZ, UR7, R3 ;  /* 0x00000007ff037c19 */ /* 0x000fe20008011603 */
[----:B------:R-:W-:-:S03]  /*afe0*/  ULDC UR7, c[0x0][0x8f0] ;  /* 0x00023c0000077ab9 */ /* 0x000fc60000000800 */
[--C-:B------:R-:W-:Y:S02]  /*aff0*/  SHF.R.U64 R14, R20, UR6, R3.reuse ;  /* 0x00000006140e7c19 */ /* 0x100fe40008001203 */
[----:B------:R-:W-:-:S04]  /*b000*/  SHF.R.U32.HI R3, RZ, UR6, R3 ;  /* 0x00000006ff037c19 */ /* 0x000fc80008011603 */
[--C-:B------:R-:W-:Y:S02]  /*b010*/  SHF.R.U64 R24, R14, UR4, R3.reuse ;  /* 0x000000040e187c19 */ /* 0x100fe40008001203 */
[----:B------:R-:W-:Y:S02]  /*b020*/  SHF.R.U32.HI R9, RZ, UR4, R3 ;  /* 0x00000004ff097c19 */ /* 0x000fe40008011603 */
[----:B------:R-:W-:Y:S01]  /*b030*/  VIADDMNMX.U32 R3, R101, R27, R26, PT ;  /* 0x0000001b65037246 */ /* 0x000fe2000380001a */
[----:B------:R-:W-:Y:S01]  /*b040*/  IMAD.MOV.U32 R8, RZ, RZ, R24 ;  /* 0x000000ffff087224 */ /* 0x000fe200078e0018 */
[----:B------:R-:W-:Y:S06]  /*b050*/  @!P0 BRA `(.L_x_586) ;  /* 0x0000000000288947 */ /* 0x000fec0003800000 */
[----:B------:R-:W-:Y:S02]  /*b060*/  ULDC UR6, c[0x0][0x8f4] ;  /* 0x00023d0000067ab9 */ /* 0x000fe40000000800 */
[----:B------:R-:W-:-:S04]  /*b070*/  IADD3 R13, P0, R24, UR6, RZ ;  /* 0x00000006180d7c10 */ /* 0x000fc8000ff1e0ff */
[----:B------:R-:W-:-:S05]  /*b080*/  IADD3.X R15, RZ, R9, RZ, P0, !PT ;  /* 0x00000009ff0f7210 */ /* 0x000fca00007fe4ff */
[----:B------:R-:W-:-:S04]  /*b090*/  IMAD.WIDE.U32 R8, R15, UR10, RZ ;  /* 0x0000000a0f087c25 */ /* 0x000fc8000f8e00ff */
[----:B------:R-:W-:-:S04]  /*b0a0*/  IMAD.WIDE.U32 R10, P0, R13, UR11, R8 ;  /* 0x0000000b0d0a7c25 */ /* 0x000fc8000f800008 */
[----:B------:R-:W-:-:S04]  /*b0b0*/  IMAD.WIDE.U32 R8, R13, UR10, RZ ;  /* 0x0000000a0d087c25 */ /* 0x000fc8000f8e00ff */
[----:B------:R-:W-:Y:S01]  /*b0c0*/  IMAD.X R13, RZ, RZ, RZ, P0 ;  /* 0x000000ffff0d7224 */ /* 0x000fe200000e06ff */
[----:B------:R-:W-:Y:S01]  /*b0d0*/  IADD3 RZ, P0, R9, R10, RZ ;  /* 0x0000000a09ff7210 */ /* 0x000fe20007f1e0ff */
[----:B------:R-:W-:-:S04]  /*b0e0*/  IMAD.MOV.U32 R12, RZ, RZ, R11 ;  /* 0x000000ffff0c7224 */ /* 0x000fc800078e000b */
[----:B------:R-:W-:-:S08]  /*b0f0*/  IMAD.WIDE.U32.X R8, R15, UR11, R12, P0 ;  /* 0x0000000b0f087c25 */ /* 0x000fd000080e040c */
.L_x_586:
[----:B------:R-:W-:Y:S01]  /*b100*/  VIMNMX.U32 R0, R98, R101, !PT ;  /* 0x0000006562007248 */ /* 0x000fe20007fe0000 */
[----:B------:R-:W-:Y:S01]  /*b110*/  ULOP3.LUT UR5, URZ, UR5, URZ, 0x33, !UPT ;  /* 0x000000053f057292 */ /* 0x000fe2000f8e333f */
[----:B------:R-:W-:Y:S01]  /*b120*/  SHF.R.U64 R7, R8, UR7, R9 ;  /* 0x0000000708077c19 */ /* 0x000fe20008001209 */
[----:B------:R-:W-:Y:S01]  /*b130*/  UMOV UR6, 0x1 ;  /* 0x0000000100067882 */ /* 0x000fe20000000000 */
[----:B------:R-:W-:Y:S01]  /*b140*/  UMOV UR7, 0xffffffff ;  /* 0xffffffff00077882 */ /* 0x000fe20000000000 */
[----:B------:R-:W-:Y:S01]  /*b150*/  USHF.L.U32 UR6, UR6, UR4, URZ ;  /* 0x0000000406067299 */ /* 0x000fe2000800063f */
[----:B------:R-:W-:Y:S01]  /*b160*/  IMAD.IADD R102, R3, 0x1, -R0 ;  /* 0x0000000103667824 */ /* 0x000fe200078e0a00 */
[----:B------:R-:W-:Y:S01]  /*b170*/  UIADD3 UR4, UR8, -0x1, URZ ;  /* 0xffffffff08047890 */ /* 0x000fe2000fffe03f */
[----:B------:R-:W-:Y:S01]  /*b180*/  VIADD R9, R4, UR7 ;  /* 0x0000000704097c36 */ /* 0x000fe20008000000 */
[----:B------:R-:W-:Y:S01]  /*b190*/  LOP3.LUT R14, R14, UR5, RZ, 0xc0, !PT ;  /* 0x000000050e0e7c12 */ /* 0x000fe2000f8ec0ff */
[----:B------:R-:W-:Y:S01]  /*b1a0*/  IMAD.MOV R3, RZ, RZ, -R7 ;  /* 0x000000ffff037224 */ /* 0x000fe200078e0a07 */
[----:B------:R-:W-:Y:S01]  /*b1b0*/  ISETP.NE.AND P0, PT, R102, RZ, PT ;  /* 0x000000ff6600720c */ /* 0x000fe20003f05270 */
[----:B------:R-:W-:Y:S01]  /*b1c0*/  ULDC UR5, c[0x0][0x8e0] ;  /* 0x0002380000057ab9 */ /* 0x000fe20000000800 */
[----:B------:R-:W-:Y:S01]  /*b1d0*/  LOP3.LUT R9, R6, R9, RZ, 0xc0, !PT ;  /* 0x0000000906097212 */ /* 0x000fe200078ec0ff */
[----:B------:R-:W-:Y:S01]  /*b1e0*/  IMAD R7, R7, UR6, R14 ;  /* 0x0000000607077c24 */ /* 0x000fe2000f8e020e */
[----:B------:R-:W-:Y:S01]  /*b1f0*/  LOP3.LUT R6, R20, UR4, RZ, 0xc0, !PT ;  /* 0x0000000414067c12 */ /* 0x000fe2000f8ec0ff */
[----:B------:R-:W-:Y:S01]  /*b200*/  IMAD R3, R3, UR5, R24 ;  /* 0x0000000503037c24 */ /* 0x000fe2000f8e0218 */
[----:B------:R-:W-:Y:S01]  /*b210*/  ISETP.NE.OR P0, PT, R121, RZ, P0 ;  /* 0x000000ff7900720c */ /* 0x000fe20000705670 */
[----:B------:R-:W-:Y:S01]  /*b220*/  IMAD R7, R7, R4, R9 ;  /* 0x0000000407077224 */ /* 0x000fe200078e0209 */
[----:B-1----:R-:W-:Y:S01]  /*b230*/  ISETP.NE.AND P1, PT, R21, 0x1, PT ;  /* 0x000000011500780c */ /* 0x002fe20003f25270 */
[----:B------:R-:W-:Y:S01]  /*b240*/  IMAD R6, R3, UR8, R6 ;  /* 0x0000000803067c24 */ /* 0x000fe2000f8e0206 */
[----:B------:R-:W-:Y:S01]  /*b250*/  SEL R3, RZ, 0x1, !P0 ;  /* 0x00000001ff037807 */ /* 0x000fe20004000000 */
[----:B------:R-:W-:-:S03]  /*b260*/  IMAD.IADD R101, R0, 0x1, -R101 ;  /* 0x0000000100657824 */ /* 0x000fc600078e0a65 */
[----:B------:R-:W-:Y:S02]  /*b270*/  SEL R104, R6, R7, !P1 ;  /* 0x0000000706687207 */ /* 0x000fe40004800000 */
[----:B------:R-:W-:Y:S02]  /*b280*/  SEL R103, R7, R6, !P1 ;  /* 0x0000000607677207 */ /* 0x000fe40004800000 */
[----:B------:R-:W-:-:S07]  /*b290*/  PRMT R0, R3, 0x7610, R0 ;  /* 0x0000761003007816 */ /* 0x000fce0000000000 */
.L_x_583:
[----:B------:R-:W-:Y:S05]  /*b2a0*/  BSYNC B0 ;  /* 0x0000000000007941 */ /* 0x000fea0003800000 */
.L_x_582:
[----:B------:R-:W-:Y:S01]  /*b2b0*/  PRMT R0, R0, 0x9910, RZ ;  /* 0x0000991000007816 */ /* 0x000fe200000000ff */
[----:B------:R-:W-:Y:S03]  /*b2c0*/  BSSY B0, `(.L_x_587) ;  /* 0x000017c000007945 */ /* 0x000fe60003800000 */
[----:B------:R-:W-:-:S13]  /*b2d0*/  ISETP.NE.AND P0, PT, R0, RZ, PT ;  /* 0x000000ff0000720c */ /* 0x000fda0003f05270 */
[----:B------:R-:W-:Y:S05]  /*b2e0*/  @P0 BRA `(.L_x_588) ;  /* 0x0000001400e40947 */ /* 0x000fea0003800000 */
[----:B------:R-:W-:Y:S01]  /*b2f0*/  ULDC UR4, c[0x0][0xc] ;  /* 0x0000030000047ab9 */ /* 0x000fe20000000800 */
[----:B------:R-:W-:Y:S01]  /*b300*/  ULDC UR5, c[0x0][0x10] ;  /* 0x0000040000057ab9 */ /* 0x000fe20000000800 */
[----:B------:R-:W2:Y:S01]  /*b310*/  LDC R3, c[0x0][0x14] ;  /* 0x00000500ff037b82 */ /* 0x000ea20000000800 */
[----:B------:R-:W-:Y:S01]  /*b320*/  UIMAD.WIDE.U32 UR4, UR4, UR5, URZ ;  /* 0x00000005040472a5 */ /* 0x000fe2000f8e003f */
[----:B------:R-:W-:Y:S01]  /*b330*/  PRMT R100, RZ, 0x7610, R100 ;  /* 0x00007610ff647816 */ /* 0x000fe20000000064 */
[----:B------:R-:W-:Y:S01]  /*b340*/  IMAD.MOV.U32 R103, RZ, RZ, -0x1 ;  /* 0xffffffffff677424 */ /* 0x000fe200078e00ff */
[----:B------:R-:W-:Y:S01]  /*b350*/  MOV R102, RZ ;  /* 0x000000ff00667202 */ /* 0x000fe20000000f00 */
[----:B------:R-:W-:Y:S02]  /*b360*/  IMAD.MOV.U32 R104, RZ, RZ, -0x1 ;  /* 0xffffffffff687424 */ /* 0x000fe400078e00ff */
[----:B------:R-:W-:Y:S02]  /*b370*/  IMAD.MOV.U32 R101, RZ, RZ, -0x1 ;  /* 0xffffffffff657424 */ /* 0x000fe400078e00ff */
[----:B------:R-:W-:-:S02]  /*b380*/  IMAD.MOV.U32 R105, RZ, RZ, -0x1 ;  /* 0xffffffffff697424 */ /* 0x000fc400078e00ff */
[----:B------:R-:W-:Y:S02]  /*b390*/  IMAD.MOV.U32 R99, RZ, RZ, RZ ;  /* 0x000000ffff637224 */ /* 0x000fe400078e00ff */
[----:B--2---:R-:W-:-:S04]  /*b3a0*/  IMAD.WIDE.U32 R16, R3, UR4, R16 ;  /* 0x0000000403107c25 */ /* 0x004fc8000f8e0010 */
[----:B------:R-:W-:Y:S01]  /*b3b0*/  IMAD R3, R3, UR5, RZ ;  /* 0x0000000503037c24 */ /* 0x000fe2000f8e02ff */
[----:B------:R-:W-:-:S03]  /*b3c0*/  ISETP.GT.U32.AND P0, PT, R95, R16, PT ;  /* 0x000000105f00720c */ /* 0x000fc60003f04070 */
[----:B------:R-:W-:-:S05]  /*b3d0*/  IMAD.IADD R17, R17, 0x1, R3 ;  /* 0x0000000111117824 */ /* 0x000fca00078e0203 */
[----:B------:R-:W-:-:S13]  /*b3e0*/  ISETP.GT.U32.AND.EX P0, PT, R96, R17, PT, P0 ;  /* 0x000000116000720c */ /* 0x000fda0003f04100 */
[----:B------:R-:W-:Y:S05]  /*b3f0*/  @!P0 BRA `(.L_x_588) ;  /* 0x0000001400a08947 */ /* 0x000fea0003800000 */
[----:B------:R-:W2:Y:S01]  /*b400*/  LDC R0, c[0x0][0x8b0] ;  /* 0x00022c00ff007b82 */ /* 0x000ea20000000800 */
[----:B------:R-:W-:Y:S07]  /*b410*/  BSSY B1, `(.L_x_589) ;  /* 0x0000120000017945 */ /* 0x000fee0003800000 */
[----:B------:R-:W4:Y:S08]  /*b420*/  LDC R20, c[0x0][0x8c0] ;  /* 0x00023000ff147b82 */ /* 0x000f300000000800 */
[----:B------:R-:W1:Y:S01]  /*b430*/  LDC.64 R6, c[0x0][0x8a8] ;  /* 0x00022a00ff067b82 */ /* 0x000e620000000a00 */
[----:B--2---:R-:W-:-:S02]  /*b440*/  SHF.R.U64 R11, R16, R0, R17 ;  /* 0x00000000100b7219 */ /* 0x004fc40000001211 */
[----:B------:R-:W-:-:S04]  /*b450*/  SHF.R.U32.HI R3, RZ, R0, R17 ;  /* 0x00000000ff037219 */ /* 0x000fc80000011611 */
[-CC-:B----4-:R-:W-:Y:S02]  /*b460*/  SHF.R.U64 R10, R11, R20.reuse, R3.reuse ;  /* 0x000000140b0a7219 */ /* 0x190fe40000001203 */
[----:B------:R-:W-:Y:S01]  /*b470*/  SHF.R.U32.HI R11, RZ, R20, R3 ;  /* 0x00000014ff0b7219 */ /* 0x000fe20000011603 */
[----:B-1----:R-:W-:Y:S01]  /*b480*/  IMAD R8, R5, R6, RZ ;  /* 0x0000000605087224 */ /* 0x002fe200078e02ff */
[----:B------:R-:W-:-:S03]  /*b490*/  IADD3 R5, P0, RZ, -R10, RZ ;  /* 0x8000000aff057210 */ /* 0x000fc60007f1e0ff */
[----:B------:R-:W-:Y:S02]  /*b4a0*/  IMAD R7, R4, R7, R8 ;  /* 0x0000000704077224 */ /* 0x000fe400078e0208 */
[----:B------:R-:W-:Y:S01]  /*b4b0*/  IMAD.X R3, RZ, RZ, ~R11, P0 ;  /* 0x000000ffff037224 */ /* 0x000fe200000e0e0b */
[----:B------:R-:W-:Y:S01]  /*b4c0*/  ISETP.GT.U32.AND P0, PT, R88, R16, PT ;  /* 0x000000105800720c */ /* 0x000fe20003f04070 */
[----:B------:R-:W-:-:S03]  /*b4d0*/  IMAD.WIDE.U32 R8, R4, R6, RZ ;  /* 0x0000000604087225 */ /* 0x000fc600078e00ff */
[----:B------:R-:W-:Y:S01]  /*b4e0*/  ISETP.GT.U32.AND.EX P0, PT, R94, R17, PT, P0 ;  /* 0x000000115e00720c */ /* 0x000fe20003f04100 */
[----:B------:R-:W-:Y:S01]  /*b4f0*/  IMAD.IADD R32, R9, 0x1, R7 ;  /* 0x0000000109207824 */ /* 0x000fe200078e0207 */
[----:B------:R-:W-:Y:S01]  /*b500*/  IADD3 R7, R4, -0x1, RZ ;  /* 0xffffffff04077810 */ /* 0x000fe20007ffe0ff */
[----:B------:R-:W-:Y:S02]  /*b510*/  IMAD R3, R3, R8, RZ ;  /* 0x0000000803037224 */ /* 0x000fe400078e02ff */
[----:B------:R-:W-:-:S04]  /*b520*/  IMAD.WIDE.U32 R12, R8, R5, R16 ;  /* 0x00000005080c7225 */ /* 0x000fc800078e0010 */
[----:B------:R-:W-:-:S04]  /*b530*/  IMAD R3, R32, R5, R3 ;  /* 0x0000000520037224 */ /* 0x000fc800078e0203 */
[----:B------:R-:W-:Y:S01]  /*b540*/  IMAD.IADD R5, R13, 0x1, R3 ;  /* 0x000000010d057824 */ /* 0x000fe200078e0203 */
[----:B------:R-:W-:-:S04]  /*b550*/  LOP3.LUT R3, R12, R7, RZ, 0xc0, !PT ;  /* 0x000000070c037212 */ /* 0x000fc800078ec0ff */
[----:B------:R-:W-:Y:S01]  /*b560*/  SHF.R.U64 R37, R12, R20, R5 ;  /* 0x000000140c257219 */ /* 0x000fe20000001205 */
[----:B------:R-:W-:Y:S06]  /*b570*/  @P0 BRA `(.L_x_590) ;  /* 0x0000000000800947 */ /* 0x000fec0003800000 */
[----:B------:R-:W-:Y:S01]  /*b580*/  ULDC.64 UR6, c[0x0][0x940] ;  /* 0x0002500000067ab9 */ /* 0x000fe20000000a00 */
[----:B------:R-:W-:Y:S01]  /*b590*/  ULDC.64 UR4, c[0x0][0x9a8] ;  /* 0x00026a0000047ab9 */ /* 0x000fe20000000a00 */
[----:B------:R-:W-:-:S04]  /*b5a0*/  IADD3 R5, P0, R16, -UR6, RZ ;  /* 0x8000000610057c10 */ /* 0x000fc8000ff1e0ff */
[----:B------:R-:W-:Y:S01]  /*b5b0*/  IADD3.X R7, R17, ~UR7, RZ, P0, !PT ;  /* 0x8000000711077c10 */ /* 0x000fe200087fe4ff */
[----:B------:R-:W-:Y:S01]  /*b5c0*/  ULDC UR7, c[0x0][0x9b0] ;  /* 0x00026c0000077ab9 */ /* 0x000fe20000000800 */
[----:B------:R-:W-:Y:S02]  /*b5d0*/  ISETP.NE.U32.AND P0, PT, RZ, UR4, PT ;  /* 0x00000004ff007c0c */ /* 0x000fe4000bf05070 */
[-CC-:B------:R-:W-:Y:S02]  /*b5e0*/  SHF.R.U64 R5, R5, R0.reuse, R7.reuse ;  /* 0x0000000005057219 */ /* 0x180fe40000001207 */
[----:B------:R-:W-:Y:S02]  /*b5f0*/  ISETP.NE.AND.EX P0, PT, RZ, UR5, PT, P0 ;  /* 0x00000005ff007c0c */ /* 0x000fe4000bf05300 */
[----:B------:R-:W-:-:S04]  /*b600*/  SHF.R.U32.HI R7, RZ, R0, R7 ;  /* 0x00000000ff077219 */ /* 0x000fc80000011607 */
[-CC-:B------:R-:W-:Y:S02]  /*b610*/  SHF.R.U64 R24, R5, R20.reuse, R7.reuse ;  /* 0x0000001405187219 */ /* 0x180fe40000001207 */
[----:B------:R-:W-:-:S03]  /*b620*/  SHF.R.U32.HI R11, RZ, R20, R7 ;  /* 0x00000014ff0b7219 */ /* 0x000fc60000011607 */
[----:B------:R-:W-:Y:S02]  /*b630*/  IMAD.MOV.U32 R10, RZ, RZ, R24 ;  /* 0x000000ffff0a7224 */ /* 0x000fe400078e0018 */
[----:B------:R-:W-:Y:S05]  /*b640*/  @!P0 BRA `(.L_x_591) ;  /* 0x0000000000288947 */ /* 0x000fea0003800000 */
        /* <DEDUP_REMOVED lines=10> */
.L_x_591:
[----:B------:R-:W-:Y:S01]  /*b6f0*/  SHF.R.U64 R5, R10, UR7, R11 ;  /* 0x000000070a057c19 */ /* 0x000fe2000800120b */
[----:B------:R-:W-:Y:S01]  /*b700*/  ULDC UR4, c[0x0][0x9a0] ;  /* 0x0002680000047ab9 */ /* 0x000fe20000000800 */
[----:B------:R-:W-:Y:S01]  /*b710*/  IMAD.MOV.U32 R100, RZ, RZ, 0x1 ;  /* 0x00000001ff647424 */ /* 0x000fe200078e00ff */
[----:B------:R-:W-:Y:S01]  /*b720*/  MOV R102, RZ ;  /* 0x000000ff00667202 */ /* 0x000fe20000000f00 */
[----:B------:R-:W-:Y:S02]  /*b730*/  IMAD.MOV.U32 R99, RZ, RZ, RZ ;  /* 0x000000ffff637224 */ /* 0x000fe400078e00ff */
[----:B------:R-:W-:Y:S02]  /*b740*/  IMAD.MOV R101, RZ, RZ, -R5 ;  /* 0x000000ffff657224 */ /* 0x000fe400078e0a05 */
[----:B------:R-:W-:Y:S02]  /*b750*/  IMAD R14, R5, R8, RZ ;  /* 0x00000008050e7224 */ /* 0x000fe400078e02ff */
[----:B------:R-:W-:Y:S01]  /*b760*/  IMAD R101, R101, UR4, R24 ;  /* 0x0000000465657c24 */ /* 0x000fe2000f8e0218 */
[----:B------:R-:W-:Y:S06]  /*b770*/  BRA `(.L_x_592) ;  /* 0x0000000c00a47947 */ /* 0x000fec0003800000 */
.L_x_590:
[----:B------:R-:W1:Y:S08]  /*b780*/  LDC R5, c[0x0][0x97c] ;  /* 0x00025f00ff057b82 */ /* 0x000e700000000800 */
[----:B------:R-:W2:Y:S01]  /*b790*/  LDC R21, c[0x0][0x95c] ;  /* 0x00025700ff157b82 */ /* 0x000ea20000000800 */
[----:B-1----:R-:W-:-:S04]  /*b7a0*/  ISETP.GE.U32.AND P0, PT, R16, R5, PT ;  /* 0x000000051000720c */ /* 0x002fc80003f06070 */
[----:B------:R-:W-:Y:S02]  /*b7b0*/  ISETP.GE.U32.AND.EX P0, PT, R17, RZ, PT, P0 ;  /* 0x000000ff1100720c */ /* 0x000fe40003f06100 */
[----:B--2---:R-:W-:-:S13]  /*b7c0*/  ISETP.EQ.AND P1, PT, R21, 0x1, PT ;  /* 0x000000011500780c */ /* 0x004fda0003f22270 */
[----:B------:R-:W-:Y:S05]  /*b7d0*/  @P0 BRA P1, `(.L_x_593) ;  /* 0x0000000c00700947 */ /* 0x000fea0000800000 */
[----:B------:R-:W1:Y:S01]  /*b7e0*/  LDC.64 R14, c[0x0][0x918] ;  /* 0x00024600ff0e7b82 */ /* 0x000e620000000a00 */
[----:B------:R-:W-:Y:S02]  /*b7f0*/  IMAD.MOV.U32 R24, RZ, RZ, R10 ;  /* 0x000000ffff187224 */ /* 0x000fe400078e000a */
[----:B------:R-:W-:-:S05]  /*b800*/  IMAD.MOV.U32 R25, RZ, RZ, R11 ;  /* 0x000000ffff197224 */ /* 0x000fca00078e000b */
[----:B------:R-:W2:Y:S08]  /*b810*/  LDC R36, c[0x0][0x920] ;  /* 0x00024800ff247b82 */ /* 0x000eb00000000800 */
[----:B------:R-:W4:Y:S08]  /*b820*/  LDC R39, c[0x0][0x948] ;  /* 0x00025200ff277b82 */ /* 0x000f300000000800 */
[----:B------:R-:W2:Y:S01]  /*b830*/  LDC.64 R12, c[0x0][0x910] ;  /* 0x00024400ff0c7b82 */ /* 0x000ea20000000a00 */
[----:B-1----:R-:W-:-:S04]  /*b840*/  ISETP.NE.U32.AND P0, PT, R14, RZ, PT ;  /* 0x000000ff0e00720c */ /* 0x002fc80003f05070 */
[----:B------:R-:W-:-:S13]  /*b850*/  ISETP.NE.AND.EX P0, PT, R15, RZ, PT, P0 ;  /* 0x000000ff0f00720c */ /* 0x000fda0003f05300 */
[----:B----4-:R-:W-:Y:S05]  /*b860*/  @!P0 BRA `(.L_x_594) ;  /* 0x0000000000288947 */ /* 0x010fea0003800000 */
[----:B------:R-:W-:Y:S02]  /*b870*/  ULDC UR4, c[0x0][0x924] ;  /* 0x0002490000047ab9 */ /* 0x000fe40000000800 */
[----:B------:R-:W-:-:S05]  /*b880*/  IADD3 R5, P1, R10, UR4, RZ ;  /* 0x000000040a057c10 */ /* 0x000fca000ff3e0ff */
        /* <DEDUP_REMOVED lines=8> */
.L_x_594:
[-CC-:B--2---:R-:W-:Y:S01]  /*b910*/  SHF.R.U64 R30, R24, R36.reuse, R25.reuse ;  /* 0x00000024181e7219 */ /* 0x184fe20000001219 */
[----:B------:R-:W-:Y:S01]  /*b920*/  ULDC UR4, c[0x0][0x978] ;  /* 0x00025e0000047ab9 */ /* 0x000fe20000000800 */
[----:B------:R-:W-:Y:S01]  /*b930*/  SHF.R.U32.HI R31, RZ, R36, R25 ;  /* 0x00000024ff1f7219 */ /* 0x000fe20000011619 */
[----:B------:R-:W-:Y:S01]  /*b940*/  ULDC UR5, c[0x0][0x96c] ;  /* 0x00025b0000057ab9 */ /* 0x000fe20000000800 */
[----:B------:R-:W-:Y:S01]  /*b950*/  IADD3 R5, P1, RZ, -R30, RZ ;  /* 0x8000001eff057210 */ /* 0x000fe20007f3e0ff */
[-C--:B------:R-:W-:Y:S02]  /*b960*/  IMAD R32, R32, R39.reuse, RZ ;  /* 0x0000002720207224 */ /* 0x080fe400078e02ff */
[----:B------:R-:W-:-:S04]  /*b970*/  IMAD.WIDE.U32 R34, R8, R39, RZ ;  /* 0x0000002708227225 */ /* 0x000fc800078e00ff */
[----:B------:R-:W-:Y:S02]  /*b980*/  IMAD.X R7, RZ, RZ, ~R31, P1 ;  /* 0x000000ffff077224 */ /* 0x000fe400008e0e1f */
[----:B------:R-:W-:-:S04]  /*b990*/  IMAD.WIDE.U32 R24, R5, R12, R10 ;  /* 0x0000000c05187225 */ /* 0x000fc800078e000a */
[----:B------:R-:W-:Y:S01]  /*b9a0*/  IMAD R26, R7, R12, RZ ;  /* 0x0000000c071a7224 */ /* 0x000fe200078e02ff */
[----:B------:R-:W-:Y:S02]  /*b9b0*/  ISETP.GE.U32.AND P1, PT, R24, UR5, PT ;  /* 0x0000000518007c0c */ /* 0x000fe4000bf26070 */
[----:B------:R-:W-:Y:S01]  /*b9c0*/  SHF.R.S32.HI R7, RZ, 0x1f, R39 ;  /* 0x0000001fff077819 */ /* 0x000fe20000011427 */
[----:B------:R-:W-:Y:S01]  /*b9d0*/  IMAD R13, R5, R13, R26 ;  /* 0x0000000d050d7224 */ /* 0x000fe200078e021a */
[----:B------:R-:W-:-:S03]  /*b9e0*/  MOV R5, UR4 ;  /* 0x0000000400057c02 */ /* 0x000fc60008000f00 */
[----:B------:R-:W-:Y:S01]  /*b9f0*/  IMAD.IADD R24, R25, 0x1, R13 ;  /* 0x0000000119187824 */ /* 0x000fe200078e020d */
[----:B------:R-:W-:Y:S01]  /*ba00*/  SHF.R.U64 R5, R5, R0, RZ ;  /* 0x0000000005057219 */ /* 0x000fe200000012ff */
[----:B------:R-:W-:Y:S02]  /*ba10*/  IMAD R13, R7, R8, R32 ;  /* 0x00000008070d7224 */ /* 0x000fe400078e0220 */
[----:B------:R-:W-:Y:S01]  /*ba20*/  IMAD.MOV.U32 R25, RZ, RZ, RZ ;  /* 0x000000ffff197224 */ /* 0x000fe200078e00ff */
[----:B------:R-:W-:Y:S02]  /*ba30*/  ISETP.GE.U32.AND.EX P1, PT, R24, RZ, PT, P1 ;  /* 0x000000ff1800720c */ /* 0x000fe40003f26110 */
[----:B------:R-:W-:Y:S01]  /*ba40*/  SHF.R.U64 R24, R5, R20, RZ ;  /* 0x0000001405187219 */ /* 0x000fe200000012ff */
[----:B------:R-:W-:Y:S10]  /*ba50*/  @!P0 BRA `(.L_x_595) ;  /* 0x0000000000288947 */ /* 0x000ff40003800000 */
        /* <DEDUP_REMOVED lines=10> */
.L_x_595:
[-C--:B------:R-:W-:Y:S01]  /*bb00*/  SHF.R.U64 R24, R24, R36.reuse, R25 ;  /* 0x0000002418187219 */ /* 0x080fe20000001219 */
[----:B------:R-:W-:Y:S01]  /*bb10*/  ULDC.64 UR4, c[0x0][0x930] ;  /* 0x00024c0000047ab9 */ /* 0x000fe20000000a00 */
[----:B------:R-:W-:Y:S01]  /*bb20*/  SEL R33, RZ, 0x1, P1 ;  /* 0x00000001ff217807 */ /* 0x000fe20000800000 */
[----:B------:R-:W-:Y:S01]  /*bb30*/  IMAD.IADD R26, R35, 0x1, R13 ;  /* 0x00000001231a7824 */ /* 0x000fe200078e020d */
[----:B------:R-:W-:Y:S01]  /*bb40*/  SHF.R.U32.HI R5, RZ, R36, R25 ;  /* 0x00000024ff057219 */ /* 0x000fe20000011619 */
[----:B------:R-:W-:Y:S01]  /*bb50*/  ULDC UR7, c[0x0][0x938] ;  /* 0x00024e0000077ab9 */ /* 0x000fe20000000800 */
[----:B------:R-:W-:-:S05]  /*bb60*/  IADD3 R33, P1, R33, R24, RZ ;  /* 0x0000001821217210 */ /* 0x000fca0007f3e0ff */
[----:B------:R-:W-:Y:S01]  /*bb70*/  IMAD.X R5, RZ, RZ, R5, P1 ;  /* 0x000000ffff057224 */ /* 0x000fe200008e0605 */
[----:B------:R-:W-:Y:S01]  /*bb80*/  ISETP.NE.U32.AND P1, PT, RZ, UR4, PT ;  /* 0x00000004ff007c0c */ /* 0x000fe2000bf25070 */
[-C--:B------:R-:W-:Y:S02]  /*bb90*/  IMAD R7, R26, R33.reuse, RZ ;  /* 0x000000211a077224 */ /* 0x080fe400078e02ff */
[----:B------:R-:W-:Y:S01]  /*bba0*/  IMAD.WIDE.U32 R32, R34, R33, RZ ;  /* 0x0000002122207225 */ /* 0x000fe200078e00ff */
[----:B------:R-:W-:-:S03]  /*bbb0*/  ISETP.NE.AND.EX P1, PT, RZ, UR5, PT, P1 ;  /* 0x00000005ff007c0c */ /* 0x000fc6000bf25310 */
[----:B------:R-:W-:Y:S02]  /*bbc0*/  IMAD R5, R5, R34, R7 ;  /* 0x0000002205057224 */ /* 0x000fe400078e0207 */
[----:B------:R-:W-:-:S03]  /*bbd0*/  IMAD.MOV.U32 R24, RZ, RZ, R32 ;  /* 0x000000ffff187224 */ /* 0x000fc600078e0020 */
[----:B------:R-:W-:-:S05]  /*bbe0*/  IADD3 R13, R33, R5, RZ ;  /* 0x00000005210d7210 */ /* 0x000fca0007ffe0ff */
[----:B------:R-:W-:Y:S01]  /*bbf0*/  IMAD.MOV.U32 R25, RZ, RZ, R13 ;  /* 0x000000ffff197224 */ /* 0x000fe200078e000d */
        /* <DEDUP_REMOVED lines=11> */
.L_x_596:
[--C-:B------:R-:W-:Y:S01]  /*bcb0*/  SHF.R.U64 R34, R24, UR7, R25.reuse ;  /* 0x0000000718227c19 */ /* 0x100fe20008001219 */
[----:B------:R-:W-:Y:S01]  /*bcc0*/  ULDC.64 UR4, c[0x0][0x928] ;  /* 0x00024a0000047ab9 */ /* 0x000fe20000000a00 */
[----:B------:R-:W-:Y:S01]  /*bcd0*/  SHF.R.U32.HI R5, RZ, UR7, R25 ;  /* 0x00000007ff057c19 */ /* 0x000fe20008011619 */
[----:B------:R-:W-:Y:S01]  /*bce0*/  ULDC.64 UR6, c[0x0][0x900] ;  /* 0x0002400000067ab9 */ /* 0x000fe20000000a00 */
[----:B------:R-:W-:Y:S01]  /*bcf0*/  IADD3 R7, P1, RZ, -R34, RZ ;  /* 0x80000022ff077210 */ /* 0x000fe20007f3e0ff */
[----:B------:R-:W-:Y:S01]  /*bd00*/  IMAD.MOV.U32 R24, RZ, RZ, R32 ;  /* 0x000000ffff187224 */ /* 0x000fe200078e0020 */
[----:B------:R-:W-:Y:S02]  /*bd10*/  MOV R25, R13 ;  /* 0x0000000d00197202 */ /* 0x000fe40000000f00 */
[----:B------:R-:W-:Y:S01]  /*bd20*/  ISETP.GT.AND P3, PT, R21, 0x1, PT ;  /* 0x000000011500780c */ /* 0x000fe20003f64270 */
[----:B------:R-:W-:Y:S01]  /*bd30*/  IMAD.X R5, RZ, RZ, ~R5, P1 ;  /* 0x000000ffff057224 */ /* 0x000fe200008e0e05 */
[----:B------:R-:W-:Y:S01]  /*bd40*/  ISETP.NE.U32.AND P1, PT, RZ, UR6, PT ;  /* 0x00000006ff007c0c */ /* 0x000fe2000bf25070 */
[----:B------:R-:W-:-:S03]  /*bd50*/  IMAD.WIDE.U32 R24, R7, UR4, R24 ;  /* 0x0000000407187c25 */ /* 0x000fc6000f8e0018 */
[----:B------:R-:W-:Y:S01]  /*bd60*/  ISETP.NE.AND.EX P1, PT, RZ, UR7, PT, P1 ;  /* 0x00000007ff007c0c */ /* 0x000fe2000bf25310 */
[----:B------:R-:W-:-:S04]  /*bd70*/  IMAD R5, R5, UR4, RZ ;  /* 0x0000000405057c24 */ /* 0x000fc8000f8e02ff */
[----:B------:R-:W-:Y:S01]  /*bd80*/  IMAD R5, R7, UR5, R5 ;  /* 0x0000000507057c24 */ /* 0x000fe2000f8e0205 */
[----:B------:R-:W-:-:S03]  /*bd90*/  ULDC UR5, c[0x0][0x908] ;  /* 0x0002420000057ab9 */ /* 0x000fc60000000800 */
[----:B------:R-:W-:Y:S02]  /*bda0*/  IMAD.IADD R33, R25, 0x1, R5 ;  /* 0x0000000119217824 */ /* 0x000fe400078e0205 */
[----:B------:R-:W-:-:S03]  /*bdb0*/  IMAD.MOV.U32 R25, RZ, RZ, R31 ;  /* 0x000000ffff197224 */ /* 0x000fc600078e001f */
[-CC-:B------:R-:W-:Y:S01]  /*bdc0*/  SHF.R.U64 R21, R24, R0.reuse, R33.reuse ;  /* 0x0000000018157219 */ /* 0x180fe20000001221 */
[----:B------:R-:W-:Y:S01]  /*bdd0*/  IMAD.MOV.U32 R24, RZ, RZ, R30 ;  /* 0x000000ffff187224 */ /* 0x000fe200078e001e */
[----:B------:R-:W-:Y:S01]  /*bde0*/  SHF.R.U32.HI R33, RZ, R0, R33 ;  /* 0x00000000ff217219 */ /* 0x000fe20000011621 */
        /* <DEDUP_REMOVED lines=11> */
.L_x_597:
[-C--:B------:R-:W-:Y:S02]  /*bea0*/  SHF.R.U64 R21, R21, R20.reuse, R33 ;  /* 0x0000001415157219 */ /* 0x080fe40000001221 */
[--C-:B------:R-:W-:Y:S02]  /*beb0*/  SHF.R.U64 R13, R24, UR5, R25.reuse ;  /* 0x00000005180d7c19 */ /* 0x100fe40008001219 */
[----:B------:R-:W-:Y:S01]  /*bec0*/  SHF.R.U32.HI R7, RZ, UR5, R25 ;  /* 0x00000005ff077c19 */ /* 0x000fe20008011619 */
[----:B------:R-:W-:Y:S01]  /*bed0*/  ULDC.64 UR4, c[0x0][0x8f8] ;  /* 0x00023e0000047ab9 */ /* 0x000fe20000000a00 */
[----:B------:R-:W1:Y:S01]  /*bee0*/  @P3 LDC R21, c[0x0][0x968] ;  /* 0x00025a00ff153b82 */ /* 0x000e620000000800 */
[----:B------:R-:W-:Y:S02]  /*bef0*/  IADD3 R27, P1, RZ, -R13, RZ ;  /* 0x8000000dff1b7210 */ /* 0x000fe40007f3e0ff */
[----:B------:R-:W-:Y:S02]  /*bf00*/  SEL R5, R34, R39, !P3 ;  /* 0x0000002722057207 */ /* 0x000fe40005800000 */
[----:B------:R-:W-:Y:S01]  /*bf10*/  SHF.R.U32.HI R33, RZ, R20, R33 ;  /* 0x00000014ff217219 */ /* 0x000fe20000011621 */
[----:B------:R-:W-:-:S02]  /*bf20*/  IMAD.X R26, RZ, RZ, ~R7, P1 ;  /* 0x000000ffff1a7224 */ /* 0x000fc400008e0e07 */
[----:B------:R-:W2:Y:S01]  /*bf30*/  @P3 LDC R34, c[0x0][0x980] ;  /* 0x00026000ff223b82 */ /* 0x000ea20000000800 */
[----:B------:R-:W-:-:S04]  /*bf40*/  IMAD.WIDE.U32 R24, R27, UR4, R30 ;  /* 0x000000041b187c25 */ /* 0x000fc8000f8e001e */
[----:B------:R-:W-:Y:S01]  /*bf50*/  IMAD R26, R26, UR4, RZ ;  /* 0x000000041a1a7c24 */ /* 0x000fe2000f8e02ff */
[----:B------:R-:W-:-:S03]  /*bf60*/  SEL R98, R13, R24, P3 ;  /* 0x000000180d627207 */ /* 0x000fc60001800000 */
[----:B------:R-:W-:-:S05]  /*bf70*/  IMAD R27, R27, UR5, R26 ;  /* 0x000000051b1b7c24 */ /* 0x000fca000f8e021a */
[----:B------:R-:W-:Y:S02]  /*bf80*/  IADD3 R26, R25, R27, RZ ;  /* 0x0000001b191a7210 */ /* 0x000fe40007ffe0ff */
[CC--:B-1----:R-:W-:Y:S02]  /*bf90*/  ISETP.LT.U32.AND P2, PT, R98.reuse, R21.reuse, PT ;  /* 0x000000156200720c */ /* 0x0c2fe40003f41070 */
[----:B------:R-:W-:Y:S02]  /*bfa0*/  SEL R26, R7, R26, P3 ;  /* 0x0000001a071a7207 */ /* 0x000fe40001800000 */
[----:B------:R-:W-:Y:S02]  /*bfb0*/  SEL R7, R33, RZ, !P3 ;  /* 0x000000ff21077207 */ /* 0x000fe40005800000 */
[----:B------:R-:W-:Y:S02]  /*bfc0*/  ISETP.GE.U32.AND P1, PT, R98, R21, PT ;  /* 0x000000156200720c */ /* 0x000fe40003f26070 */
[CC--:B------:R-:W-:Y:S01]  /*bfd0*/  ISETP.LT.U32.AND.EX P2, PT, R26.reuse, R7.reuse, PT, P2 ;  /* 0x000000071a00720c */ /* 0x0c0fe20003f41120 */
[----:B--2---:R-:W-:Y:S01]  /*bfe0*/  IMAD R13, R13, R34, RZ ;  /* 0x000000220d0d7224 */ /* 0x004fe200078e02ff */
[----:B------:R-:W-:-:S02]  /*bff0*/  ISETP.GE.U32.AND.EX P1, PT, R26, R7, PT, P1 ;  /* 0x000000071a00720c */ /* 0x000fc40003f26110 */
[----:B------:R-:W-:Y:S01]  /*c000*/  SEL R98, R98, R21, P2 ;  /* 0x0000001562627207 */ /* 0x000fe20001000000 */
[----:B------:R-:W-:Y:S01]  /*c010*/  IMAD R5, R5, R24, R13 ;  /* 0x0000001805057224 */ /* 0x000fe200078e020d */
[----:B------:R-:W-:-:S03]  /*c020*/  SEL R99, RZ, 0x1, P1 ;  /* 0x00000001ff637807 */ /* 0x000fc60000800000 */
[----:B------:R-:W-:Y:S02]  /*c030*/  IMAD.IADD R98, R98, 0x1, R5 ;  /* 0x0000000162627824 */ /* 0x000fe400078e0205 */
[----:B------:R-:W-:Y:S01]  /*c040*/  IMAD.IADD R99, R99, 0x1, R34 ;  /* 0x0000000163637824 */ /* 0x000fe200078e0222 */
[----:B------:R-:W-:Y:S06]  /*c050*/  @P3 BRA `(.L_x_598) ;  /* 0x0000000000d03947 */ /* 0x000fec0003800000 */
[C---:B------:R-:W-:Y:S01]  /*c060*/  ISETP.NE.AND P2, PT, R39.reuse, 0x1, PT ;  /* 0x000000012700780c */ /* 0x040fe20003f45270 */
[----:B------:R-:W-:Y:S01]  /*c070*/  BSSY B2, `(.L_x_599) ;  /* 0x000001b000027945 */ /* 0x000fe20003800000 */
[----:B------:R-:W-:-:S11]  /*c080*/  VIADD R13, R39, 0xfffffff8 ;  /* 0xfffffff8270d7836 */ /* 0x000fd60000000000 */
[----:B------:R-:W1:Y:S08]  /*c090*/  @P2 LDC R5, c[0x0][0x94c] ;  /* 0x00025300ff052b82 */ /* 0x000e700000000800 */
[----:B------:R-:W2:Y:S01]  /*c0a0*/  @P2 LDC R24, c[0x0][0x950] ;  /* 0x00025400ff182b82 */ /* 0x000ea20000000800 */
[----:B-1----:R-:W-:-:S04]  /*c0b0*/  @P2 IMAD.HI.U32 R7, R98, R5, RZ ;  /* 0x0000000562072227 */ /* 0x002fc800078e00ff */
[----:B------:R-:W-:Y:S01]  /*c0c0*/  IMAD.MOV.U32 R5, RZ, RZ, R98 ;  /* 0x000000ffff057224 */ /* 0x000fe200078e0062 */
[----:B--2---:R-:W-:-:S05]  /*c0d0*/  @P2 SHF.R.U32.HI R5, RZ, R24, R7 ;  /* 0x00000018ff052219 */ /* 0x004fca0000011607 */
        /* <DEDUP_REMOVED lines=11> */
[----:B------:R-:W-:Y:S02]  /*c190*/  VIADD R98, R98, 0xffffffff ;  /* 0xffffffff62627836 */ /* 0x000fe40000000000 */
[----:B------:R-:W-:Y:S01]  /*c1a0*/  VIADD R99, R99, 0x1 ;  /* 0x0000000163637836 */ /* 0x000fe20000000000 */
[----:B------:R-:W-:Y:S06]  /*c1b0*/  BRA `(.L_x_602) ;  /* 0x0000000000187947 */ /* 0x000fec0003800000 */
.L_x_601:
[----:B------:R-:W-:-:S05]  /*c1c0*/  IADD3 R5, -R24, R39, RZ ;  /* 0x0000002718057210 */ /* 0x000fca0007ffe1ff */
[--C-:B------:R-:W-:Y:S02]  /*c1d0*/  IMAD.IADD R98, R98, 0x1, R5.reuse ;  /* 0x0000000162627824 */ /* 0x100fe400078e0205 */
[----:B------:R-:W-:Y:S01]  /*c1e0*/  IMAD.IADD R99, R99, 0x1, -R5 ;  /* 0x0000000163637824 */ /* 0x000fe200078e0a05 */
[----:B------:R-:W-:Y:S06]  /*c1f0*/  BRA `(.L_x_602) ;  /* 0x0000000000087947 */ /* 0x000fec0003800000 */
.L_x_600:
[----:B------:R-:W-:Y:S02]  /*c200*/  IMAD.IADD R99, R24, 0x1, R99 ;  /* 0x0000000118637824 */ /* 0x000fe400078e0263 */
[----:B------:R-:W-:-:S07]  /*c210*/  IMAD.MOV.U32 R98, RZ, RZ, R5 ;  /* 0x000000ffff627224 */ /* 0x000fce00078e0005 */
.L_x_602:
[----:B------:R-:W-:Y:S05]  /*c220*/  BSYNC B2 ;  /* 0x0000000000027941 */ /* 0x000fea0003800000 */
.L_x_599:
[----:B------:R-:W1:Y:S01]  /*c230*/  @P2 LDC R7, c[0x0][0x94c] ;  /* 0x00025300ff072b82 */ /* 0x000e620000000800 */
[----:B------:R-:W-:Y:S01]  /*c240*/  IMAD.IADD R24, R98, 0x1, R99 ;  /* 0x0000000162187824 */ /* 0x000fe200078e0263 */
[----:B------:R-:W-:Y:S03]  /*c250*/  BSSY B2, `(.L_x_598) ;  /* 0x0000014000027945 */ /* 0x000fe60003800000 */
[----:B------:R-:W-:-:S03]  /*c260*/  IMAD.MOV.U32 R5, RZ, RZ, R24 ;  /* 0x000000ffff057224 */ /* 0x000fc600078e0018 */
[----:B------:R-:W2:Y:S01]  /*c270*/  @P2 LDC R26, c[0x0][0x950] ;  /* 0x00025400ff1a2b82 */ /* 0x000ea20000000800 */
[----:B-1----:R-:W-:-:S05]  /*c280*/  @P2 IMAD.HI.U32 R7, R24, R7, RZ ;  /* 0x0000000718072227 */ /* 0x002fca00078e00ff */
[----:B--2---:R-:W-:Y:S02]  /*c290*/  @P2 SHF.R.U32.HI R5, RZ, R26, R7 ;  /* 0x0000001aff052219 */ /* 0x004fe40000011607 */
[----:B------:R-:W-:-:S03]  /*c2a0*/  MOV R7, R99 ;  /* 0x0000006300077202 */ /* 0x000fc60000000f00 */
[----:B------:R-:W-:-:S04]  /*c2b0*/  IMAD.MOV R5, RZ, RZ, -R5 ;  /* 0x000000ffff057224 */ /* 0x000fc800078e0a05 */
[----:B------:R-:W-:-:S05]  /*c2c0*/  IMAD R24, R39, R5, R24 ;  /* 0x0000000527187224 */ /* 0x000fca00078e0218 */
[----:B------:R-:W-:-:S13]  /*c2d0*/  ISETP.GE.U32.AND P1, PT, R24, 0x8, PT ;  /* 0x000000081800780c */ /* 0x000fda0003f26070 */
[----:B------:R-:W-:Y:S05]  /*c2e0*/  @!P1 BRA `(.L_x_603) ;  /* 0x0000000000249947 */ /* 0x000fea0003800000 */
[----:B------:R-:W-:-:S13]  /*c2f0*/  ISETP.GT.U32.AND P2, PT, R24, R13, PT ;  /* 0x0000000d1800720c */ /* 0x000fda0003f44070 */
[----:B------:R-:W1:Y:S01]  /*c300*/  @!P2 LDC R13, c[0x0][0x9bc] ;  /* 0x00026f00ff0dab82 */ /* 0x000e620000000800 */
[----:B------:R-:W-:-:S04]  /*c310*/  @!P2 LOP3.LUT R5, R24, 0x1, RZ, 0xc0, !PT ;  /* 0x000000011805a812 */ /* 0x000fc800078ec0ff */
[----:B------:R-:W-:-:S04]  /*c320*/  @!P2 ISETP.NE.U32.AND P1, PT, R5, 0x1, PT ;  /* 0x000000010500a80c */ /* 0x000fc80003f25070 */
[----:B-1----:R-:W-:-:S04]  /*c330*/  @!P2 ISETP.EQ.AND P1, PT, R13, 0x2, !P1 ;  /* 0x000000020d00a80c */ /* 0x002fc80004f22270 */
[----:B------:R-:W-:-:S05]  /*c340*/  @!P2 SEL R5, RZ, 0xffffffff, !P1 ;  /* 0xffffffffff05a807 */ /* 0x000fca0004800000 */
[----:B------:R-:W-:Y:S01]  /*c350*/  @!P2 IMAD.IADD R99, R99, 0x1, R5 ;  /* 0x000000016363a824 */ /* 0x000fe200078e0205 */
[----:B------:R-:W-:Y:S01]  /*c360*/  @P2 IADD3 R99, R7, -R24, R39 ;  /* 0x8000001807632210 */ /* 0x000fe20007ffe027 */
[----:B------:R-:W-:Y:S06]  /*c370*/  BRA `(.L_x_604) ;  /* 0x0000000000047947 */ /* 0x000fec0003800000 */
.L_x_603:
[----:B------:R-:W-:-:S07]  /*c380*/  IMAD.IADD R99, R99, 0x1, -R24 ;  /* 0x0000000163637824 */ /* 0x000fce00078e0a18 */
.L_x_604:
[----:B------:R-:W-:Y:S05]  /*c390*/  BSYNC B2 ;  /* 0x0000000000027941 */ /* 0x000fea0003800000 */
.L_x_598:
        /* <DEDUP_REMOVED lines=9> */
[----:B------:R-:W-:Y:S02]  /*c430*/  ULDC UR4, c[0x0][0x924] ;  /* 0x0002490000047ab9 */ /* 0x000fe40000000800 */
[----:B------:R-:W-:-:S05]  /*c440*/  IADD3 R13, P0, R10, UR4, RZ ;  /* 0x000000040a0d7c10 */ /* 0x000fca000ff1e0ff */
        /* <DEDUP_REMOVED lines=8> */
.L_x_605:
[----:B------:R-:W-:Y:S02]  /*c4d0*/  SHF.R.U64 R14, R28, R36, R29 ;  /* 0x000000241c0e7219 */ /* 0x000fe4000000121d */
[----:B--2---:R-:W-:Y:S02]  /*c4e0*/  @P1 SHF.R.U32.HI R5, RZ, R32, R7 ;  /* 0x00000020ff051219 */ /* 0x004fe40000011607 */
[----:B------:R-:W-:-:S03]  /*c4f0*/  PRMT R100, RZ, 0x7610, R100 ;  /* 0x00007610ff647816 */ /* 0x000fc60000000064 */
[C---:B------:R-:W-:Y:S02]  /*c500*/  IMAD.IADD R7, R5.reuse, 0x1, -R14 ;  /* 0x0000000105077824 */ /* 0x040fe400078e0a0e */
[----:B------:R-:W-:Y:S02]  /*c510*/  IMAD R5, R5, R39, RZ ;  /* 0x0000002705057224 */ /* 0x000fe400078e02ff */
[----:B------:R-:W-:Y:S02]  /*c520*/  IMAD R11, R7, R12, R10 ;  /* 0x0000000c070b7224 */ /* 0x000fe400078e020a */
[----:B------:R-:W-:Y:S01]  /*c530*/  IMAD R14, R37, R4, RZ ;  /* 0x00000004250e7224 */ /* 0x000fe200078e02ff */
[----:B------:R-:W-:Y:S02]  /*c540*/  VIMNMX.U32 R102, R98, R5, !PT ;  /* 0x0000000562667248 */ /* 0x000fe40007fe0000 */
[----:B------:R-:W-:Y:S01]  /*c550*/  VIADDMNMX.U32 R7, R5, R39, R30, PT ;  /* 0x0000002705077246 */ /* 0x000fe2000380001e */
[----:B------:R-:W-:-:S02]  /*c560*/  IMAD R14, R8, R11, R14 ;  /* 0x0000000b080e7224 */ /* 0x000fc400078e020e */
[----:B------:R-:W-:Y:S02]  /*c570*/  IMAD.IADD R101, R102, 0x1, -R5 ;  /* 0x0000000166657824 */ /* 0x000fe400078e0a05 */
[----:B------:R-:W-:Y:S01]  /*c580*/  IMAD.IADD R102, R7, 0x1, -R102 ;  /* 0x0000000107667824 */ /* 0x000fe200078e0a66 */
[----:B------:R-:W-:Y:S06]  /*c590*/  BRA `(.L_x_592) ;  /* 0x00000000001c7947 */ /* 0x000fec0003800000 */
.L_x_593:
[----:B------:R-:W-:Y:S01]  /*c5a0*/  ULDC UR4, c[0x0][0x978] ;  /* 0x00025e0000047ab9 */ /* 0x000fe20000000800 */
[----:B------:R-:W-:Y:S01]  /*c5b0*/  ULDC UR5, c[0x0][0x948] ;  /* 0x0002520000057ab9 */ /* 0x000fe20000000800 */
[----:B------:R-:W-:Y:S01]  /*c5c0*/  IMAD.MOV.U32 R101, RZ, RZ, RZ ;  /* 0x000000ffff657224 */ /* 0x000fe200078e00ff */
[----:B------:R-:W-:Y:S01]  /*c5d0*/  PRMT R100, RZ, 0x7610, R100 ;  /* 0x00007610ff647816 */ /* 0x000fe20000000064 */
[----:B------:R-:W-:Y:S01]  /*c5e0*/  IMAD.U32 R102, RZ, RZ, UR5 ;  /* 0x00000005ff667e24 */ /* 0x000fe2000f8e00ff */
[----:B------:R-:W-:Y:S01]  /*c5f0*/  IADD3 R14, R16, UR4, -R5 ;  /* 0x00000004100e7c10 */ /* 0x000fe2000fffe805 */
[----:B------:R-:W-:-:S07]  /*c600*/  IMAD.U32 R99, RZ, RZ, UR5 ;  /* 0x00000005ff637e24 */ /* 0x000fce000f8e00ff */
.L_x_592:
[----:B------:R-:W-:Y:S05]  /*c610*/  BSYNC B1 ;  /* 0x0000000000017941 */ /* 0x000fea0003800000 */
.L_x_589:
[----:B------:R-:W-:Y:S01]  /*c620*/  ULDC.64 UR4, c[0x0][0x8d0] ;  /* 0x0002340000047ab9 */ /* 0x000fe20000000a00 */
[----:B------:R-:W-:Y:S01]  /*c630*/  ULDC UR7, c[0x0][0x8d8] ;  /* 0x0002360000077ab9 */ /* 0x000fe20000000800 */
[----:B------:R-:W-:Y:S01]  /*c640*/  ISETP.NE.U32.AND P0, PT, RZ, UR4, PT ;  /* 0x00000004ff007c0c */ /* 0x000fe2000bf05070 */
[----:B------:R-:W-:Y:S01]  /*c650*/  IMAD.MOV.U32 R9, RZ, RZ, RZ ;  /* 0x000000ffff097224 */ /* 0x000fe200078e00ff */
[----:B------:R-:W-:Y:S02]  /*c660*/  MOV R8, R14 ;  /* 0x0000000e00087202 */ /* 0x000fe40000000f00 */
[----:B------:R-:W-:-:S13]  /*c670*/  ISETP.NE.AND.EX P0, PT, RZ, UR5, PT, P0 ;  /* 0x00000005ff007c0c */ /* 0x000fda000bf05300 */
[----:B------:R-:W-:Y:S05]  /*c680*/  @!P0 BRA `(.L_x_606) ;  /* 0x0000000000288947 */ /* 0x000fea0003800000 */
[----:B------:R-:W-:Y:S02]  /*c690*/  ULDC UR6, c[0x0][0x8dc] ;  /* 0x0002370000067ab9 */ /* 0x000fe40000000800 */
[----:B------:R-:W-:-:S05]  /*c6a0*/  IADD3 R5, P0, R14, UR6, RZ ;  /* 0x000000060e057c10 */ /* 0x000fca000ff1e0ff */
[----:B------:R-:W-:-:S04]  /*c6b0*/  IMAD.X R7, RZ, RZ, RZ, P0 ;  /* 0x000000ffff077224 */ /* 0x000fc800000e06ff */
[----:B------:R-:W-:-:S04]  /*c6c0*/  IMAD.WIDE.U32 R8, R7, UR4, RZ ;  /* 0x0000000407087c25 */ /* 0x000fc8000f8e00ff */
[----:B------:R-:W-:-:S04]  /*c6d0*/  IMAD.WIDE.U32 R10, P0, R5, UR5, R8 ;  /* 0x00000005050a7c25 */ /* 0x000fc8000f800008 */
[----:B------:R-:W-:-:S04]  /*c6e0*/  IMAD.WIDE.U32 R8, R5, UR4, RZ ;  /* 0x0000000405087c25 */ /* 0x000fc8000f8e00ff */
[----:B------:R-:W-:Y:S01]  /*c6f0*/  IMAD.X R13, RZ, RZ, RZ, P0 ;  /* 0x000000ffff0d7224 */ /* 0x000fe200000e06ff */
[----:B------:R-:W-:Y:S01]  /*c700*/  IADD3 RZ, P0, R9, R10, RZ ;  /* 0x0000000a09ff7210 */ /* 0x000fe20007f1e0ff */
[----:B------:R-:W-:-:S04]  /*c710*/  IMAD.MOV.U32 R12, RZ, RZ, R11 ;  /* 0x000000ffff0c7224 */ /* 0x000fc800078e000b */
[----:B------:R-:W-:-:S08]  /*c720*/  IMAD.WIDE.U32.X R8, R7, UR5, R12, P0 ;  /* 0x0000000507087c25 */ /* 0x000fd000080e040c */
.L_x_606:
[--C-:B------:R-:W-:Y:S01]  /*c730*/  SHF.R.U64 R105, R8, UR7, R9.reuse ;  /* 0x0000000708697c19 */ /* 0x100fe20008001209 */
[----:B------:R-:W-:Y:S01]  /*c740*/  ULDC.64 UR4, c[0x0][0x8c8] ;  /* 0x0002320000047ab9 */ /* 0x000fe20000000a00 */
[----:B------:R-:W-:Y:S01]  /*c750*/  SHF.R.U32.HI R5, RZ, UR7, R9 ;  /* 0x00000007ff057c19 */ /* 0x000fe20008011609 */
[----:B------:R-:W-:Y:S01]  /*c760*/  IMAD.MOV.U32 R8, RZ, RZ, R14 ;  /* 0x000000ffff087224 */ /* 0x000fe200078e000e */
[----:B------:R-:W-:Y:S01]  /*c770*/  IADD3 R7, P0, RZ, -R105, RZ ;  /* 0x80000069ff077210 */ /* 0x000fe20007f1e0ff */
[----:B------:R-:W-:Y:S01]  /*c780*/  IMAD.MOV.U32 R9, RZ, RZ, RZ ;  /* 0x000000ffff097224 */ /* 0x000fe200078e00ff */
[----:B------:R-:W-:Y:S01]  /*c790*/  ULDC.64 UR6, c[0x0][0x8e8] ;  /* 0x00023a0000067ab9 */ /* 0x000fe20000000a00 */
[----:B------:R-:W1:Y:S02]  /*c7a0*/  LDC R21, c[0x0][0x958] ;  /* 0x00025600ff157b82 */ /* 0x000e640000000800 */
        /* <DEDUP_REMOVED lines=8> */
[----:B------:R-:W-:Y:S02]  /*c830*/  USHF.L.U32 UR5, UR5, UR4, URZ ;  /* 0x0000000405057299 */ /* 0x000fe4000800063f */
[----:B------:R-:W-:Y:S02]  /*c840*/  IADD3 R5, R9, R5, RZ ;  /* 0x0000000509057210 */ /* 0x000fe40007ffe0ff */
[----:B------:R-:W-:Y:S02]  /*c850*/  ULOP3.LUT UR5, URZ, UR5, URZ, 0x33, !UPT ;  /* 0x000000053f057292 */ /* 0x000fe4000f8e333f */
[-CC-:B------:R-:W-:Y:S02]  /*c860*/  SHF.R.U64 R15, R8, R20.reuse, R5.reuse ;  /* 0x00000014080f7219 */ /* 0x180fe40000001205 */
[----:B------:R-:W-:-:S04]  /*c870*/  SHF.R.U32.HI R5, RZ, R20, R5 ;  /* 0x00000014ff057219 */ /* 0x000fc80000011605 */
[-CC-:B------:R-:W-:Y:S02]  /*c880*/  SHF.R.U64 R14, R15, R0.reuse, R5.reuse ;  /* 0x000000000f0e7219 */ /* 0x180fe40000001205 */
[----:B------:R-:W-:-:S04]  /*c890*/  SHF.R.U32.HI R5, RZ, R0, R5 ;  /* 0x00000000ff057219 */ /* 0x000fc80000011605 */
[--C-:B------:R-:W-:Y:S02]  /*c8a0*/  SHF.R.U64 R20, R14, UR4, R5.reuse ;  /* 0x000000040e147c19 */ /* 0x100fe40008001205 */
[----:B------:R-:W-:-:S03]  /*c8b0*/  SHF.R.U32.HI R9, RZ, UR4, R5 ;  /* 0x00000004ff097c19 */ /* 0x000fc60008011605 */
        /* <DEDUP_REMOVED lines=12> */
.L_x_607:
[----:B------:R-:W-:Y:S01]  /*c980*/  ULDC UR7, c[0x0][0x8f0] ;  /* 0x00023c0000077ab9 */ /* 0x000fe20000000800 */
[----:B------:R-:W-:Y:S01]  /*c990*/  UMOV UR6, 0x1 ;  /* 0x0000000100067882 */ /* 0x000fe20000000000 */
[----:B------:R-:W-:Y:S01]  /*c9a0*/  SHF.R.U64 R0, R8, UR7, R9 ;  /* 0x0000000708007c19 */ /* 0x000fe20008001209 */
[----:B------:R-:W-:Y:S01]  /*c9b0*/  USHF.L.U32 UR6, UR6, UR4, URZ ;  /* 0x0000000406067299 */ /* 0x000fe2000800063f */
[----:B------:R-:W-:Y:S01]  /*c9c0*/  VIADD R8, R6, 0xffffffff ;  /* 0xffffffff06087836 */ /* 0x000fe20000000000 */
[----:B------:R-:W-:Y:S01]  /*c9d0*/  LOP3.LUT R7, R14, UR5, RZ, 0xc0, !PT ;  /* 0x000000050e077c12 */ /* 0x000fe2000f8ec0ff */
[----:B------:R-:W-:Y:S01]  /*c9e0*/  ULDC UR4, c[0x0][0x8e0] ;  /* 0x0002380000047ab9 */ /* 0x000fe20000000800 */
[----:B------:R-:W-:Y:S01]  /*c9f0*/  IMAD.MOV R5, RZ, RZ, -R0 ;  /* 0x000000ffff057224 */ /* 0x000fe200078e0a00 */
[----:B-1----:R-:W-:Y:S02]  /*ca00*/  ISETP.NE.AND P0, PT, R21, 0x1, PT ;  /* 0x000000011500780c */ /* 0x002fe40003f05270 */
[----:B------:R-:W-:Y:S01]  /*ca10*/  LOP3.LUT R15, R15, R8, RZ, 0xc0, !PT ;  /* 0x000000080f0f7212 */ /* 0x000fe200078ec0ff */
[----:B------:R-:W-:-:S02]  /*ca20*/  IMAD R0, R0, UR6, R7 ;  /* 0x0000000600007c24 */ /* 0x000fc4000f8e0207 */
[----:B------:R-:W-:Y:S02]  /*ca30*/  IMAD R5, R5, UR4, R20 ;  /* 0x0000000405057c24 */ /* 0x000fe4000f8e0214 */
[----:B------:R-:W-:Y:S02]  /*ca40*/  IMAD R0, R0, R4, R3 ;  /* 0x0000000400007224 */ /* 0x000fe400078e0203 */
[----:B------:R-:W-:-:S05]  /*ca50*/  IMAD R5, R5, R6, R15 ;  /* 0x0000000605057224 */ /* 0x000fca00078e020f */
[----:B------:R-:W-:Y:S02]  /*ca60*/  SEL R104, R5, R0, !P0 ;  /* 0x0000000005687207 */ /* 0x000fe40004000000 */
[----:B------:R-:W-:-:S07]  /*ca70*/  SEL R103, R0, R5, !P0 ;  /* 0x0000000500677207 */ /* 0x000fce0004000000 */
.L_x_588:
[----:B------:R-:W-:Y:S05]  /*ca80*/  BSYNC B0 ;  /* 0x0000000000007941 */ /* 0x000fea0003800000 */
.L_x_587:
[----:B------:R-:W-:Y:S02]  /*ca90*/  LOP3.LUT P0, RZ, R100, 0xff, RZ, 0xc0, !PT ;  /* 0x000000ff64ff7812 */ /* 0x000fe4000780c0ff */
[C---:B------:R-:W-:Y:S02]  /*caa0*/  ISETP.EQ.AND P2, PT, R102.reuse, RZ, PT ;  /* 0x000000ff6600720c */ /* 0x040fe40003f42270 */
[----:B------:R-:W-:Y:S02]  /*cab0*/  ISETP.EQ.AND P1, PT, R102, RZ, !P0 ;  /* 0x000000ff6600720c */ /* 0x000fe40004722270 */
[----:B------:R-:W-:Y:S02]  /*cac0*/  PLOP3.LUT P0, PT, P0, PT, PT, 0x8, 0x0 ;  /* 0x000000000000781c */ /* 0x000fe4000070e170 */
[----:B------:R-:W-:Y:S02]  /*cad0*/  P2R R123, PR, RZ, 0x4 ;  /* 0x00000004ff7b7803 */ /* 0x000fe40000000000 */
[----:B------:R-:W-:-:S07]  /*cae0*/  P2R R122, PR, RZ, 0x1 ;  /* 0x00000001ff7a7803 */ /* 0x000fce0000000000 */
[----:B------:R-:W-:Y:S05]  /*caf0*/  @!P1 BRA `(.L_x_608) ;  /* 0xffffff5c007c9947 */ /* 0x000fea000383ffff */
[----:B------:R-:W-:Y:S05]  /*cb00*/  BSYNC B8 ;  /* 0x0000000000087941 */ /* 0x000fea0003800000 */
.L_x_430:
[----:B------:R-:W-:-:S13]  /*cb10*/  LOP3.LUT P0, RZ, R90, 0xff, RZ, 0xc0, !PT ;  /* 0x000000ff5aff7812 */ /* 0x000fda000780c0ff */
[----:B------:R-:W-:Y:S05]  /*cb20*/  @!P0 BRA `(.L_x_407) ;  /* 0x0000009400d08947 */ /* 0x000fea0003800000 */
[----:B------:R-:W1:Y:S01]  /*cb30*/  LDC.64 R2, c[0x0][0x588] ;  /* 0x00016200ff027b82 */ /* 0x000e620000000a00 */
[----:B------:R-:W-:Y:S01]  /*cb40*/  ULDC.64 UR4, c[0x0][0x590] ;  /* 0x0001640000047ab9 */ /* 0x000fe20000000a00 */
[----:B------:R-:W-:-:S04]  /*cb50*/  DEPBAR.LE SB0, 0x0 ;  /* 0x000080000000791a */ /* 0x000fc80000000000 */
[----:B------:R-:W-:Y:S01]  /*cb60*/  ISETP.NE.U32.AND P1, PT, RZ, UR4, PT ;  /* 0x00000004ff007c0c */ /* 0x000fe2000bf25070 */
[----:B------:R-:W-:Y:S03]  /*cb70*/  BSSY B0, `(.L_x_609) ;  /* 0x0000016000007945 */ /* 0x000fe60003800000 */
[----:B------:R-:W-:Y:S02]  /*cb80*/  ISETP.NE.AND.EX P1, PT, RZ, UR5, PT, P1 ;  /* 0x00000005ff007c0c */ /* 0x000fe4000bf25310 */
[----:B-1----:R-:W-:-:S04]  /*cb90*/  ISETP.NE.U32.AND P0, PT, R2, RZ, PT ;  /* 0x000000ff0200720c */ /* 0x002fc80003f05070 */
[----:B------:R-:W-:-:S13]  /*cba0*/  ISETP.NE.AND.EX P0, PT, R3, RZ, PT, P0 ;  /* 0x000000ff0300720c */ /* 0x000fda0003f05300 */
[----:B------:R-:W-:Y:S05]  /*cbb0*/  @P0 BRA P1, `(.L_x_610) ;  /* 0x0000000000440947 */ /* 0x000fea0000800000 */
[----:B------:R-:W-:-:S04]  /*cbc0*/  ISETP.NE.U32.AND P0, PT, RZ, UR4, PT ;  /* 0x00000004ff007c0c */ /* 0x000fc8000bf05070 */
[----:B------:R-:W-:-:S13]  /*cbd0*/  ISETP.NE.AND.EX P0, PT, RZ, UR5, PT, P0 ;  /* 0x00000005ff007c0c */ /* 0x000fda000bf05300 */
[----:B------:R-:W-:Y:S05]  /*cbe0*/  @!P0 BRA `(.L_x_611) ;  /* 0x00000000002c8947 */ /* 0x000fea0003800000 */
[----:B------:R-:W-:-:S13]  /*cbf0*/  LOP3.LUT P0, RZ, R97, 0xff, RZ, 0xc0, !PT ;  /* 0x000000ff61ff7812 */ /* 0x000fda000780c0ff */
[----:B------:R-:W-:Y:S05]  /*cc00*/  @!P0 BRA `(.L_x_612) ;  /* 0x0000000000108947 */ /* 0x000fea0003800000 */
[----:B-----5:R-:W-:-:S13]  /*cc10*/  FSETP.NEU.AND P0, PT, R106, RZ, PT ;  /* 0x000000ff6a00720b */ /* 0x020fda0003f0d000 */
[----:B------:R-:W-:Y:S05]  /*cc20*/  @!P0 BREAK B0 ;  /* 0x0000000000008942 */ /* 0x000fea0003800000 */
[----:B------:R-:W-:Y:S05]  /*cc30*/  @P0 BRA `(.L_x_610) ;  /* 0x0000000000240947 */ /* 0x000fea0003800000 */
[----:B------:R-:W-:Y:S05]  /*cc40*/  BRA `(.L_x_407) ;  /* 0x0000009400887947 */ /* 0x000fea0003800000 */
.L_x_612:
[----:B------:R-:W-:-:S04]  /*cc50*/  ISETP.NE.U32.AND P0, PT, R2, RZ, PT ;  /* 0x000000ff0200720c */ /* 0x000fc80003f05070 */
[----:B------:R-:W-:-:S13]  /*cc60*/  ISETP.NE.AND.EX P0, PT, R3, RZ, PT, P0 ;  /* 0x000000ff0300720c */ /* 0x000fda0003f05300 */
[----:B------:R-:W-:Y:S05]  /*cc70*/  @!P0 BREAK B0 ;  /* 0x0000000000008942 */ /* 0x000fea0003800000 */
[----:B------:R-:W-:Y:S05]  /*cc80*/  @P0 BRA `(.L_x_610) ;  /* 0x0000000000100947 */ /* 0x000fea0003800000 */
[----:B------:R-:W-:Y:S05]  /*cc90*/  BRA `(.L_x_407) ;  /* 0x0000009400747947 */ /* 0x000fea0003800000 */
.L_x_611:
[----:B-----5:R-:W-:-:S13]  /*cca0*/  FSETP.NEU.AND P0, PT, R106, RZ, PT ;  /* 0x000000ff6a00720b */ /* 0x020fda0003f0d000 */
[----:B------:R-:W-:Y:S05]  /*ccb0*/  @!P0 BREAK B0 ;  /* 0x0000000000008942 */ /* 0x000fea0003800000 */
[----:B------:R-:W-:Y:S05]  /*ccc0*/  @!P0 BRA `(.L_x_407) ;  /* 0x0000009400688947 */ /* 0x000fea0003800000 */
.L_x_610:
[----:B------:R-:W-:Y:S05]  /*ccd0*/  BSYNC B0 ;  /* 0x0000000000007941 */ /* 0x000fea0003800000 */
.L_x_609:
[----:B------:R-:W-:-:S04]  /*cce0*/  LOP3.LUT R18, R18, 0x1, RZ, 0xfc, !PT ;  /* 0x0000000112127812 */ /* 0x000fc800078efcff */
[----:B------:R-:W-:-:S13]  /*ccf0*/  ISETP.NE.AND P0, PT, R18, 0x3, PT ;  /* 0x000000031200780c */ /* 0x000fda0003f05270 */
[----:B------:R-:W-:Y:S05]  /*cd00*/  @!P0 BRA `(.L_x_613) ;  /* 0x0000000000048947 */ /* 0x000fea0003800000 */
[----:B------:R-:W-:Y:S01]  /*cd10*/  BPT.TRAP 0x1 ;  /* 0x000000040000795c */ /* 0x000fe20000300000 */
.L_x_613:
[----:B------:R-:W4:Y:S01]  /*cd20*/  S2R R3, SR_CgaCtaId ;  /* 0x0000000000037919 */ /* 0x000f220000008800 */
[----:B------:R-:W-:-:S04]  /*cd30*/  MOV R0, 0x400 ;  /* 0x0000040000007802 */ /* 0x000fc80000000f00 */
[----:B----4-:R-:W-:-:S05]  /*cd40*/  LEA R5, R3, R0, 0x18 ;  /* 0x0000000003057211 */ /* 0x010fca00078ec0ff */
[----:B------:R-:W-:-:S05]  /*cd50*/  IMAD R108, R108, 0x8, R5 ;  /* 0x000000086c6c7824 */ /* 0x000fca00078e0205 */
[----:B------:R-:W-:-:S04]  /*cd60*/  IADD3 R108, R108, 0x80, RZ ;  /* 0x000000806c6c7810 */ /* 0x000fc80007ffe0ff */
[----:B------:R-:W-:-:S04]  /*cd70*/  PRMT R108, R3, 0x654, R108 ;  /* 0x00000654036c7816 */ /* 0x000fc8000000006c */
[----:B------:R1:W-:Y:S01]  /*cd80*/  SYNCS.ARRIVE.TRANS64.RED.A1T0 RZ, [R108+URZ], RZ ;  /* 0x000000ff6cff79a7 */ /* 0x0003e2000810043f */
[----:B------:R-:W-:Y:S05]  /*cd90*/  BRA `(.L_x_407) ;  /* 0x0000009400347947 */ /* 0x000fea0003800000 */
.L_x_406:
[----:B------:R-:W3:Y:S01]  /*cda0*/  LDC R49, c[0x0][0x95c] ;  /* 0x00025700ff317b82 */ /* 0x000ee20000000800 */
[----:B------:R-:W-:Y:S01]  /*cdb0*/  ULDC UR4, c[0x0][0x9b8] ;  /* 0x00026e0000047ab9 */ /* 0x000fe20000000800 */
[----:B------:R-:W-:Y:S01]  /*cdc0*/  PRMT R10, RZ, 0x7610, R10 ;  /* 0x00007610ff0a7816 */ /* 0x000fe2000000000a */
[----:B------:R-:W-:Y:S01]  /*cdd0*/  IMAD.MOV.U32 R24, RZ, RZ, -0x1 ;  /* 0xffffffffff187424 */ /* 0x000fe200078e00ff */
[----:B------:R-:W-:Y:S01]  /*cde0*/  MOV R11, RZ ;  /* 0x000000ff000b7202 */ /* 0x000fe20000000f00 */
[----:B------:R-:W-:Y:S02]  /*cdf0*/  IMAD.MOV.U32 R25, RZ, RZ, -0x1 ;  /* 0xffffffffff197424 */ /* 0x000fe400078e00ff */
[----:B------:R-:W-:Y:S01]  /*ce00*/  IMAD.MOV.U32 R9, RZ, RZ, -0x1 ;  /* 0xffffffffff097424 */ /* 0x000fe200078e00ff */
[----:B------:R-:W4:Y:S01]  /*ce10*/  LDC.64 R32, c[0x0][0x940] ;  /* 0x00025000ff207b82 */ /* 0x000f220000000a00 */
[----:B------:R-:W-:Y:S02]  /*ce20*/  IMAD.MOV.U32 R27, RZ, RZ, -0x1 ;  /* 0xffffffffff1b7424 */ /* 0x000fe400078e00ff */
[----:B------:R-:W-:Y:S01]  /*ce30*/  IMAD.MOV.U32 R8, RZ, RZ, RZ ;  /* 0x000000ffff087224 */ /* 0x000fe200078e00ff */
[----:B---3--:R-:W-:-:S05]  /*ce40*/  SHF.R.S32.HI R3, RZ, 0x1f, R49 ;  /* 0x0000001fff037819 */ /* 0x008fca0000011431 */
[-C--:B----4-:R-:W-:Y:S02]  /*ce50*/  IMAD R0, R3, R32.reuse, RZ ;  /* 0x0000002003007224 */ /* 0x090fe400078e02ff */
[----:B------:R-:W-:-:S04]  /*ce60*/  IMAD.WIDE.U32 R4, R49, R32, RZ ;  /* 0x0000002031047225 */ /* 0x000fc800078e00ff */
[----:B------:R-:W-:Y:S01]  /*ce70*/  IMAD R3, R49, R33, R0 ;  /* 0x0000002131037224 */ /* 0x000fe200078e0200 */
[----:B------:R-:W-:-:S03]  /*ce80*/  IADD3 R13, P1, R4, UR4, RZ ;  /* 0x00000004040d7c10 */ /* 0x000fc6000ff3e0ff */
[----:B------:R-:W-:Y:S01]  /*ce90*/  IMAD.IADD R12, R5, 0x1, R3 ;  /* 0x00000001050c7824 */ /* 0x000fe200078e0203 */
[----:B------:R-:W-:Y:S01]  /*cea0*/  ISETP.GT.U32.AND P0, PT, R13, R16, PT ;  /* 0x000000100d00720c */ /* 0x000fe20003f04070 */
[----:B------:R-:W-:Y:S02]  /*ceb0*/  IMAD.MOV.U32 R3, RZ, RZ, RZ ;  /* 0x000000ffff037224 */ /* 0x000fe400078e00ff */
        /* <DEDUP_REMOVED lines=11> */
[----:B------:R-:W-:-:S05]  /*cf70*/  IADD3 R9, P0, RZ, -R26, RZ ;  /* 0x8000001aff097210 */ /* 0x000fca0007f1e0ff */
[----:B------:R-:W-:Y:S01]  /*cf80*/  IMAD.X R3, RZ, RZ, ~R27, P0 ;  /* 0x000000ffff037224 */ /* 0x000fe200000e0e1b */
[----:B------:R-:W-:-:S04]  /*cf90*/  ISETP.GT.U32.AND P0, PT, R4, R16, PT ;  /* 0x000000100400720c */ /* 0x000fc80003f04070 */
[----:B------:R-:W-:Y:S01]  /*cfa0*/  ISETP.GT.U32.AND.EX P0, PT, R12, R17, PT, P0 ;  /* 0x000000110c00720c */ /* 0x000fe20003f04100 */
[-C--:B-----5:R-:W-:Y:S02]  /*cfb0*/  IMAD R29, R29, R30.reuse, RZ ;  /* 0x0000001e1d1d7224 */ /* 0x0a0fe400078e02ff */
[----:B------:R-:W-:-:S04]  /*cfc0*/  IMAD.WIDE.U32 R10, R28, R30, RZ ;  /* 0x0000001e1c0a7225 */ /* 0x000fc800078e00ff */
[----:B------:R-:W-:Y:S02]  /*cfd0*/  IMAD R29, R28, R31, R29 ;  /* 0x0000001f1c1d7224 */ /* 0x000fe400078e021d */
[----:B------:R-:W-:Y:S02]  /*cfe0*/  IMAD R3, R3, R10, RZ ;  /* 0x0000000a03037224 */ /* 0x000fe400078e02ff */
[----:B------:R-:W-:Y:S02]  /*cff0*/  IMAD.IADD R44, R11, 0x1, R29 ;  /* 0x000000010b2c7824 */ /* 0x000fe400078e021d */
        /* <DEDUP_REMOVED lines=9> */
[----:B------:R-:W-:-:S04]  /*d090*/  SHF.R.U32.HI R26, RZ, R34, R33 ;  /* 0x00000022ff1a7219 */ /* 0x000fc80000011621 */
[-CC-:B------:R-:W-:Y:S02]  /*d0a0*/  SHF.R.U64 R36, R8, R23.reuse, R26.reuse ;  /* 0x0000001708247219 */ /* 0x180fe4000000121a */
[----:B------:R-:W-:-:S03]  /*d0b0*/  SHF.R.U32.HI R9, RZ, R23, R26 ;  /* 0x00000017ff097219 */ /* 0x000fc6000001161a */
[----:B------:R-:W-:Y:S01]  /*d0c0*/  IMAD.MOV.U32 R8, RZ, RZ, R36 ;  /* 0x000000ffff087224 */ /* 0x000fe200078e0024 */
[----:B---3--:R-:W-:-:S04]  /*d0d0*/  ISETP.NE.U32.AND P0, PT, R38, RZ, PT ;  /* 0x000000ff2600720c */ /* 0x008fc80003f05070 */
[----:B------:R-:W-:-:S13]  /*d0e0*/  ISETP.NE.AND.EX P0, PT, R39, RZ, PT, P0 ;  /* 0x000000ff2700720c */ /* 0x000fda0003f05300 */
[----:B----4-:R-:W-:Y:S05]  /*d0f0*/  @!P0 BRA `(.L_x_616) ;  /* 0x0000000000288947 */ /* 0x010fea0003800000 */
[----:B------:R-:W3:Y:S02]  /*d100*/  LDC R3, c[0x0][0x9b4] ;  /* 0x00026d00ff037b82 */ /* 0x000ee40000000800 */
[----:B---3--:R-:W-:-:S05]  /*d110*/  IADD3 R3, P0, R36, R3, RZ ;  /* 0x0000000324037210 */ /* 0x008fca0007f1e0ff */
[----:B--2---:R-:W-:-:S04]  /*d120*/  IMAD.X R21, RZ, RZ, R9, P0 ;  /* 0x000000ffff157224 */ /* 0x004fc800000e0609 */
[----:B------:R-:W-:-:S04]  /*d130*/  IMAD.WIDE.U32 R8, R21, R38, RZ ;  /* 0x0000002615087225 */ /* 0x000fc800078e00ff */
[----:B------:R-:W-:-:S04]  /*d140*/  IMAD.WIDE.U32 R26, P0, R3, R39, R8 ;  /* 0x00000027031a7225 */ /* 0x000fc80007800008 */
[----:B------:R-:W-:Y:S01]  /*d150*/  IMAD.WIDE.U32 R8, R3, R38, RZ ;  /* 0x0000002603087225 */ /* 0x000fe200078e00ff */
[----:B------:R-:W-:-:S03]  /*d160*/  IADD3.X R33, RZ, RZ, RZ, P0, !PT ;  /* 0x000000ffff217210 */ /* 0x000fc600007fe4ff */
[----:B------:R-:W-:Y:S01]  /*d170*/  IMAD.MOV.U32 R32, RZ, RZ, R27 ;  /* 0x000000ffff207224 */ /* 0x000fe200078e001b */
[----:B------:R-:W-:-:S05]  /*d180*/  IADD3 RZ, P0, R9, R26, RZ ;  /* 0x0000001a09ff7210 */ /* 0x000fca0007f1e0ff */
[----:B------:R-:W-:-:S08]  /*d190*/  IMAD.WIDE.U32.X R8, R21, R39, R32, P0 ;  /* 0x0000002715087225 */ /* 0x000fd000000e0420 */
.L_x_616:
[----:B------:R-:W-:Y:S01]  /*d1a0*/  SHF.R.U64 R3, R8, R29, R9 ;  /* 0x0000001d08037219 */ /* 0x000fe20000001209 */
[----:B------:R-:W-:Y:S01]  /*d1b0*/  ULDC UR4, c[0x0][0x9a0] ;  /* 0x0002680000047ab9 */ /* 0x000fe20000000800 */
[----:B------:R-:W-:Y:S02]  /*d1c0*/  IMAD.MOV.U32 R11, RZ, RZ, RZ ;  /* 0x000000ffff0b7224 */ /* 0x000fe400078e00ff */
[----:B------:R-:W-:Y:S02]  /*d1d0*/  IMAD.MOV.U32 R8, RZ, RZ, RZ ;  /* 0x000000ffff087224 */ /* 0x000fe400078e00ff */
[----:B------:R-:W-:Y:S02]  /*d1e0*/  IMAD.MOV R9, RZ, RZ, -R3 ;  /* 0x000000ffff097224 */ /* 0x000fe400078e0a03 */
[----:B------:R-:W-:Y:S02]  /*d1f0*/  IMAD R31, R3, R10, RZ ;  /* 0x0000000a031f7224 */ /* 0x000fe400078e02ff */
[----:B------:R-:W-:-:S02]  /*d200*/  IMAD.MOV.U32 R10, RZ, RZ, 0x1 ;  /* 0x00000001ff0a7424 */ /* 0x000fc400078e00ff */
[----:B------:R-:W-:Y:S02]  /*d210*/  IMAD R9, R9, UR4, R36 ;  /* 0x0000000409097c24 */ /* 0x000fe4000f8e0224 */
[----:B------:R-:W-:Y:S01]  /*d220*/  IMAD.MOV.U32 R3, RZ, RZ, RZ ;  /* 0x000000ffff037224 */ /* 0x000fe200078e00ff */
[----:B------:R-:W-:Y:S06]  /*d230*/  BRA `(.L_x_617) ;  /* 0x0000000c00a07947 */ /* 0x000fec0003800000 */
.L_x_615:
[----:B------:R-:W3:Y:S01]  /*d240*/  LDC R31, c[0x0][0x97c] ;  /* 0x00025f00ff1f7b82 */ /* 0x000ee20000000800 */
[----:B------:R-:W-:Y:S02]  /*d250*/  ISETP.EQ.AND P1, PT, R49, 0x1, PT ;  /* 0x000000013100780c */ /* 0x000fe40003f22270 */
[----:B---3--:R-:W-:-:S04]  /*d260*/  ISETP.GE.U32.AND P0, PT, R16, R31, PT ;  /* 0x0000001f1000720c */ /* 0x008fc80003f06070 */
[----:B------:R-:W-:-:S13]  /*d270*/  ISETP.GE.U32.AND.EX P0, PT, R17, RZ, PT, P0 ;  /* 0x000000ff1100720c */ /* 0x000fda0003f06100 */
[----:B------:R-:W-:Y:S05]  /*d280*/  @P0 BRA P1, `(.L_x_618) ;  /* 0x0000000c006c0947 */ /* 0x000fea0000800000 */
[----:B------:R-:W3:Y:S01]  /*d290*/  LDC.64 R36, c[0x0][0x918] ;  /* 0x00024600ff247b82 */ /* 0x000ee20000000a00 */
[----:B------:R-:W-:Y:S01]  /*d2a0*/  IMAD.MOV.U32 R8, RZ, RZ, R26 ;  /* 0x000000ffff087224 */ /* 0x000fe200078e001a */
[----:B------:R-:W-:-:S06]  /*d2b0*/  MOV R9, R27 ;  /* 0x0000001b00097202 */ /* 0x000fcc0000000f00 */
[----:B------:R-:W4:Y:S08]  /*d2c0*/  LDC R31, c[0x0][0x920] ;  /* 0x00024800ff1f7b82 */ /* 0x000f300000000800 */
[----:B------:R-:W1:Y:S01]  /*d2d0*/  LDC.64 R32, c[0x0][0x910] ;  /* 0x00024400ff207b82 */ /* 0x000e620000000a00 */
        /* <DEDUP_REMOVED lines=13> */
.L_x_619:
[----:B------:R-:W1:Y:S01]  /*d3b0*/  LDC R43, c[0x0][0x96c] ;  /* 0x00025b00ff2b7b82 */ /* 0x000e620000000800 */
[-CC-:B------:R-:W-:Y:S01]  /*d3c0*/  SHF.R.U64 R8, R8, R31.reuse, R9.reuse ;  /* 0x0000001f08087219 */ /* 0x180fe20000001209 */
[----:B------:R-:W-:Y:S01]  /*d3d0*/  IMAD.MOV.U32 R42, RZ, RZ, RZ ;  /* 0x000000ffff2a7224 */ /* 0x000fe200078e00ff */
[----:B------:R-:W-:Y:S02]  /*d3e0*/  SHF.R.U32.HI R9, RZ, R31, R9 ;  /* 0x0000001fff097219 */ /* 0x000fe40000011609 */
[----:B------:R-:W-:-:S03]  /*d3f0*/  IADD3 R39, P1, RZ, -R8, RZ ;  /* 0x80000008ff277210 */ /* 0x000fc60007f3e0ff */
[----:B------:R-:W3:Y:S02]  /*d400*/  LDC R41, c[0x0][0x978] ;  /* 0x00025e00ff297b82 */ /* 0x000ee40000000800 */
[----:B------:R-:W-:-:S04]  /*d410*/  IMAD.X R3, RZ, RZ, ~R9, P1 ;  /* 0x000000ffff037224 */ /* 0x000fc800008e0e09 */
[-C--:B------:R-:W-:Y:S02]  /*d420*/  IMAD R38, R3, R32.reuse, RZ ;  /* 0x0000002003267224 */ /* 0x080fe400078e02ff */
[----:B------:R-:W4:Y:S02]  /*d430*/  LDC R35, c[0x0][0x948] ;  /* 0x00025200ff237b82 */ /* 0x000f240000000800 */
[C---:B------:R-:W-:Y:S02]  /*d440*/  IMAD R3, R39.reuse, R33, R38 ;  /* 0x0000002127037224 */ /* 0x040fe400078e0226 */
[----:B------:R-:W-:-:S04]  /*d450*/  IMAD.WIDE.U32 R38, R39, R32, R26 ;  /* 0x0000002027267225 */ /* 0x000fc800078e001a */
[----:B------:R-:W2:Y:S01]  /*d460*/  LDC.64 R50, c[0x0][0x930] ;  /* 0x00024c00ff327b82 */ /* 0x000ea20000000a00 */
[----:B------:R-:W-:Y:S01]  /*d470*/  IMAD.IADD R3, R39, 0x1, R3 ;  /* 0x0000000127037824 */ /* 0x000fe200078e0203 */
[----:B-1----:R-:W-:-:S04]  /*d480*/  ISETP.GE.U32.AND P1, PT, R38, R43, PT ;  /* 0x0000002b2600720c */ /* 0x002fc80003f26070 */
        /* <DEDUP_REMOVED lines=15> */
[----:B------:R-:W-:-:S04]  /*d580*/  IMAD.WIDE.U32.X R38, R33, R37, R42, P2 ;  /* 0x0000002521267225 */ /* 0x000fc800010e042a */
[----:B------:R-:W-:-:S07]  /*d590*/  IMAD.MOV.U32 R42, RZ, RZ, R39 ;  /* 0x000000ffff2a7224 */ /* 0x000fce00078e0027 */
.L_x_620:
[----:B------:R-:W-:Y:S01]  /*d5a0*/  SHF.R.U64 R39, R38, R31, R42 ;  /* 0x0000001f26277219 */ /* 0x000fe2000000122a */
[----:B------:R-:W-:Y:S01]  /*d5b0*/  IMAD R45, R45, R10, R44 ;  /* 0x0000000a2d2d7224 */ /* 0x000fe200078e022c */
[----:B------:R-:W-:Y:S01]  /*d5c0*/  SEL R38, RZ, 0x1, P1 ;  /* 0x00000001ff267807 */ /* 0x000fe20000800000 */
[----:B------:R-:W-:Y:S01]  /*d5d0*/  IMAD.WIDE.U32 R40, R10, R35, RZ ;  /* 0x000000230a287225 */ /* 0x000fe200078e00ff */
[----:B------:R-:W-:Y:S01]  /*d5e0*/  SHF.R.U32.HI R3, RZ, R31, R42 ;  /* 0x0000001fff037219 */ /* 0x000fe2000001162a */
[----:B------:R-:W1:Y:S01]  /*d5f0*/  LDC R52, c[0x0][0x938] ;  /* 0x00024e00ff347b82 */ /* 0x000e620000000800 */
[----:B------:R-:W-:Y:S01]  /*d600*/  IADD3 R39, P1, R39, R38, RZ ;  /* 0x0000002627277210 */ /* 0x000fe20007f3e0ff */
[----:B------:R-:W-:-:S04]  /*d610*/  IMAD.IADD R38, R41, 0x1, R45 ;  /* 0x0000000129267824 */ /* 0x000fc800078e022d */
[----:B------:R-:W-:Y:S01]  /*d620*/  IMAD.X R3, RZ, RZ, R3, P1 ;  /* 0x000000ffff037224 */ /* 0x000fe200008e0603 */
[----:B--2---:R-:W-:Y:S01]  /*d630*/  ISETP.NE.U32.AND P1, PT, R50, RZ, PT ;  /* 0x000000ff3200720c */ /* 0x004fe20003f25070 */
[----:B------:R-:W2:Y:S01]  /*d640*/  LDC.64 R54, c[0x0][0x928] ;  /* 0x00024a00ff367b82 */ /* 0x000ea20000000a00 */
[-C--:B------:R-:W-:Y:S02]  /*d650*/  IMAD R33, R38, R39.reuse, RZ ;  /* 0x0000002726217224 */ /* 0x080fe400078e02ff */
[----:B------:R-:W-:Y:S01]  /*d660*/  ISETP.NE.AND.EX P1, PT, R51, RZ, PT, P1 ;  /* 0x000000ff3300720c */ /* 0x000fe20003f25310 */
[----:B------:R-:W-:-:S04]  /*d670*/  IMAD.WIDE.U32 R38, R40, R39, RZ ;  /* 0x0000002728267225 */ /* 0x000fc800078e00ff */
[----:B------:R-:W3:Y:S01]  /*d680*/  LDC.64 R56, c[0x0][0x900] ;  /* 0x00024000ff387b82 */ /* 0x000ee20000000a00 */
[----:B------:R-:W-:Y:S02]  /*d690*/  IMAD R3, R3, R40, R33 ;  /* 0x0000002803037224 */ /* 0x000fe400078e0221 */
[----:B------:R-:W-:Y:S02]  /*d6a0*/  IMAD.MOV.U32 R42, RZ, RZ, R38 ;  /* 0x000000ffff2a7224 */ /* 0x000fe400078e0026 */
[----:B------:R-:W-:-:S04]  /*d6b0*/  IMAD.IADD R41, R39, 0x1, R3 ;  /* 0x0000000127297824 */ /* 0x000fc800078e0203 */
[----:B------:R-:W-:Y:S01]  /*d6c0*/  IMAD.MOV.U32 R43, RZ, RZ, R41 ;  /* 0x000000ffff2b7224 */ /* 0x000fe200078e0029 */
[----:B------:R-:W-:Y:S06]  /*d6d0*/  @!P1 BRA `(.L_x_621) ;  /* 0x0000000000289947 */ /* 0x000fec0003800000 */
[----:B------:R-:W4:Y:S02]  /*d6e0*/  LDC R3, c[0x0][0x93c] ;  /* 0x00024f00ff037b82 */ /* 0x000f240000000800 */
[----:B----4-:R-:W-:-:S04]  /*d6f0*/  IADD3 R3, P1, R38, R3, RZ ;  /* 0x0000000326037210 */ /* 0x010fc80007f3e0ff */
        /* <DEDUP_REMOVED lines=8> */
.L_x_621:
[-CC-:B-1----:R-:W-:Y:S01]  /*d780*/  SHF.R.U64 R48, R42, R52.reuse, R43.reuse ;  /* 0x000000342a307219 */ /* 0x182fe2000000122b */
[----:B------:R-:W1:Y:S01]  /*d790*/  LDC R50, c[0x0][0x908] ;  /* 0x00024200ff327b82 */ /* 0x000e620000000800 */
[----:B------:R-:W-:Y:S01]  /*d7a0*/  SHF.R.U32.HI R33, RZ, R52, R43 ;  /* 0x00000034ff217219 */ /* 0x000fe2000001162b */
[----:B------:R-:W-:Y:S01]  /*d7b0*/  IMAD.MOV.U32 R40, RZ, RZ, R38 ;  /* 0x000000ffff287224 */ /* 0x000fe200078e0026 */
[----:B------:R-:W-:Y:S01]  /*d7c0*/  IADD3 R3, P1, RZ, -R48, RZ ;  /* 0x80000030ff037210 */ /* 0x000fe20007f3e0ff */
[----:B------:R-:W-:Y:S01]  /*d7d0*/  IMAD.MOV.U32 R38, RZ, RZ, R8 ;  /* 0x000000ffff267224 */ /* 0x000fe200078e0008 */
[----:B------:R-:W-:-:S03]  /*d7e0*/  ISETP.GT.AND P6, PT, R49, 0x1, PT ;  /* 0x000000013100780c */ /* 0x000fc60003fc4270 */
[----:B------:R-:W-:Y:S01]  /*d7f0*/  IMAD.X R33, RZ, RZ, ~R33, P1 ;  /* 0x000000ffff217224 */ /* 0x000fe200008e0e21 */
[----:B------:R-:W4:Y:S01]  /*d800*/  LDC.64 R52, c[0x0][0x8f8] ;  /* 0x00023e00ff347b82 */ /* 0x000f220000000a00 */
[----:B---3--:R-:W-:Y:S01]  /*d810*/  ISETP.NE.U32.AND P1, PT, R56, RZ, PT ;  /* 0x000000ff3800720c */ /* 0x008fe20003f25070 */
[----:B--2---:R-:W-:-:S03]  /*d820*/  IMAD.WIDE.U32 R40, R3, R54, R40 ;  /* 0x0000003603287225 */ /* 0x004fc600078e0028 */
        /* <DEDUP_REMOVED lines=9> */
[----:B--2---:R-:W-:-:S04]  /*d8c0*/  IADD3 R3, P1, R8, R3, RZ ;  /* 0x0000000308037210 */ /* 0x004fc80007f3e0ff */
[----:B------:R-:W-:-:S05]  /*d8d0*/  IADD3.X R33, RZ, R9, RZ, P1, !PT ;  /* 0x00000009ff217210 */ /* 0x000fca0000ffe4ff */
        /* <DEDUP_REMOVED lines=8> */
.L_x_622:
[----:B------:R-:W-:Y:S02]  /*d960*/  SHF.R.U64 R33, R44, R23, R46 ;  /* 0x000000172c217219 */ /* 0x000fe4000000122e */
[-CC-:B-1----:R-:W-:Y:S02]  /*d970*/  SHF.R.U64 R39, R38, R50.reuse, R3.reuse ;  /* 0x0000003226277219 */ /* 0x182fe40000001203 */
[----:B------:R-:W-:Y:S02]  /*d980*/  SHF.R.U32.HI R3, RZ, R50, R3 ;  /* 0x00000032ff037219 */ /* 0x000fe40000011603 */
[----:B------:R-:W1:Y:S01]  /*d990*/  @P6 LDC R33, c[0x0][0x968] ;  /* 0x00025a00ff216b82 */ /* 0x000e620000000800 */
[----:B------:R-:W-:-:S05]  /*d9a0*/  IADD3 R41, P1, RZ, -R39, RZ ;  /* 0x80000027ff297210 */ /* 0x000fca0007f3e0ff */
[----:B------:R-:W-:Y:S02]  /*d9b0*/  IMAD.X R43, RZ, RZ, ~R3, P1 ;  /* 0x000000ffff2b7224 */ /* 0x000fe400008e0e03 */
[----:B----4-:R-:W-:-:S04]  /*d9c0*/  IMAD.WIDE.U32 R8, R41, R52, R8 ;  /* 0x0000003429087225 */ /* 0x010fc800078e0008 */
[----:B------:R-:W-:Y:S01]  /*d9d0*/  IMAD R38, R43, R52, RZ ;  /* 0x000000342b267224 */ /* 0x000fe200078e02ff */
[----:B------:R-:W-:-:S03]  /*d9e0*/  SEL R40, R39, R8, P6 ;  /* 0x0000000827287207 */ /* 0x000fc60003000000 */
[----:B------:R-:W-:Y:S01]  /*d9f0*/  IMAD R41, R41, R53, R38 ;  /* 0x0000003529297224 */ /* 0x000fe200078e0226 */
[----:B------:R-:W-:-:S03]  /*da00*/  SEL R38, R48, R21, !P6 ;  /* 0x0000001530267207 */ /* 0x000fc60007000000 */
[----:B------:R-:W-:Y:S01]  /*da10*/  IMAD.IADD R42, R9, 0x1, R41 ;  /* 0x00000001092a7824 */ /* 0x000fe200078e0229 */
[----:B------:R-:W-:Y:S01]  /*da20*/  SHF.R.U32.HI R9, RZ, R23, R46 ;  /* 0x00000017ff097219 */ /* 0x000fe2000001162e */
[----:B------:R-:W-:Y:S01]  /*da30*/  IMAD R39, R39, R38, RZ ;  /* 0x0000002627277224 */ /* 0x000fe200078e02ff */
[CC--:B-1----:R-:W-:Y:S02]  /*da40*/  ISETP.LT.U32.AND P1, PT, R40.reuse, R33.reuse, PT ;  /* 0x000000212800720c */ /* 0x0c2fe40003f21070 */
[----:B------:R-:W-:Y:S02]  /*da50*/  SEL R42, R3, R42, P6 ;  /* 0x0000002a032a7207 */ /* 0x000fe40003000000 */
[----:B------:R-:W-:Y:S02]  /*da60*/  SEL R9, R9, RZ, !P6 ;  /* 0x000000ff09097207 */ /* 0x000fe40007000000 */
[----:B------:R-:W-:Y:S02]  /*da70*/  ISETP.GE.U32.AND P2, PT, R40, R33, PT ;  /* 0x000000212800720c */ /* 0x000fe40003f46070 */
[----:B------:R-:W-:-:S02]  /*da80*/  SEL R3, R48, R35, !P6 ;  /* 0x0000002330037207 */ /* 0x000fc40007000000 */
        /* <DEDUP_REMOVED lines=8> */
[C---:B------:R-:W-:Y:S01]  /*db10*/  ISETP.NE.AND P2, PT, R35.reuse, 0x1, PT ;  /* 0x000000012300780c */ /* 0x040fe20003f45270 */
[----:B------:R-:W-:-:S12]  /*db20*/  VIADD R39, R35, 0xfffffff8 ;  /* 0xfffffff823277836 */ /* 0x000fd80000000000 */
[----:B------:R-:W1:Y:S08]  /*db30*/  @P2 LDC R8, c[0x0][0x94c] ;  /* 0x00025300ff082b82 */ /* 0x000e700000000800 */
[----:B------:R-:W2:Y:S01]  /*db40*/  @P2 LDC R38, c[0x0][0x950] ;  /* 0x00025400ff262b82 */ /* 0x000ea20000000800 */
[----:B-1----:R-:W-:Y:S01]  /*db50*/  @P2 IMAD.HI.U32 R9, R3, R8, RZ ;  /* 0x0000000803092227 */ /* 0x002fe200078e00ff */
[----:B------:R-:W-:-:S04]  /*db60*/  MOV R8, R3 ;  /* 0x0000000300087202 */ /* 0x000fc80000000f00 */
        /* <DEDUP_REMOVED lines=15> */
.L_x_625:
[----:B------:R-:W-:-:S04]  /*dc60*/  IMAD.IADD R8, R35, 0x1, -R38 ;  /* 0x0000000123087824 */ /* 0x000fc800078e0a26 */
[--C-:B------:R-:W-:Y:S02]  /*dc70*/  IMAD.IADD R3, R3, 0x1, R8.reuse ;  /* 0x0000000103037824 */ /* 0x100fe400078e0208 */
[----:B------:R-:W-:Y:S01]  /*dc80*/  IMAD.IADD R21, R21, 0x1, -R8 ;  /* 0x0000000115157824 */ /* 0x000fe200078e0a08 */
[----:B------:R-:W-:Y:S06]  /*dc90*/  BRA `(.L_x_626) ;  /* 0x0000000000087947 */ /* 0x000fec0003800000 */
.L_x_624:
[----:B------:R-:W-:Y:S01]  /*dca0*/  IADD3 R21, R38, R21, RZ ;  /* 0x0000001526157210 */ /* 0x000fe20007ffe0ff */
[----:B------:R-:W-:-:S07]  /*dcb0*/  IMAD.MOV.U32 R3, RZ, RZ, R8 ;  /* 0x000000ffff037224 */ /* 0x000fce00078e0008 */
.L_x_626:
[----:B------:R-:W1:Y:S01]  /*dcc0*/  @P2 LDC R8, c[0x0][0x94c] ;  /* 0x00025300ff082b82 */ /* 0x000e620000000800 */
[----:B------:R-:W-:-:S07]  /*dcd0*/  IMAD.IADD R33, R3, 0x1, R21 ;  /* 0x0000000103217824 */ /* 0x000fce00078e0215 */
[----:B------:R-:W2:Y:S01]  /*dce0*/  @P2 LDC R38, c[0x0][0x950] ;  /* 0x00025400ff262b82 */ /* 0x000ea20000000800 */
[----:B-1----:R-:W-:-:S04]  /*dcf0*/  @P2 IMAD.HI.U32 R9, R33, R8, RZ ;  /* 0x0000000821092227 */ /* 0x002fc800078e00ff */
[----:B------:R-:W-:Y:S01]  /*dd00*/  IMAD.MOV.U32 R8, RZ, RZ, R33 ;  /* 0x000000ffff087224 */ /* 0x000fe200078e0021 */
[----:B--2---:R-:W-:-:S05]  /*dd10*/  @P2 SHF.R.U32.HI R8, RZ, R38, R9 ;  /* 0x00000026ff082219 */ /* 0x004fca0000011609 */
[----:B------:R-:W-:-:S04]  /*dd20*/  IMAD.MOV R8, RZ, RZ, -R8 ;  /* 0x000000ffff087224 */ /* 0x000fc800078e0a08 */
        /* <DEDUP_REMOVED lines=12> */
.L_x_628:
[----:B------:R-:W-:Y:S01]  /*ddf0*/  IADD3 R21, R21, -R8, R35 ;  /* 0x8000000815157210 */ /* 0x000fe20007ffe023 */
[----:B------:R-:W-:Y:S06]  /*de00*/  BRA `(.L_x_623) ;  /* 0x0000000000047947 */ /* 0x000fec0003800000 */
.L_x_627:
[----:B------:R-:W-:-:S07]  /*de10*/  IMAD.IADD R21, R21, 0x1, -R8 ;  /* 0x0000000115157824 */ /* 0x000fce00078e0a08 */
.L_x_623:
[----:B------:R-:W-:Y:S01]  /*de20*/  ISETP.NE.AND P1, PT, R35, 0x1, PT ;  /* 0x000000012300780c */ /* 0x000fe20003f25270 */
[----:B------:R-:W-:Y:S02]  /*de30*/  IMAD.MOV.U32 R8, RZ, RZ, R21 ;  /* 0x000000ffff087224 */ /* 0x000fe400078e0015 */
[----:B------:R-:W-:Y:S02]  /*de40*/  IMAD.MOV.U32 R42, RZ, RZ, R26 ;  /* 0x000000ffff2a7224 */ /* 0x000fe400078e001a */
[----:B------:R-:W-:Y:S01]  /*de50*/  IMAD.MOV.U32 R43, RZ, RZ, R27 ;  /* 0x000000ffff2b7224 */ /* 0x000fe200078e001b */
[----:B------:R-:W-:-:S05]  /*de60*/  IADD3 R33, R3, R8, RZ ;  /* 0x0000000803217210 */ /* 0x000fca0007ffe0ff */
[----:B------:R-:W-:Y:S02]  /*de70*/  VIADD R9, R33, 0xffffffff ;  /* 0xffffffff21097836 */ /* 0x000fe40000000000 */
        /* <DEDUP_REMOVED lines=14> */
.L_x_629:
[----:B------:R-:W-:Y:S02]  /*df60*/  SHF.R.U64 R36, R42, R31, R43 ;  /* 0x0000001f2a247219 */ /* 0x000fe4000000122b */
[----:B--2---:R-:W-:Y:S02]  /*df70*/  @P1 SHF.R.U32.HI R9, RZ, R44, R21 ;  /* 0x0000002cff091219 */ /* 0x004fe40000011615 */
[----:B------:R-:W-:-:S03]  /*df80*/  SHF.R.U64 R29, R24, R23, R29 ;  /* 0x00000017181d7219 */ /* 0x000fc6000000121d */
[C---:B------:R-:W-:Y:S02]  /*df90*/  IMAD.IADD R11, R9.reuse, 0x1, -R36 ;  /* 0x00000001090b7824 */ /* 0x040fe400078e0a24 */
[-C--:B------:R-:W-:Y:S02]  /*dfa0*/  IMAD R36, R9, R35.reuse, RZ ;  /* 0x0000002309247224 */ /* 0x080fe400078e02ff */
[----:B------:R-:W-:Y:S02]  /*dfb0*/  IMAD R27, R11, R32, R26 ;  /* 0x000000200b1b7224 */ /* 0x000fe400078e021a */
[----:B------:R-:W-:Y:S01]  /*dfc0*/  IMAD R29, R29, R28, RZ ;  /* 0x0000001c1d1d7224 */ /* 0x000fe200078e02ff */
[----:B------:R-:W-:Y:S02]  /*dfd0*/  VIMNMX.U32 R11, R3, R36, !PT ;  /* 0x00000024030b7248 */ /* 0x000fe40007fe0000 */
[----:B------:R-:W-:Y:S01]  /*dfe0*/  VIADDMNMX.U32 R26, R36, R35, R33, PT ;  /* 0x00000023241a7246 */ /* 0x000fe20003800021 */
[----:B------:R-:W-:Y:S01]  /*dff0*/  IMAD R31, R10, R27, R29 ;  /* 0x0000001b0a1f7224 */ /* 0x000fe200078e021d */
[----:B------:R-:W-:-:S02]  /*e000*/  IADD3 R9, -R36, R11, RZ ;  /* 0x0000000b24097210 */ /* 0x000fc40007ffe1ff */
[----:B------:R-:W-:Y:S01]  /*e010*/  PRMT R10, RZ, 0x7610, R10 ;  /* 0x00007610ff0a7816 */ /* 0x000fe2000000000a */
[----:B------:R-:W-:Y:S01]  /*e020*/  IMAD.IADD R11, R26, 0x1, -R11 ;  /* 0x000000011a0b7824 */ /* 0x000fe200078e0a0b */
[----:B------:R-:W-:Y:S06]  /*e030*/  BRA `(.L_x_617) ;  /* 0x0000000000207947 */ /* 0x000fec0003800000 */
.L_x_618:
[----:B------:R-:W3:Y:S01]  /*e040*/  LDC R3, c[0x0][0x978] ;  /* 0x00025e00ff037b82 */ /* 0x000ee20000000800 */
[----:B------:R-:W-:Y:S01]  /*e050*/  ULDC UR4, c[0x0][0x948] ;  /* 0x0002520000047ab9 */ /* 0x000fe20000000800 */
[----:B------:R-:W-:Y:S01]  /*e060*/  IMAD.MOV.U32 R9, RZ, RZ, RZ ;  /* 0x000000ffff097224 */ /* 0x000fe200078e00ff */
[----:B------:R-:W-:Y:S01]  /*e070*/  PRMT R10, RZ, 0x7610, R10 ;  /* 0x00007610ff0a7816 */ /* 0x000fe2000000000a */
[----:B------:R-:W-:Y:S02]  /*e080*/  IMAD.U32 R11, RZ, RZ, UR4 ;  /* 0x00000004ff0b7e24 */ /* 0x000fe4000f8e00ff */
[----:B------:R-:W-:Y:S01]  /*e090*/  IMAD.U32 R8, RZ, RZ, UR4 ;  /* 0x00000004ff087e24 */ /* 0x000fe2000f8e00ff */
[----:B---3--:R-:W-:Y:S01]  /*e0a0*/  IADD3 R31, R16, R3, -R31 ;  /* 0x00000003101f7210 */ /* 0x008fe20007ffe81f */
[----:B------:R-:W-:-:S07]  /*e0b0*/  IMAD.MOV.U32 R3, RZ, RZ, RZ ;  /* 0x000000ffff037224 */ /* 0x000fce00078e00ff */
.L_x_617:
        /* <DEDUP_REMOVED lines=8> */
[----:B------:R-:W2:Y:S02]  /*e140*/  LDC R26, c[0x0][0x8dc] ;  /* 0x00023700ff1a7b82 */ /* 0x000ea40000000800 */
[----:B--2---:R-:W-:-:S04]  /*e150*/  IADD3 R21, P0, R31, R26, RZ ;  /* 0x0000001a1f157210 */ /* 0x004fc80007f1e0ff */
[----:B------:R-:W-:-:S05]  /*e160*/  IADD3.X R29, RZ, RZ, RZ, P0, !PT ;  /* 0x000000ffff1d7210 */ /* 0x000fca00007fe4ff */
[----:B------:R-:W-:-:S04]  /*e170*/  IMAD.WIDE.U32 R26, R29, R38, RZ ;  /* 0x000000261d1a7225 */ /* 0x000fc800078e00ff */
[----:B------:R-:W-:-:S04]  /*e180*/  IMAD.WIDE.U32 R32, P0, R21, R39, R26 ;  /* 0x0000002715207225 */ /* 0x000fc8000780001a */
[----:B------:R-:W-:-:S04]  /*e190*/  IMAD.WIDE.U32 R26, R21, R38, RZ ;  /* 0x00000026151a7225 */ /* 0x000fc800078e00ff */
[----:B------:R-:W-:Y:S01]  /*e1a0*/  IMAD.X R37, RZ, RZ, RZ, P0 ;  /* 0x000000ffff257224 */ /* 0x000fe200000e06ff */
[----:B------:R-:W-:Y:S01]  /*e1b0*/  IADD3 RZ, P0, R27, R32, RZ ;  /* 0x000000201bff7210 */ /* 0x000fe20007f1e0ff */
[----:B------:R-:W-:-:S04]  /*e1c0*/  IMAD.MOV.U32 R36, RZ, RZ, R33 ;  /* 0x000000ffff247224 */ /* 0x000fc800078e0021 */
[----:B------:R-:W-:-:S08]  /*e1d0*/  IMAD.WIDE.U32.X R26, R29, R39, R36, P0 ;  /* 0x000000271d1a7225 */ /* 0x000fd000000e0424 */
.L_x_630:
[-C--:B------:R-:W-:Y:S01]  /*e1e0*/  SHF.R.U64 R36, R26, R40.reuse, R27 ;  /* 0x000000281a247219 */ /* 0x080fe2000000121b */
[----:B------:R-:W-:Y:S01]  /*e1f0*/  IMAD.MOV.U32 R26, RZ, RZ, R31 ;  /* 0x000000ffff1a7224 */ /* 0x000fe200078e001f */
[----:B--2---:R-:W-:Y:S01]  /*e200*/  SHF.R.U32.HI R21, RZ, R40, R27 ;  /* 0x00000028ff157219 */ /* 0x004fe2000001161b */
[----:B------:R-:W-:Y:S01]  /*e210*/  IMAD.MOV.U32 R27, RZ, RZ, RZ ;  /* 0x000000ffff1b7224 */ /* 0x000fe200078e00ff */
[----:B------:R-:W1:Y:S01]  /*e220*/  LDC.64 R40, c[0x0][0x8e8] ;  /* 0x00023a00ff287b82 */ /* 0x000e620000000a00 */
[----:B------:R-:W-:Y:S01]  /*e230*/  IADD3 R29, P0, RZ, -R36, RZ ;  /* 0x80000024ff1d7210 */ /* 0x000fe20007f1e0ff */
[----:B------:R-:W-:-:S04]  /*e240*/  ULDC UR4, c[0x0][0x954] ;  /* 0x0002550000047ab9 */ /* 0x000fc80000000800 */
[----:B------:R-:W-:Y:S02]  /*e250*/  IMAD.X R21, RZ, RZ, ~R21, P0 ;  /* 0x000000ffff157224 */ /* 0x000fe400000e0e15 */
[-C--:B------:R-:W-:Y:S01]  /*e260*/  IMAD.WIDE.U32 R26, R29, R42.reuse, R26 ;  /* 0x0000002a1d1a7225 */ /* 0x080fe200078e001a */
[----:B------:R-:W2:Y:S03]  /*e270*/  LDC R37, c[0x0][0x8f0] ;  /* 0x00023c00ff257b82 */ /* 0x000ea60000000800 */
[----:B------:R-:W-:-:S04]  /*e280*/  IMAD R32, R21, R42, RZ ;  /* 0x0000002a15207224 */ /* 0x000fc800078e02ff */
[----:B------:R-:W-:Y:S01]  /*e290*/  IMAD R21, R29, R43, R32 ;  /* 0x0000002b1d157224 */ /* 0x000fe200078e0220 */
[----:B------:R-:W3:Y:S03]  /*e2a0*/  LDC R39, c[0x0][0x8e0] ;  /* 0x00023800ff277b82 */ /* 0x000ee60000000800 */
[----:B------:R-:W-:Y:S02]  /*e2b0*/  IMAD.IADD R32, R27, 0x1, R21 ;  /* 0x000000011b207824 */ /* 0x000fe400078e0215 */
[----:B------:R-:W-:Y:S01]  /*e2c0*/  IMAD.MOV.U32 R21, RZ, RZ, -0x1 ;  /* 0xffffffffff157424 */ /* 0x000fe200078e00ff */
[----:B-1----:R-:W-:Y:S02]  /*e2d0*/  ISETP.NE.U32.AND P0, PT, R40, RZ, PT ;  /* 0x000000ff2800720c */ /* 0x002fe40003f05070 */
[----:B------:R-:W-:Y:S02]  /*e2e0*/  SHF.R.U64 R31, R26, R23, R32 ;  /* 0x000000171a1f7219 */ /* 0x000fe40000001220 */
[----:B------:R-:W-:-:S02]  /*e2f0*/  ISETP.NE.AND.EX P0, PT, R41, RZ, PT, P0 ;  /* 0x000000ff2900720c */ /* 0x000fc40003f05300 */
[----:B------:R-:W-:Y:S02]  /*e300*/  SHF.R.U32.HI R23, RZ, R23, R32 ;  /* 0x00000017ff177219 */ /* 0x000fe40000011620 */
[----:B------:R-:W-:Y:S02]  /*e310*/  SHF.L.U32 R26, R21, UR4, RZ ;  /* 0x00000004151a7c19 */ /* 0x000fe400080006ff */
[-CC-:B------:R-:W-:Y:S02]  /*e320*/  SHF.R.U64 R21, R31, R34.reuse, R23.reuse ;  /* 0x000000221f157219 */ /* 0x180fe40000001217 */
[----:B------:R-:W-:Y:S02]  /*e330*/  SHF.R.U32.HI R34, RZ, R34, R23 ;  /* 0x00000022ff227219 */ /* 0x000fe40000011617 */
[----:B------:R-:W-:Y:S02]  /*e340*/  LOP3.LUT R26, RZ, R26, RZ, 0x33, !PT ;  /* 0x0000001aff1a7212 */ /* 0x000fe400078e33ff */
[----:B------:R-:W-:-:S02]  /*e350*/  SHF.R.U64 R38, R21, UR4, R34 ;  /* 0x0000000415267c19 */ /* 0x000fc40008001222 */
[----:B------:R-:W-:Y:S02]  /*e360*/  SHF.R.U32.HI R27, RZ, UR4, R34 ;  /* 0x00000004ff1b7c19 */ /* 0x000fe40008011622 */
[----:B------:R-:W-:Y:S02]  /*e370*/  LOP3.LUT R21, R21, R26, RZ, 0xc0, !PT ;  /* 0x0000001a15157212 */ /* 0x000fe400078ec0ff */
[----:B------:R-:W-:Y:S01]  /*e380*/  MOV R26, R38 ;  /* 0x00000026001a7202 */ /* 0x000fe20000000f00 */
        /* <DEDUP_REMOVED lines=11> */
.L_x_631:
[----:B------:R-:W-:Y:S01]  /*e440*/  UMOV UR5, 0x1 ;  /* 0x0000000100057882 */ /* 0x000fe20000000000 */
[----:B------:R-:W-:Y:S01]  /*e450*/  SHF.R.U64 R26, R26, R37, R27 ;  /* 0x000000251a1a7219 */ /* 0x000fe2000000121b */
[----:B------:R-:W-:Y:S01]  /*e460*/  VIADD R23, R28, 0xffffffff ;  /* 0xffffffff1c177836 */ /* 0x000fe20000000000 */
[----:B------:R-:W-:Y:S01]  /*e470*/  USHF.L.U32 UR4, UR5, UR4, URZ ;  /* 0x0000000405047299 */ /* 0x000fe2000800063f */
[----:B------:R-:W-:Y:S02]  /*e480*/  VIADD R32, R30, 0xffffffff ;  /* 0xffffffff1e207836 */ /* 0x000fe40000000000 */
[----:B------:R-:W-:Y:S01]  /*e490*/  IMAD.MOV R25, RZ, RZ, -R26 ;  /* 0x000000ffff197224 */ /* 0x000fe200078e0a1a */
[----:B------:R-:W-:Y:S01]  /*e4a0*/  LOP3.LUT R24, R24, R23, RZ, 0xc0, !PT ;  /* 0x0000001718187212 */ /* 0x000fe200078ec0ff */
[----:B------:R-:W-:Y:S01]  /*e4b0*/  IMAD.MOV.U32 R27, RZ, RZ, R36 ;  /* 0x000000ffff1b7224 */ /* 0x000fe200078e0024 */
[----:B------:R-:W-:Y:S01]  /*e4c0*/  LOP3.LUT R31, R31, R32, RZ, 0xc0, !PT ;  /* 0x000000201f1f7212 */ /* 0x000fe200078ec0ff */
[----:B------:R-:W-:-:S02]  /*e4d0*/  IMAD R23, R26, UR4, R21 ;  /* 0x000000041a177c24 */ /* 0x000fc4000f8e0215 */
[----:B------:R-:W-:Y:S02]  /*e4e0*/  IMAD R21, R25, R39, R38 ;  /* 0x0000002719157224 */ /* 0x000fe400078e0226 */
[----:B------:R-:W-:Y:S02]  /*e4f0*/  IMAD R23, R23, R28, R24 ;  /* 0x0000001c17177224 */ /* 0x000fe400078e0218 */
[----:B------:R-:W-:-:S05]  /*e500*/  IMAD R24, R21, R30, R31 ;  /* 0x0000001e15187224 */ /* 0x000fca00078e021f */
[----:B------:R-:W-:Y:S02]  /*e510*/  SEL R25, R24, R23, !P5 ;  /* 0x0000001718197207 */ /* 0x000fe40006800000 */
[----:B------:R-:W-:-:S07]  /*e520*/  SEL R24, R23, R24, !P5 ;  /* 0x0000001817187207 */ /* 0x000fce0006800000 */
.L_x_614:
[----:B------:R-:W-:-:S08]  /*e530*/  NOP ;  /* 0x0000000000007918 */ /* 0x000fd00000000000 */
[----:B-12---:R-:W1:-:S00]  /*e540*/  USETMAXREG.DEALLOC.CTAPOOL 0x28 ;  /* 0x00000028000079c8 */ /* 0x006e4000080e0500 */
[----:B-1----:R-:W-:-:S13]  /*e550*/  ISETP.NE.AND P0, PT, R20, 0x1, PT ;  /* 0x000000011400780c */ /* 0x002fda0003f05270 */
[----:B------:R-:W-:Y:S05]  /*e560*/  @!P0 BRA `(.L_x_407) ;  /* 0x0000007c00408947 */ /* 0x000fea0003800000 */
[----:B------:R-:W-:Y:S05]  /*e570*/  @!P3 BRA `(.L_x_632) ;  /* 0x0000003000e0b947 */ /* 0x000fea0003800000 */
[----:B------:R-:W-:-:S04]  /*e580*/  PRMT R2, R15, 0x9910, RZ ;  /* 0x000099100f027816 */ /* 0x000fc800000000ff */
[----:B------:R-:W-:-:S04]  /*e590*/  ISETP.NE.AND P0, PT, R2, RZ, PT ;  /* 0x000000ff0200720c */ /* 0x000fc80003f05270 */
[----:B------:R-:W-:-:S13]  /*e5a0*/  ISETP.NE.OR P0, PT, R20, 0x2, !P0 ;  /* 0x000000021400780c */ /* 0x000fda0004705670 */
[----:B------:R-:W-:Y:S05]  /*e5b0*/  @P0 BRA `(.L_x_407) ;  /* 0x0000007c002c0947 */ /* 0x000fea0003800000 */
[----:B------:R-:W-:Y:S01]  /*e5c0*/  LOP3.LUT P0, RZ, R10, 0xff, RZ, 0xc0, !PT ;  /* 0x000000ff0aff7812 */ /* 0x000fe2000780c0ff */
[----:B------:R-:W-:-:S03]  /*e5d0*/  ULDC UR4, c[0x0][0x9b8] ;  /* 0x00026e0000047ab9 */ /* 0x000fc60000000800 */
[----:B------:R-:W-:-:S04]  /*e5e0*/  ISETP.EQ.AND P2, PT, R11, RZ, !P0 ;  /* 0x000000ff0b00720c */ /* 0x000fc80004742270 */
[----:B------:R-:W-:-:S13]  /*e5f0*/  ISETP.NE.OR P1, PT, RZ, UR4, P2 ;  /* 0x00000004ff007c0c */ /* 0x000fda0009725670 */
[----:B------:R-:W-:Y:S05]  /*e600*/  @P1 BRA `(.L_x_633) ;  /* 0x0000000000181947 */ /* 0x000fea0003800000 */
[----:B------:R-:W-:Y:S02]  /*e610*/  MOV R15, 0x400 ;  /* 0x00000400000f7802 */ /* 0x000fe40000000f00 */
[----:B------:R-:W-:Y:S02]  /*e620*/  MOV R2, RZ ;  /* 0x000000ff00027202 */ /* 0x000fe40000000f00 */
[----:B------:R-:W-:Y:S02]  /*e630*/  LEA R15, R14, R15, 0x18 ;  /* 0x0000000f0e0f7211 */ /* 0x000fe400078ec0ff */
[----:B------:R-:W-:-:S04]  /*e640*/  SHF.L.U32 R2, R2, 0x1f, RZ ;  /* 0x0000001f02027819 */ /* 0x000fc800000006ff */
[----:B------:R-:W1:Y:S02]  /*e650*/  SYNCS.PHASECHK.TRANS64.TRYWAIT P1, [R15+URZ+0xa8], R2 ;  /* 0x0000a8020f0075a7 */ /* 0x000e64000802017f */
[----:B-1----:R-:W-:Y:S05]  /*e660*/  @!P1 BRA `(.L_x_634) ;  /* 0x0000007c00cc9947 */ /* 0x002fea0003800000 */
.L_x_633:
[----:B------:R-:W-:Y:S01]  /*e670*/  PRMT R31, RZ, 0x7610, R31 ;  /* 0x00007610ff1f7816 */ /* 0x000fe2000000001f */
[----:B------:R-:W-:Y:S06]  /*e680*/  @P4 BRA `(.L_x_635) ;  /* 0x0000000000244947 */ /* 0x000fec0003800000 */
[----:B------:R-:W-:Y:S02]  /*e690*/  ULDC.64 UR4, c[0x0][0x588] ;  /* 0x0001620000047ab9 */ /* 0x000fe40000000a00 */
[----:B------:R-:W-:-:S04]  /*e6a0*/  ISETP.NE.U32.AND P1, PT, RZ, UR4, PT ;  /* 0x00000004ff007c0c */ /* 0x000fc8000bf25070 */
[----:B------:R-:W-:-:S13]  /*e6b0*/  ISETP.NE.AND.EX P1, PT, RZ, UR5, PT, P1 ;  /* 0x00000005ff007c0c */ /* 0x000fda000bf25310 */
[----:B------:R-:W-:Y:S05]  /*e6c0*/  @!P1 BRA `(.L_x_636) ;  /* 0x00000000000c9947 */ /* 0x000fea0003800000 */
[----:B------:R2:W5:Y:S01]  /*e6d0*/  LDG.E R30, desc[UR36][R6.64] ;  /* 0x00000024061e7981 */ /* 0x000562000c1e1900 */
[----:B------:R-:W-:Y:S01]  /*e6e0*/  IMAD.MOV.U32 R31, RZ, RZ, 0x1 ;  /* 0x00000001ff1f7424 */ /* 0x000fe200078e00ff */
[----:B------:R-:W-:Y:S06]  /*e6f0*/  BRA `(.L_x_635) ;  /* 0x0000000000087947 */ /* 0x000fec0003800000 */
.L_x_636:
[----:B------:R-:W3:Y:S01]  /*e700*/  LDC R30, c[0x0][0x580] ;  /* 0x00016000ff1e7b82 */ /* 0x000ee20000000800 */
[----:B------:R-:W-:-:S07]  /*e710*/  IMAD.MOV.U32 R31, RZ, RZ, 0x1 ;  /* 0x00000001ff1f7424 */ /* 0x000fce00078e00ff */
.L_x_635:
[----:B------:R-:W-:Y:S01]  /*e720*/  UMOV UR21, 0x1 ;  /* 0x0000000100157882 */ /* 0x000fe20000000000 */
[----:B------:R-:W-:Y:S01]  /*e730*/  UMOV UR13, URZ ;  /* 0x0000003f000d7c82 */ /* 0x000fe20008000000 */
[----:B------:R-:W-:Y:S05]  /*e740*/  @P2 BRA `(.L_x_637) ;  /* 0x0000002c00942947 */ /* 0x000fea0003800000 */
[----:B------:R-:W-:Y:S01]  /*e750*/  ULDC UR4, c[0x0][0x8b0] ;  /* 0x00022c0000047ab9 */ /* 0x000fe20000000800 */
[----:B------:R-:W-:Y:S01]  /*e760*/  ULDC.64 UR52, c[0x0][0x978] ;  /* 0x00025e0000347ab9 */ /* 0x000fe20000000a00 */
[----:B------:R-:W-:Y:S01]  /*e770*/  ULDC UR45, c[0x0][0x8c0] ;  /* 0x00023000002d7ab9 */ /* 0x000fe20000000800 */
[----:B------:R-:W-:Y:S01]  /*e780*/  USHF.R.U64 UR4, UR52, UR4, URZ ;  /* 0x0000000434047299 */ /* 0x000fe2000800123f */
[----:B------:R-:W-:Y:S01]  /*e790*/  PLOP3.LUT P0, PT, P0, PT, PT, 0x8, 0x0 ;  /* 0x000000000000781c */ /* 0x000fe2000070e170 */
[----:B------:R-:W-:Y:S01]  /*e7a0*/  ULDC.64 UR16, c[0x0][0x918] ;  /* 0x0002460000107ab9 */ /* 0x000fe20000000a00 */
[----:B------:R-:W-:Y:S01]  /*e7b0*/  ULDC.64 UR10, c[0x0][0x8b8] ;  /* 0x00022e00000a7ab9 */ /* 0x000fe20000000a00 */
[----:B------:R-:W-:Y:S01]  /*e7c0*/  USHF.R.U64 UR45, UR4, UR45, URZ ;  /* 0x0000002d042d7299 */ /* 0x000fe2000800123f */
[----:B------:R-:W-:Y:S01]  /*e7d0*/  LOP3.LUT R29, R18, 0x2, RZ, 0xfc, !PT ;  /* 0x00000002121d7812 */ /* 0x000fe200078efcff */
[----:B------:R-:W-:Y:S01]  /*e7e0*/  ULDC.64 UR12, c[0x0][0x8a8] ;  /* 0x00022a00000c7ab9 */ /* 0x000fe20000000a00 */
[----:B------:R-:W-:Y:S01]  /*e7f0*/  ULDC UR4, c[0x0][0x924] ;  /* 0x0002490000047ab9 */ /* 0x000fe20000000800 */
[----:B------:R-:W-:-:S02]  /*e800*/  UIMAD UR11, UR11, UR12, URZ ;  /* 0x0000000c0b0b72a4 */ /* 0x000fc4000f8e023f */
[----:B------:R-:W-:Y:S02]  /*e810*/  UIADD3 UR6, UP0, UR45, UR4, URZ ;  /* 0x000000042d067290 */ /* 0x000fe4000ff1e03f */
[----:B------:R-:W-:Y:S02]  /*e820*/  UIMAD UR11, UR10, UR13, UR11 ;  /* 0x0000000d0a0b72a4 */ /* 0x000fe4000f8e020b */
[----:B------:R-:W-:Y:S02]  /*e830*/  UIADD3.X UR14, URZ, URZ, URZ, UP0, !UPT ;  /* 0x0000003f3f0e7290 */ /* 0x000fe400087fe43f */
[----:B------:R-:W-:Y:S02]  /*e840*/  UIADD3 UR52, -UR53, UR52, URZ ;  /* 0x0000003435347290 */ /* 0x000fe4000fffe13f */
[----:B------:R-:W-:Y:S02]  /*e850*/  UIMAD.WIDE.U32 UR4, UR14, UR16, URZ ;  /* 0x000000100e0472a5 */ /* 0x000fe4000f8e003f */
[----:B------:R-:W-:-:S02]  /*e860*/  UIADD3 UR44, UR10, -0x1, URZ ;  /* 0xffffffff0a2c7890 */ /* 0x000fc4000fffe03f */
[----:B------:R-:W-:Y:S02]  /*e870*/  UIMAD.WIDE.U32 UR8, UP0, UR6, UR17, UR4 ;  /* 0x00000011060872a5 */ /* 0x000fe4000f800004 */
[----:B------:R-:W-:Y:S02]  /*e880*/  UIMAD.WIDE.U32 UR4, UR6, UR16, URZ ;  /* 0x00000010060472a5 */ /* 0x000fe4000f8e003f */
[----:B------:R-:W-:Y:S02]  /*e890*/  UIMAD.WIDE.U32 UR6, UR10, UR12, URZ ;  /* 0x0000000c0a0672a5 */ /* 0x000fe4000f8e003f */
[----:B------:R-:W-:Y:S01]  /*e8a0*/  UIADD3.X UR29, URZ, URZ, URZ, UP0, !UPT ;  /* 0x0000003f3f1d7290 */ /* 0x000fe200087fe43f */
[----:B------:R-:W-:Y:S01]  /*e8b0*/  UMOV UR28, UR9 ;  /* 0x00000009001c7c82 */ /* 0x000fe20008000000 */
[----:B------:R-:W-:Y:S02]  /*e8c0*/  UIADD3 UR40, UR7, UR11, URZ ;  /* 0x0000000b07287290 */ /* 0x000fe4000fffe03f */
[----:B------:R-:W-:Y:S01]  /*e8d0*/  UIADD3 URZ, UP0, UR5, UR8, URZ ;  /* 0x00000008053f7290 */ /* 0x000fe2000ff1e03f */
[----:B------:R-:W-:Y:S01]  /*e8e0*/  ULDC UR4, c[0x0][0xc] ;  /* 0x0000030000047ab9 */ /* 0x000fe20000000800 */
[----:B------:R-:W-:Y:S01]  /*e8f0*/  ULDC UR9, c[0x0][0x948] ;  /* 0x0002520000097ab9 */ /* 0x000fe20000000800 */
[----:B------:R-:W-:Y:S01]  /*e900*/  ULDC UR5, c[0x0][0x10] ;  /* 0x0000040000057ab9 */ /* 0x000fe20000000800 */
[----:B------:R-:W-:Y:S01]  /*e910*/  ULDC UR41, c[0x0][0x954] ;  /* 0x0002550000297ab9 */ /* 0x000fe20000000800 */
[----:B------:R-:W-:Y:S01]  /*e920*/  UMOV UR8, 0xffffffff ;  /* 0xffffffff00087882 */ /* 0x000fe20000000000 */
[----:B------:R-:W-:-:S02]  /*e930*/  USHF.R.S32.HI UR10, URZ, 0x1f, UR9 ;  /* 0x0000001f3f0a7899 */ /* 0x000fc40008011409 */
[----:B------:R-:W-:Y:S02]  /*e940*/  UIADD3 UR53, UR9, -0x8, URZ ;  /* 0xfffffff809357890 */ /* 0x000fe4000fffe03f */
[----:B------:R-:W-:Y:S02]  /*e950*/  UIMAD.WIDE.U32 UR30, UR6, UR9, URZ ;  /* 0x00000009061e72a5 */ /* 0x000fe4000f8e003f */
[----:B------:R-:W-:Y:S02]  /*e960*/  UIMAD.WIDE.U32 UR4, UR4, UR5, URZ ;  /* 0x00000005040472a5 */ /* 0x000fe4000f8e003f */
[----:B------:R-:W-:Y:S02]  /*e970*/  UIMAD UR9, UR40, UR9, URZ ;  /* 0x00000009280972a4 */ /* 0x000fe4000f8e023f */
[----:B------:R-:W-:Y:S02]  /*e980*/  USHF.L.U32 UR42, UR8, UR41, URZ ;  /* 0x00000029082a7299 */ /* 0x000fe4000800063f */
[----:B------:R-:W-:Y:S01]  /*e990*/  UIMAD UR9, UR10, UR6, UR9 ;  /* 0x000000060a0972a4 */ /* 0x000fe2000f8e0209 */
[----:B------:R-:W-:Y:S01]  /*e9a0*/  ULDC UR8, c[0x0][0x14] ;  /* 0x0000050000087ab9 */ /* 0x000fe20000000800 */
[----:B------:R-:W-:Y:S01]  /*e9b0*/  UMOV UR15, 0x1 ;  /* 0x00000001000f7882 */ /* 0x000fe20000000000 */
[----:B------:R-:W-:-:S02]  /*e9c0*/  UIMAD.WIDE.U32 UR46, UR4, UR8, URZ ;  /* 0x00000008042e72a5 */ /* 0x000fc4000f8e003f */
[----:B------:R-:W-:Y:S02]  /*e9d0*/  UIMAD UR49, UR5, UR8, URZ ;  /* 0x00000008053172a4 */ /* 0x000fe4000f8e023f */
[----:B------:R-:W-:Y:S02]  /*e9e0*/  UIMAD.WIDE.U32.X UR28, UR14, UR17, UR28, UP0 ;  /* 0x000000110e1c72a5 */ /* 0x000fe400080e041c */
[----:B------:R-:W-:Y:S02]  /*e9f0*/  USHF.L.U32 UR41, UR15, UR41, URZ ;  /* 0x000000290f297299 */ /* 0x000fe4000800063f */
[----:B------:R-:W-:Y:S01]  /*ea00*/  UIADD3 UR43, UR12, -0x1, URZ ;  /* 0xffffffff0c2b7890 */ /* 0x000fe2000fffe03f */
[----:B------:R-:W-:Y:S01]  /*ea10*/  ULDC.64 UR38, c[0x0][0x198] ;  /* 0x0000660000267ab9 */ /* 0x000fe20000000a00 */
[----:B------:R-:W-:Y:S01]  /*ea20*/  UMOV UR21, 0x1 ;  /* 0x0000000100157882 */ /* 0x000fe20000000000 */
[----:B------:R-:W-:Y:S01]  /*ea30*/  UMOV UR13, URZ ;  /* 0x0000003f000d7c82 */ /* 0x000fe20008000000 */
[----:B------:R-:W-:Y:S01]  /*ea40*/  ULDC UR56, c[0x0][0x8b0] ;  /* 0x00022c0000387ab9 */ /* 0x000fe20000000800 */
[----:B------:R-:W-:Y:S01]  /*ea50*/  ULDC UR57, c[0x0][0x9b8] ;  /* 0x00026e0000397ab9 */ /* 0x000fe20000000800 */
[----:B------:R-:W-:Y:S01]  /*ea60*/  ULDC UR58, c[0x0][0x8a8] ;  /* 0x00022a00003a7ab9 */ /* 0x000fe20000000800 */
[----:B------:R-:W-:-:S02]  /*ea70*/  ULOP3.LUT UR42, URZ, UR42, URZ, 0x33, !UPT ;  /* 0x0000002a3f2a7292 */ /* 0x000fc4000f8e333f */
[----:B------:R-:W-:Y:S02]  /*ea80*/  UIADD3 UR49, UR47, UR49, URZ ;  /* 0x000000312f317290 */ /* 0x000fe4000fffe03f */
[----:B------:R-:W-:Y:S01]  /*ea90*/  UIADD3 UR48, UR31, UR9, URZ ;  /* 0x000000091f307290 */ /* 0x000fe2000fffe03f */
[----:B------:R-:W-:Y:S01]  /*eaa0*/  ULDC.64 UR4, c[0x0][0x918] ;  /* 0x0002460000047ab9 */ /* 0x000fe20000000a00 */
[----:B------:R-:W-:Y:S01]  /*eab0*/  ULDC.64 UR24, c[0x0][0x8c8] ;  /* 0x0002320000187ab9 */ /* 0x000fe20000000a00 */
[----:B------:R-:W-:Y:S01]  /*eac0*/  ULDC.64 UR14, c[0x0][0x8d0] ;  /* 0x00023400000e7ab9 */ /* 0x000fe20000000a00 */
[----:B------:R-:W-:Y:S01]  /*ead0*/  ULDC.64 UR32, c[0x0][0x588] ;  /* 0x0001620000207ab9 */ /* 0x000fe20000000a00 */
[----:B------:R-:W-:Y:S01]  /*eae0*/  ULDC.64 UR22, c[0x0][0x9a8] ;  /* 0x00026a0000167ab9 */ /* 0x000fe20000000a00 */
[----:B------:R-:W-:Y:S01]  /*eaf0*/  ULDC.64 UR34, c[0x0][0x940] ;  /* 0x0002500000227ab9 */ /* 0x000fe20000000a00 */
[----:B------:R-:W-:-:S05]  /*eb00*/  ULDC.64 UR26, c[0x0][0x590] ;  /* 0x00016400001a7ab9 */ /* 0x000fca0000000a00 */
.L_x_691:
[----:B------:R-:W4:Y:S01]  /*eb10*/  LDC R28, c[0x0][0x948] ;  /* 0x00025200ff1c7b82 */ /* 0x000f220000000800 */
[----:B--2---:R-:W-:Y:S01]  /*eb20*/  IMAD.IADD R7, R9, 0x1, R11 ;  /* 0x0000000109077824 */ /* 0x004fe200078e020b */
[----:B------:R-:W-:Y:S02]  /*eb30*/  ISETP.NE.AND P1, PT, RZ, UR57, PT ;  /* 0x00000039ff007c0c */ /* 0x000fe4000bf25270 */
[----:B------:R-:W-:Y:S02]  /*eb40*/  LOP3.LUT P2, R19, R10, 0xff, RZ, 0xc0, !PT ;  /* 0x000000ff0a137812 */ /* 0x000fe4000784c0ff */
[----:B----4-:R-:W-:-:S13]  /*eb50*/  ISETP.NE.OR P1, PT, R7, R28, P1 ;  /* 0x0000001c0700720c */ /* 0x010fda0000f25670 */
[----:B------:R-:W-:Y:S05]  /*eb60*/  @!P2 BRA P1, `(.L_x_638) ;  /* 0x0000000c0044a947 */ /* 0x000fea0000800000 */
[----:B------:R-:W-:Y:S02]  /*eb70*/  ISETP.NE.U32.AND P1, PT, RZ, UR26, PT ;  /* 0x0000001aff007c0c */ /* 0x000fe4000bf25070 */
[----:B------:R-:W-:Y:S02]  /*eb80*/  R2UR UR18, R24 ;  /* 0x00000000181272ca */ /* 0x000fe400000e0000 */
[----:B------:R-:W-:Y:S02]  /*eb90*/  R2UR UR19, R25 ;  /* 0x00000000191372ca */ /* 0x000fe400000e0000 */
[----:B------:R-:W-:Y:S02]  /*eba0*/  ISETP.NE.AND.EX P1, PT, RZ, UR27, PT, P1 ;  /* 0x0000001bff007c0c */ /* 0x000fe4000bf25310 */
[----:B------:R-:W-:-:S07]  /*ebb0*/  SEL R14, R9, 0xffffffff, !P0 ;  /* 0xffffffff090e7807 */ /* 0x000fce0004000000 */
[----:B------:R-:W-:Y:S02]  /*ebc0*/  USHF.L.U32 UR18, UR18, 0x7, URZ ;  /* 0x0000000712127899 */ /* 0x000fe4000800063f */
[----:B------:R-:W-:Y:S02]  /*ebd0*/  USHF.L.U32 UR19, UR19, 0x7, URZ ;  /* 0x0000000713137899 */ /* 0x000fe4000800063f */
[----:B------:R-:W-:Y:S10]  /*ebe0*/  @!P1 BRA `(.L_x_639) ;  /* 0x00000000002c9947 */ /* 0x000ff40003800000 */
[----:B------:R-:W-:-:S04]  /*ebf0*/  ISETP.NE.U32.AND P0, PT, RZ, UR32, PT ;  /* 0x00000020ff007c0c */ /* 0x000fc8000bf05070 */
[----:B------:R-:W-:-:S13]  /*ec00*/  ISETP.NE.AND.EX P0, PT, RZ, UR33, PT, P0 ;  /* 0x00000021ff007c0c */ /* 0x000fda000bf05300 */
[----:B------:R-:W-:Y:S05]  /*ec10*/  @!P0 BRA `(.L_x_640) ;  /* 0x0000000000188947 */ /* 0x000fea0003800000 */
[----:B------:R-:W2:Y:S01]  /*ec20*/  LDC.64 R6, c[0x0][0x588] ;  /* 0x00016200ff067b82 */ /* 0x000ea20000000a00 */
[----:B-1----:R-:W-:-:S04]  /*ec30*/  IMAD R15, R27, UR26, RZ ;  /* 0x0000001a1b0f7c24 */ /* 0x002fc8000f8e02ff */
[----:B--2---:R-:W-:-:S05]  /*ec40*/  IMAD.WIDE R6, R15, 0x4, R6 ;  /* 0x000000040f067825 */ /* 0x004fca00078e0206 */
[----:B---3-5:R2:W5:Y:S01]  /*ec50*/  LDG.E R30, desc[UR36][R6.64] ;  /* 0x00000024061e7981 */ /* 0x028562000c1e1900 */
[----:B------:R-:W-:Y:S01]  /*ec60*/  IMAD.MOV.U32 R31, RZ, RZ, 0x1 ;  /* 0x00000001ff1f7424 */ /* 0x000fe200078e00ff */
[----:B------:R-:W-:Y:S06]  /*ec70*/  BRA `(.L_x_639) ;  /* 0x0000000000087947 */ /* 0x000fec0003800000 */
.L_x_640:
[----:B---3-5:R-:W4:Y:S01]  /*ec80*/  LDC R30, c[0x0][0x580] ;  /* 0x00016000ff1e7b82 */ /* 0x028f220000000800 */
[----:B------:R-:W-:-:S07]  /*ec90*/  IMAD.MOV.U32 R31, RZ, RZ, 0x1 ;  /* 0x00000001ff1f7424 */ /* 0x000fce00078e00ff */
.L_x_639:
[----:B------:R-:W-:Y:S05]  /*eca0*/  @!P1 BRA `(.L_x_641) ;  /* 0x00000000001c9947 */ /* 0x000fea0003800000 */
[----:B------:R-:W-:-:S13]  /*ecb0*/  LOP3.LUT P2, RZ, R31, 0xff, RZ, 0xc0, !PT ;  /* 0x000000ff1fff7812 */ /* 0x000fda000784c0ff */
[----:B--2---:R-:W2:Y:S02]  /*ecc0*/  @!P2 LDC.64 R6, c[0x0][0x588] ;  /* 0x00016200ff06ab82 */ /* 0x004ea40000000a00 */
[----:B--2---:R-:W-:-:S04]  /*ecd0*/  @!P2 ISETP.NE.U32.AND P0, PT, R6, RZ, PT ;  /* 0x000000ff0600a20c */ /* 0x004fc80003f05070 */
[----:B------:R-:W-:Y:S02]  /*ece0*/  @!P2 ISETP.NE.AND.EX P1, PT, R7, RZ, PT, P0 ;  /* 0x000000ff0700a20c */ /* 0x000fe40003f25300 */
[----:B---345:R-:W-:Y:S02]  /*ecf0*/  @P2 FSETP.EQ.AND P0, PT, R30, RZ, PT ;  /* 0x000000ff1e00220b */ /* 0x038fe40003f02000 */
[----:B------:R-:W-:Y:S01]  /*ed00*/  @!P2 PLOP3.LUT P0, PT, P1, PT, PT, 0x8, 0x0 ;  /* 0x000000000000a81c */ /* 0x000fe20000f0e170 */
[----:B------:R-:W-:-:S12]  /*ed10*/  BRA `(.L_x_642) ;  /* 0x0000000000047947 */ /* 0x000fd80003800000 */
.L_x_641:
[----:B---345:R-:W-:-:S13]  /*ed20*/  FSETP.EQ.AND P0, PT, R30, RZ, PT ;  /* 0x000000ff1e00720b */ /* 0x038fda0003f02000 */
.L_x_642:
[----:B-1----:R-:W-:Y:S01]  /*ed30*/  VIADD R2, R14, 0x1 ;  /* 0x000000010e027836 */ /* 0x002fe20000000000 */
[----:B------:R-:W-:-:S04]  /*ed40*/  ELECT P1, URZ, PT ;  /* 0x00000000003f782f */ /* 0x000fc80003820000 */
[----:B------:R-:W-:Y:S02]  /*ed50*/  ISETP.GT.U32.AND P2, PT, R2, 0x1, PT ;  /* 0x000000010200780c */ /* 0x000fe40003f44070 */
[----:B------:R-:W-:-:S11]  /*ed60*/  PLOP3.LUT P0, PT, P1, P0, PT, 0x20, 0x0 ;  /* 0x000000000000781c */ /* 0x000fd60000f00470 */
[----:B------:R-:W-:Y:S05]  /*ed70*/  @P2 BRA `(.L_x_643) ;  /* 0x0000000000ac2947 */ /* 0x000fea0003800000 */
[----:B------:R-:W-:-:S13]  /*ed80*/  ISETP.NE.AND P2, PT, R29, 0x3, PT ;  /* 0x000000031d00780c */ /* 0x000fda0003f45270 */
[----:B------:R-:W-:Y:S05]  /*ed90*/  @!P2 BRA `(.L_x_644) ;  /* 0x000000000004a947 */ /* 0x000fea0003800000 */
[----:B------:R-:W-:Y:S01]  /*eda0*/  BPT.TRAP 0x1 ;  /* 0x000000040000795c */ /* 0x000fe20000300000 */
.L_x_644:
[----:B------:R-:W1:Y:S01]  /*edb0*/  S2UR UR59, SR_CgaCtaId ;  /* 0x00000000003b79c3 */ /* 0x000e620000008800 */
[----:B------:R-:W-:Y:S01]  /*edc0*/  UMOV UR60, 0x400 ;  /* 0x00000400003c7882 */ /* 0x000fe20000000000 */
[----:B------:R-:W-:-:S05]  /*edd0*/  IMAD.U32 R2, RZ, RZ, UR21 ;  /* 0x00000015ff027e24 */ /* 0x000fca000f8e00ff */
[----:B------:R-:W-:Y:S01]  /*ede0*/  SHF.L.U32 R2, R2, 0x1f, RZ ;  /* 0x0000001f02027819 */ /* 0x000fe200000006ff */
[----:B-1----:R-:W-:-:S04]  /*edf0*/  ULEA UR60, UR59, UR60, 0x18 ;  /* 0x0000003c3b3c7291 */ /* 0x002fc8000f8ec03f */
[----:B------:R-:W-:-:S09]  /*ee00*/  ULEA UR61, UR13, UR60, 0x3 ;  /* 0x0000003c0d3d7291 */ /* 0x000fd2000f8e183f */
[----:B------:R-:W1:Y:S02]  /*ee10*/  SYNCS.PHASECHK.TRANS64.TRYWAIT P1, [UR61+0x80], R2 ;  /* 0x00008002ff0075a7 */ /* 0x000e64000802017d */
[----:B-1----:R-:W-:Y:S05]  /*ee20*/  @!P1 BRA `(.L_x_645) ;  /* 0x0000007400f09947 */ /* 0x002fea0003800000 */
.L_x_780:
[----:B------:R-:W-:Y:S04]  /*ee30*/  BSSY B0, `(.L_x_646) ;  /* 0x0000015000007945 */ /* 0x000fe80003800000 */
[----:B------:R-:W-:Y:S05]  /*ee40*/  @!P0 BRA `(.L_x_647) ;  /* 0x00000000004c8947 */ /* 0x000fea0003800000 */
[----:B------:R-:W-:Y:S01]  /*ee50*/  R2UR UR20, R27 ;  /* 0x000000001b1472ca */ /* 0x000fe200000e0000 */
[----:B------:R-:W-:Y:S02]  /*ee60*/  UIADD3 UR50, UP0, UR38, 0x3f0, URZ ;  /* 0x000003f026327890 */ /* 0x000fe4000ff1e03f */
[----:B------:R-:W-:Y:S02]  /*ee70*/  ULEA UR8, UR13, UR60, 0xd ;  /* 0x0000003c0d087291 */ /* 0x000fe4000f8e683f */
[----:B------:R-:W-:Y:S02]  /*ee80*/  UIADD3.X UR51, URZ, UR39, URZ, UP0, !UPT ;  /* 0x000000273f337290 */ /* 0x000fe400087fe43f */
[----:B------:R-:W-:Y:S02]  /*ee90*/  UIADD3 UR17, UR61, 0x60, URZ ;  /* 0x000000603d117890 */ /* 0x000fe4000fffe03f */
[----:B------:R-:W-:Y:S02]  /*eea0*/  UIADD3 UR16, UR8, 0x400, URZ ;  /* 0x0000040008107890 */ /* 0x000fe4000fffe03f */
[----:B------:R-:W-:-:S02]  /*eeb0*/  UIADD3 UR8, UR8, 0x1400, URZ ;  /* 0x0000140008087890 */ /* 0x000fc4000fffe03f */
        /* <DEDUP_REMOVED lines=8> */
[----:B---3--:R-:W-:Y:S05]  /*ef40*/  @!P2 BRA `(.L_x_648) ;  /* 0x000000000004a947 */ /* 0x008fea0003800000 */
[----:B------:R-:W-:Y:S01]  /*ef50*/  BPT.TRAP 0x1 ;  /* 0x000000040000795c */ /* 0x000fe20000300000 */
.L_x_648:
[----:B-1----:R-:W1:Y:S02]  /*ef60*/  LDC R2, c[0x0][0x800] ;  /* 0x00020000ff027b82 */ /* 0x002e640000000800 */
[----:B-1----:R3:W-:Y:S02]  /*ef70*/  SYNCS.ARRIVE.TRANS64.RED.A0TR RZ, [UR61+0x60], R2 ;  /* 0x00006002ffff79a7 */ /* 0x0027e4000830043d */
.L_x_647:
[----:B------:R-:W-:Y:S05]  /*ef80*/  BSYNC B0 ;  /* 0x0000000000007941 */ /* 0x000fea0003800000 */
.L_x_646:
[----:B------:R-:W-:Y:S05]  /*ef90*/  @!P2 BRA `(.L_x_649) ;  /* 0x000000000004a947 */ /* 0x000fea0003800000 */
[----:B------:R-:W-:Y:S01]  /*efa0*/  BPT.TRAP 0x1 ;  /* 0x000000040000795c */ /* 0x000fe20000300000 */
.L_x_649:
[----:B------:R-:W-:Y:S02]  /*efb0*/  UIADD3 UR61, UR61, 0x60, URZ ;  /* 0x000000603d3d7890 */ /* 0x000fe4000fffe03f */
[----:B------:R-:W-:Y:S02]  /*efc0*/  UIADD3 UR13, UR13, 0x1, URZ ;  /* 0x000000010d0d7890 */ /* 0x000fe4000fffe03f */
[----:B------:R-:W-:Y:S02]  /*efd0*/  UPRMT UR59, UR59, 0x654, UR61 ;  /* 0x000006543b3b7896 */ /* 0x000fe4000800003d */
[----:B------:R-:W-:-:S04]  /*efe0*/  UISETP.NE.AND UP0, UPT, UR13, 0x4, UPT ;  /* 0x000000040d00788c */ /* 0x000fc8000bf05270 */
[----:B------:R-:W-:Y:S02]  /*eff0*/  USEL UR8, URZ, 0x1, UP0 ;  /* 0x000000013f087887 */ /* 0x000fe40008000000 */
[----:B------:R-:W-:Y:S01]  /*f000*/  USEL UR13, UR13, URZ, UP0 ;  /* 0x0000003f0d0d7287 */ /* 0x000fe20008000000 */
[----:B------:R-:W-:Y:S01]  /*f010*/  SYNCS.ARRIVE.TRANS64.RED.A1T0 RZ, [UR59], RZ ;  /* 0x000000ffffff79a7 */ /* 0x000fe2000810043b */
[----:B------:R-:W-:-:S12]  /*f020*/  ULOP3.LUT UR21, UR21, UR8, URZ, 0x3c, !UPT ;  /* 0x0000000815157292 */ /* 0x000fd8000f8e3c3f */
.L_x_643:
[C---:B------:R-:W-:Y:S02]  /*f030*/  ISETP.NE.AND P1, PT, R14.reuse, -0x1, PT ;  /* 0xffffffff0e00780c */ /* 0x040fe40003f25270 */
[----:B------:R-:W-:-:S13]  /*f040*/  ISETP.NE.AND P2, PT, R14, 0x1, PT ;  /* 0x000000010e00780c */ /* 0x000fda0003f45270 */
[----:B------:R-:W-:Y:S05]  /*f050*/  @P1 BRA P2, `(.L_x_650) ;  /* 0x0000000000a81947 */ /* 0x000fea0001000000 */
[----:B------:R-:W-:-:S13]  /*f060*/  ISETP.NE.AND P3, PT, R29, 0x3, PT ;  /* 0x000000031d00780c */ /* 0x000fda0003f65270 */
[----:B------:R-:W-:Y:S05]  /*f070*/  @!P3 BRA `(.L_x_651) ;  /* 0x000000000004b947 */ /* 0x000fea0003800000 */
[----:B------:R-:W-:Y:S01]  /*f080*/  BPT.TRAP 0x1 ;  /* 0x000000040000795c */ /* 0x000fe20000300000 */
.L_x_651:
[----:B------:R-:W4:Y:S01]  /*f090*/  S2UR UR20, SR_CgaCtaId ;  /* 0x00000000001479c3 */ /* 0x000f220000008800 */
[----:B------:R-:W-:Y:S01]  /*f0a0*/  UMOV UR54, 0x400 ;  /* 0x0000040000367882 */ /* 0x000fe20000000000 */
[----:B-1-3--:R-:W-:-:S04]  /*f0b0*/  MOV R2, UR21 ;  /* 0x0000001500027c02 */ /* 0x00afc80008000f00 */
[----:B------:R-:W-:Y:S01]  /*f0c0*/  SHF.L.U32 R2, R2, 0x1f, RZ ;  /* 0x0000001f02027819 */ /* 0x000fe200000006ff */
[----:B----4-:R-:W-:-:S04]  /*f0d0*/  ULEA UR54, UR20, UR54, 0x18 ;  /* 0x0000003614367291 */ /* 0x010fc8000f8ec03f */
[----:B------:R-:W-:-:S09]  /*f0e0*/  ULEA UR55, UR13, UR54, 0x3 ;  /* 0x000000360d377291 */ /* 0x000fd2000f8e183f */
[----:B------:R-:W1:Y:S02]  /*f0f0*/  SYNCS.PHASECHK.TRANS64.TRYWAIT P2, [UR55+0x80], R2 ;  /* 0x00008002ff0075a7 */ /* 0x000e640008040177 */
[----:B-1----:R-:W-:Y:S05]  /*f100*/  @!P2 BRA `(.L_x_652) ;  /* 0x000000740050a947 */ /* 0x002fea0003800000 */
.L_x_781:
[----:B------:R-:W-:Y:S04]  /*f110*/  BSSY B0, `(.L_x_653) ;  /* 0x0000014000007945 */ /* 0x000fe80003800000 */
[----:B------:R-:W-:Y:S05]  /*f120*/  @!P0 BRA `(.L_x_654) ;  /* 0x0000000000488947 */ /* 0x000fea0003800000 */
[----:B------:R-:W-:Y:S01]  /*f130*/  UIADD3 UR16, UP0, UR38, 0x3f0, URZ ;  /* 0x000003f026107890 */ /* 0x000fe2000ff1e03f */
[----:B------:R-:W-:Y:S01]  /*f140*/  R2UR UR12, R27 ;  /* 0x000000001b0c72ca */ /* 0x000fe200000e0000 */
[----:B------:R-:W-:Y:S02]  /*f150*/  ULEA UR59, UR13, UR54, 0xd ;  /* 0x000000360d3b7291 */ /* 0x000fe4000f8e683f */
[----:B------:R-:W-:Y:S02]  /*f160*/  UIADD3.X UR17, URZ, UR39, URZ, UP0, !UPT ;  /* 0x000000273f117290 */ /* 0x000fe400087fe43f */
[----:B------:R-:W-:Y:S02]  /*f170*/  UIADD3 UR11, UR19, 0x20, URZ ;  /* 0x00000020130b7890 */ /* 0x000fe4000fffe03f */
[----:B------:R-:W-:Y:S02]  /*f180*/  UIADD3 UR9, UR55, 0x60, URZ ;  /* 0x0000006037097890 */ /* 0x000fe4000fffe03f */
[----:B------:R-:W-:Y:S01]  /*f190*/  UIADD3 UR8, UR59, 0x400, URZ ;  /* 0x000004003b087890 */ /* 0x000fe2000fffe03f */
[----:B------:R-:W-:Y:S01]  /*f1a0*/  UMOV UR10, UR18 ;  /* 0x00000012000a7c82 */ /* 0x000fe20008000000 */
[----:B------:R-:W-:Y:S01]  /*f1b0*/  UMOV UR50, 0x0 ;  /* 0x0000000000327882 */ /* 0x000fe20000000000 */
[----:B------:R-:W-:-:S06]  /*f1c0*/  UMOV UR51, 0x10000000 ;  /* 0x1000000000337882 */ /* 0x000fcc0000000000 */
[----:B------:R3:W-:Y:S02]  /*f1d0*/  UTMALDG.3D [UR8], [UR16], desc[UR50] ;  /* 0x00003208100075b4 */ /* 0x0007e40008011000 */
[----:B---3--:R-:W-:Y:S02]  /*f1e0*/  UIADD3 UR8, UR59, 0x1400, URZ ;  /* 0x000014003b087890 */ /* 0x008fe4000fffe03f */
[----:B------:R-:W-:-:S09]  /*f1f0*/  UIADD3 UR10, UR18, 0x40, URZ ;  /* 0x00000040120a7890 */ /* 0x000fd2000fffe03f */
[----:B------:R3:W-:Y:S02]  /*f200*/  UTMALDG.3D [UR8], [UR16], desc[UR50] ;  /* 0x00003208100075b4 */ /* 0x0007e40008011000 */
[----:B---3--:R-:W-:Y:S05]  /*f210*/  @!P3 BRA `(.L_x_655) ;  /* 0x000000000004b947 */ /* 0x008fea0003800000 */
[----:B------:R-:W-:Y:S01]  /*f220*/  BPT.TRAP 0x1 ;  /* 0x000000040000795c */ /* 0x000fe20000300000 */
.L_x_655:
[----:B-1----:R-:W1:Y:S02]  /*f230*/  LDC R2, c[0x0][0x800] ;  /* 0x00020000ff027b82 */ /* 0x002e640000000800 */
[----:B-1----:R3:W-:Y:S02]  /*f240*/  SYNCS.ARRIVE.TRANS64.RED.A0TR RZ, [UR55+0x60], R2 ;  /* 0x00006002ffff79a7 */ /* 0x0027e40008300437 */
.L_x_654:
[----:B------:R-:W-:Y:S05]  /*f250*/  BSYNC B0 ;  /* 0x0000000000007941 */ /* 0x000fea0003800000 */
.L_x_653:
[----:B------:R-:W-:Y:S05]  /*f260*/  @!P3 BRA `(.L_x_656) ;  /* 0x000000000004b947 */ /* 0x000fea0003800000 */
[----:B------:R-:W-:Y:S01]  /*f270*/  BPT.TRAP 0x1 ;  /* 0x000000040000795c */ /* 0x000fe20000300000 */
.L_x_656:
        /* <DEDUP_REMOVED lines=8> */
.L_x_650:
[----:B------:R-:W-:-:S13]  /*f300*/  ISETP.NE.AND P2, PT, R14, 0x2, PT ;  /* 0x000000020e00780c */ /* 0x000fda0003f45270 */
[----:B------:R-:W-:Y:S05]  /*f310*/  @P1 BRA P2, `(.L_x_657) ;  /* 0x0000000000a81947 */ /* 0x000fea0001000000 */
[----:B------:R-:W-:-:S13]  /*f320*/  ISETP.NE.AND P3, PT, R29, 0x3, PT ;  /* 0x000000031d00780c */ /* 0x000fda0003f65270 */
[----:B------:R-:W-:Y:S05]  /*f330*/  @!P3 BRA `(.L_x_658) ;  /* 0x000000000004b947 */ /* 0x000fea0003800000 */
[----:B------:R-:W-:Y:S01]  /*f340*/  BPT.TRAP 0x1 ;  /* 0x000000040000795c */ /* 0x000fe20000300000 */
.L_x_658:
[----:B------:R-:W4:Y:S01]  /*f350*/  S2UR UR20, SR_CgaCtaId ;  /* 0x00000000001479c3 */ /* 0x000f220000008800 */
[----:B------:R-:W-:Y:S01]  /*f360*/  UMOV UR54, 0x400 ;  /* 0x0000040000367882 */ /* 0x000fe20000000000 */
[----:B-1-3--:R-:W-:-:S05]  /*f370*/  IMAD.U32 R2, RZ, RZ, UR21 ;  /* 0x00000015ff027e24 */ /* 0x00afca000f8e00ff */
[----:B------:R-:W-:Y:S01]  /*f380*/  SHF.L.U32 R2, R2, 0x1f, RZ ;  /* 0x0000001f02027819 */ /* 0x000fe200000006ff */
[----:B----4-:R-:W-:-:S04]  /*f390*/  ULEA UR54, UR20, UR54, 0x18 ;  /* 0x0000003614367291 */ /* 0x010fc8000f8ec03f */
[----:B------:R-:W-:-:S09]  /*f3a0*/  ULEA UR55, UR13, UR54, 0x3 ;  /* 0x000000360d377291 */ /* 0x000fd2000f8e183f */
[----:B------:R-:W1:Y:S02]  /*f3b0*/  SYNCS.PHASECHK.TRANS64.TRYWAIT P2, [UR55+0x80], R2 ;  /* 0x00008002ff0075a7 */ /* 0x000e640008040177 */
[----:B-1----:R-:W-:Y:S05]  /*f3c0*/  @!P2 BRA `(.L_x_659) ;  /* 0x0000007000b8a947 */ /* 0x002fea0003800000 */
.L_x_782:
        /* <DEDUP_REMOVED lines=18> */
.L_x_662:
[----:B-1----:R-:W1:Y:S02]  /*f4f0*/  LDC R2, c[0x0][0x800] ;  /* 0x00020000ff027b82 */ /* 0x002e640000000800 */
[----:B-1----:R3:W-:Y:S02]  /*f500*/  SYNCS.ARRIVE.TRANS64.RED.A0TR RZ, [UR55+0x60], R2 ;  /* 0x00006002ffff79a7 */ /* 0x0027e40008300437 */
.L_x_661:
[----:B------:R-:W-:Y:S05]  /*f510*/  BSYNC B0 ;  /* 0x0000000000007941 */ /* 0x000fea0003800000 */
.L_x_660:
[----:B------:R-:W-:Y:S05]  /*f520*/  @!P3 BRA `(.L_x_663) ;  /* 0x000000000004b947 */ /* 0x000fea0003800000 */
[----:B------:R-:W-:Y:S01]  /*f530*/  BPT.TRAP 0x1 ;  /* 0x000000040000795c */ /* 0x000fe20000300000 */
.L_x_663:
        /* <DEDUP_REMOVED lines=8> */
.L_x_657:
[----:B------:R-:W-:-:S13]  /*f5c0*/  ISETP.NE.AND P2, PT, R14, 0x3, PT ;  /* 0x000000030e00780c */ /* 0x000fda0003f45270 */
[----:B------:R-:W-:Y:S05]  /*f5d0*/  @P1 BRA P2, `(.L_x_638) ;  /* 0x0000000000a81947 */ /* 0x000fea0001000000 */
[----:B------:R-:W-:-:S13]  /*f5e0*/  ISETP.NE.AND P2, PT, R29, 0x3, PT ;  /* 0x000000031d00780c */ /* 0x000fda0003f45270 */
[----:B------:R-:W-:Y:S05]  /*f5f0*/  @!P2 BRA `(.L_x_664) ;  /* 0x000000000004a947 */ /* 0x000fea0003800000 */
[----:B------:R-:W-:Y:S01]  /*f600*/  BPT.TRAP 0x1 ;  /* 0x000000040000795c */ /* 0x000fe20000300000 */
.L_x_664:
        /* <DEDUP_REMOVED lines=8> */
.L_x_783:
        /* <DEDUP_REMOVED lines=18> */
.L_x_668:
[----:B-1----:R-:W1:Y:S02]  /*f7b0*/  LDC R2, c[0x0][0x800] ;  /* 0x00020000ff027b82 */ /* 0x002e640000000800 */
[----:B-1----:R3:W-:Y:S02]  /*f7c0*/  SYNCS.ARRIVE.TRANS64.RED.A0TR RZ, [UR55+0x60], R2 ;  /* 0x00006002ffff79a7 */ /* 0x0027e40008300437 */
.L_x_667:
[----:B------:R-:W-:Y:S05]  /*f7d0*/  BSYNC B0 ;  /* 0x0000000000007941 */ /* 0x000fea0003800000 */
.L_x_666:
[----:B------:R-:W-:Y:S05]  /*f7e0*/  @!P2 BRA `(.L_x_669) ;  /* 0x000000000004a947 */ /* 0x000fea0003800000 */
[----:B------:R-:W-:Y:S01]  /*f7f0*/  BPT.TRAP 0x1 ;  /* 0x000000040000795c */ /* 0x000fe20000300000 */
.L_x_669:
        /* <DEDUP_REMOVED lines=8> */
.L_x_638:
[----:B------:R-:W-:Y:S01]  /*f880*/  IMAD.IADD R8, R8, 0x1, -R11 ;  /* 0x0000000108087824 */ /* 0x000fe200078e0a0b */
[----:B--2---:R-:W-:-:S04]  /*f890*/  PRMT R6, RZ, 0x7610, R6 ;  /* 0x00007610ff067816 */ /* 0x004fc80000000006 */
[----:B------:R-:W-:-:S13]  /*f8a0*/  ISETP.NE.AND P0, PT, R8, RZ, PT ;  /* 0x000000ff0800720c */ /* 0x000fda0003f05270 */
[----:B------:R-:W-:Y:S05]  /*f8b0*/  @!P0 BRA `(.L_x_670) ;  /* 0x0000000400cc8947 */ /* 0x000fea0003800000 */
[----:B------:R-:W-:Y:S01]  /*f8c0*/  ISETP.NE.AND P0, PT, R28, 0x1, PT ;  /* 0x000000011c00780c */ /* 0x000fe20003f05270 */
[----:B------:R-:W2:Y:S01]  /*f8d0*/  LDC R27, c[0x0][0x8c0] ;  /* 0x00023000ff1b7b82 */ /* 0x000ea20000000800 */
[----:B------:R-:W-:Y:S01]  /*f8e0*/  IMAD.IADD R9, R3, 0x1, R8 ;  /* 0x0000000103097824 */ /* 0x000fe200078e0208 */
[----:B------:R-:W-:-:S03]  /*f8f0*/  SHF.R.U32.HI R6, RZ, UR56, R17 ;  /* 0x00000038ff067c19 */ /* 0x000fc60008011611 */
[----:B------:R-:W-:-:S07]  /*f900*/  VIADD R11, R9, 0xffffffff ;  /* 0xffffffff090b7836 */ /* 0x000fce0000000000 */
[----:B-1-3--:R-:W1:Y:S08]  /*f910*/  @P0 LDC R2, c[0x0][0x94c] ;  /* 0x00025300ff020b82 */ /* 0x00ae700000000800 */
[----:B------:R-:W3:Y:S01]  /*f920*/  @P0 LDC R7, c[0x0][0x950] ;  /* 0x00025400ff070b82 */ /* 0x000ee20000000800 */
[----:B--2---:R-:W-:Y:S01]  /*f930*/  SHF.R.U32.HI R23, RZ, R27, R6 ;  /* 0x0000001bff177219 */ /* 0x004fe20000011606 */
[----:B-1----:R-:W-:-:S05]  /*f940*/  @P0 IMAD.HI.U32 R2, R11, R2, RZ ;  /* 0x000000020b020227 */ /* 0x002fca00078e00ff */
[----:B---3--:R-:W-:Y:S02]  /*f950*/  @P0 SHF.R.U32.HI R11, RZ, R7, R2 ;  /* 0x00000007ff0b0219 */ /* 0x008fe40000011602 */
[----:B------:R-:W-:Y:S02]  /*f960*/  ISETP.NE.U32.AND P0, PT, RZ, UR4, PT ;  /* 0x00000004ff007c0c */ /* 0x000fe4000bf05070 */
[----:B------:R-:W-:Y:S02]  /*f970*/  SHF.R.U64 R2, R16, UR56, R17 ;  /* 0x0000003810027c19 */ /* 0x000fe40008001211 */
[----:B------:R-:W-:Y:S02]  /*f980*/  ISETP.NE.AND.EX P0, PT, RZ, UR5, PT, P0 ;  /* 0x00000005ff007c0c */ /* 0x000fe4000bf05300 */
[----:B------:R-:W-:Y:S02]  /*f990*/  SHF.R.U64 R2, R2, R27, R6 ;  /* 0x0000001b02027219 */ /* 0x000fe40000001206 */
[----:B------:R-:W-:-:S02]  /*f9a0*/  MOV R7, R23 ;  /* 0x0000001700077202 */ /* 0x000fc40000000f00 */
[----:B------:R-:W-:Y:S01]  /*f9b0*/  IADD3 R21, P1, RZ, -R2, RZ ;  /* 0x80000002ff157210 */ /* 0x000fe20007f3e0ff */
[----:B------:R-:W-:-:S04]  /*f9c0*/  IMAD.MOV.U32 R6, RZ, RZ, R2 ;  /* 0x000000ffff067224 */ /* 0x000fc800078e0002 */
[----:B------:R-:W-:Y:S02]  /*f9d0*/  IMAD.X R20, RZ, RZ, ~R23, P1 ;  /* 0x000000ffff147224 */ /* 0x000fe400008e0e17 */
[----:B------:R-:W-:Y:S06]  /*f9e0*/  @!P0 BRA `(.L_x_671) ;  /* 0x0000000000288947 */ /* 0x000fec0003800000 */
[----:B------:R-:W1:Y:S02]  /*f9f0*/  LDC R7, c[0x0][0x924] ;  /* 0x00024900ff077b82 */ /* 0x000e640000000800 */
[----:B-1----:R-:W-:-:S05]  /*fa00*/  IADD3 R7, P0, R2, R7, RZ ;  /* 0x0000000702077210 */ /* 0x002fca0007f1e0ff */
        /* <DEDUP_REMOVED lines=8> */
.L_x_671:
[----:B------:R-:W1:Y:S01]  /*fa90*/  LDC R24, c[0x0][0x8b8] ;  /* 0x00022e00ff187b82 */ /* 0x000e620000000800 */
[----:B------:R-:W-:Y:S01]  /*faa0*/  ULDC UR8, c[0x0][0x920] ;  /* 0x0002480000087ab9 */ /* 0x000fe20000000800 */
[----:B------:R-:W-:Y:S01]  /*fab0*/  IMAD R20, R20, UR6, RZ ;  /* 0x0000000614147c24 */ /* 0x000fe2000f8e02ff */
[----:B------:R-:W-:Y:S01]  /*fac0*/  SHF.R.U64 R14, R6, UR8, R7 ;  /* 0x00000008060e7c19 */ /* 0x000fe20008001207 */
[----:B------:R-:W-:Y:S01]  /*fad0*/  IMAD.WIDE.U32 R6, R21, UR6, R16 ;  /* 0x0000000615067c25 */ /* 0x000fe2000f8e0010 */
[----:B------:R-:W-:Y:S01]  /*fae0*/  ULDC UR8, c[0x0][0x910] ;  /* 0x0002440000087ab9 */ /* 0x000fe20000000800 */
[----:B------:R-:W-:Y:S02]  /*faf0*/  ISETP.NE.U32.AND P0, PT, RZ, UR14, PT ;  /* 0x0000000eff007c0c */ /* 0x000fe4000bf05070 */
[----:B------:R-:W-:Y:S01]  /*fb00*/  IMAD.IADD R15, R11, 0x1, -R14 ;  /* 0x000000010b0f7824 */ /* 0x000fe200078e0a0e */
[----:B------:R-:W2:Y:S01]  /*fb10*/  LDC R22, c[0x0][0x8d8] ;  /* 0x00023600ff167b82 */ /* 0x000ea20000000800 */
[----:B------:R-:W-:Y:S01]  /*fb20*/  IMAD R23, R21, UR40, R20 ;  /* 0x0000002815177c24 */ /* 0x000fe2000f8e0214 */
[----:B------:R-:W-:Y:S01]  /*fb30*/  ISETP.NE.AND.EX P0, PT, RZ, UR15, PT, P0 ;  /* 0x0000000fff007c0c */ /* 0x000fe2000bf05300 */
[----:B------:R-:W-:-:S02]  /*fb40*/  IMAD R25, R15, UR8, R2 ;  /* 0x000000080f197c24 */ /* 0x000fc4000f8e0202 */
[----:B------:R-:W-:-:S05]  /*fb50*/  IMAD.IADD R15, R7, 0x1, R23 ;  /* 0x00000001070f7824 */ /* 0x000fca00078e0217 */
[----:B------:R-:W-:-:S05]  /*fb60*/  SHF.R.U64 R15, R6, R27, R15 ;  /* 0x0000001b060f7219 */ /* 0x000fca000000120f */
[----:B-1----:R-:W-:Y:S02]  /*fb70*/  IMAD R2, R15, R24, RZ ;  /* 0x000000180f027224 */ /* 0x002fe400078e02ff */
[----:B------:R-:W-:Y:S02]  /*fb80*/  IMAD.MOV.U32 R15, RZ, RZ, RZ ;  /* 0x000000ffff0f7224 */ /* 0x000fe400078e00ff */
[----:B------:R-:W-:-:S04]  /*fb90*/  IMAD R25, R25, UR6, R2 ;  /* 0x0000000619197c24 */ /* 0x000fc8000f8e0202 */
[----:B------:R-:W-:Y:S01]  /*fba0*/  IMAD.MOV.U32 R14, RZ, RZ, R25 ;  /* 0x000000ffff0e7224 */ /* 0x000fe200078e0019 */
[----:B--2---:R-:W-:Y:S06]  /*fbb0*/  @!P0 BRA `(.L_x_672) ;  /* 0x0000000000288947 */ /* 0x004fec0003800000 */
[----:B------:R-:W1:Y:S02]  /*fbc0*/  LDC R2, c[0x0][0x8dc] ;  /* 0x00023700ff027b82 */ /* 0x000e640000000800 */
[----:B-1----:R-:W-:-:S04]  /*fbd0*/  IADD3 R15, P0, R25, R2, RZ ;  /* 0x00000002190f7210 */ /* 0x002fc80007f1e0ff */
[----:B------:R-:W-:-:S05]  /*fbe0*/  IADD3.X R23, RZ, RZ, RZ, P0, !PT ;  /* 0x000000ffff177210 */ /* 0x000fca00007fe4ff */
[----:B------:R-:W-:-:S04]  /*fbf0*/  IMAD.WIDE.U32 R20, R23, UR14, RZ ;  /* 0x0000000e17147c25 */ /* 0x000fc8000f8e00ff */
[----:B------:R-:W-:-:S04]  /*fc00*/  IMAD.WIDE.U32 R20, P0, R15, UR15, R20 ;  /* 0x0000000f0f147c25 */ /* 0x000fc8000f800014 */
[----:B------:R-:W-:-:S04]  /*fc10*/  IMAD.WIDE.U32 R14, R15, UR14, RZ ;  /* 0x0000000e0f0e7c25 */ /* 0x000fc8000f8e00ff */
[----:B------:R-:W-:Y:S01]  /*fc20*/  IMAD.MOV.U32 R14, RZ, RZ, R21 ;  /* 0x000000ffff0e7224 */ /* 0x000fe200078e0015 */
[----:B------:R-:W-:Y:S01]  /*fc30*/  IADD3 RZ, P1, R15, R20, RZ ;  /* 0x000000140fff7210 */ /* 0x000fe20007f3e0ff */
[----:B------:R-:W-:-:S04]  /*fc40*/  IMAD.X R15, RZ, RZ, RZ, P0 ;  /* 0x000000ffff0f7224 */ /* 0x000fc800000e06ff */
[----:B------:R-:W-:-:S08]  /*fc50*/  IMAD.WIDE.U32.X R14, R23, UR15, R14, P1 ;  /* 0x0000000f170e7c25 */ /* 0x000fd000088e040e */
.L_x_672:
[-CC-:B------:R-:W-:Y:S01]  /*fc60*/  SHF.R.U64 R2, R14, R22.reuse, R15.reuse ;  /* 0x000000160e027219 */ /* 0x180fe2000000120f */
[----:B------:R-:W1:Y:S01]  /*fc70*/  LDC R26, c[0x0][0x8f0] ;  /* 0x00023c00ff1a7b82 */ /* 0x000e620000000800 */
[----:B------:R-:W-:Y:S01]  /*fc80*/  SHF.R.U32.HI R22, RZ, R22, R15 ;  /* 0x00000016ff167219 */ /* 0x000fe2000001160f */
[----:B------:R-:W-:Y:S01]  /*fc90*/  IMAD.MOV.U32 R15, RZ, RZ, RZ ;  /* 0x000000ffff0f7224 */ /* 0x000fe200078e00ff */
[----:B------:R-:W-:-:S05]  /*fca0*/  IADD3 R33, P0, RZ, -R2, RZ ;  /* 0x80000002ff217210 */ /* 0x000fca0007f1e0ff */
[----:B------:R-:W-:Y:S02]  /*fcb0*/  IMAD.X R14, RZ, RZ, ~R22, P0 ;  /* 0x000000ffff0e7224 */ /* 0x000fe400000e0e16 */
[----:B------:R-:W2:Y:S02]  /*fcc0*/  LDC.64 R22, c[0x0][0x8e8] ;  /* 0x00023a00ff167b82 */ /* 0x000ea40000000a00 */
[----:B------:R-:W-:-:S04]  /*fcd0*/  IMAD R14, R14, UR24, RZ ;  /* 0x000000180e0e7c24 */ /* 0x000fc8000f8e02ff */
[----:B------:R-:W-:Y:S02]  /*fce0*/  IMAD R21, R33, UR25, R14 ;  /* 0x0000001921157c24 */ /* 0x000fe4000f8e020e */
[----:B------:R-:W-:-:S04]  /*fcf0*/  IMAD.MOV.U32 R14, RZ, RZ, R25 ;  /* 0x000000ffff0e7224 */ /* 0x000fc800078e0019 */
[----:B------:R-:W-:Y:S02]  /*fd00*/  IMAD.WIDE.U32 R14, R33, UR24, R14 ;  /* 0x00000018210e7c25 */ /* 0x000fe4000f8e000e */
[----:B------:R-:W3:Y:S02]  /*fd10*/  LDC R33, c[0x0][0x954] ;  /* 0x00025500ff217b82 */ /* 0x000ee40000000800 */
[----:B------:R-:W-:-:S05]  /*fd20*/  IMAD.IADD R20, R15, 0x1, R21 ;  /* 0x000000010f147824 */ /* 0x000fca00078e0215 */
[-CC-:B------:R-:W-:Y:S02]  /*fd30*/  SHF.R.U64 R25, R14, R27.reuse, R20.reuse ;  /* 0x0000001b0e197219 */ /* 0x180fe40000001214 */
[----:B------:R-:W-:Y:S02]  /*fd40*/  SHF.R.U32.HI R20, RZ, R27, R20 ;  /* 0x0000001bff147219 */ /* 0x000fe40000011614 */
[----:B--2---:R-:W-:Y:S02]  /*fd50*/  ISETP.NE.U32.AND P0, PT, R22, RZ, PT ;  /* 0x000000ff1600720c */ /* 0x004fe40003f05070 */
[--C-:B------:R-:W-:Y:S02]  /*fd60*/  SHF.R.U64 R27, R25, UR56, R20.reuse ;  /* 0x00000038191b7c19 */ /* 0x100fe40008001214 */
[----:B------:R-:W-:Y:S02]  /*fd70*/  ISETP.NE.AND.EX P0, PT, R23, RZ, PT, P0 ;  /* 0x000000ff1700720c */ /* 0x000fe40003f05300 */
[----:B------:R-:W-:-:S04]  /*fd80*/  SHF.R.U32.HI R20, RZ, UR56, R20 ;  /* 0x00000038ff147c19 */ /* 0x000fc80008011614 */
[-CC-:B---3--:R-:W-:Y:S02]  /*fd90*/  SHF.R.U64 R32, R27, R33.reuse, R20.reuse ;  /* 0x000000211b207219 */ /* 0x188fe40000001214 */
[----:B------:R-:W-:-:S03]  /*fda0*/  SHF.R.U32.HI R20, RZ, R33, R20 ;  /* 0x00000021ff147219 */ /* 0x000fc60000011614 */
[----:B------:R-:W-:Y:S01]  /*fdb0*/  IMAD.MOV.U32 R14, RZ, RZ, R32 ;  /* 0x000000ffff0e7224 */ /* 0x000fe200078e0020 */
[----:B------:R-:W-:Y:S01]  /*fdc0*/  MOV R15, R20 ;  /* 0x00000014000f7202 */ /* 0x000fe20000000f00 */
[----:B-1----:R-:W-:Y:S06]  /*fdd0*/  @!P0 BRA `(.L_x_673) ;  /* 0x0000000000288947 */ /* 0x002fec0003800000 */
[----:B------:R-:W1:Y:S02]  /*fde0*/  LDC R15, c[0x0][0x8f4] ;  /* 0x00023d00ff0f7b82 */ /* 0x000e640000000800 */
[----:B-1----:R-:W-:-:S05]  /*fdf0*/  IADD3 R15, P0, R32, R15, RZ ;  /* 0x0000000f200f7210 */ /* 0x002fca0007f1e0ff */
        /* <DEDUP_REMOVED lines=8> */
.L_x_673:
[----:B------:R-:W1:Y:S01]  /*fe80*/  LDC R20, c[0x0][0x958] ;  /* 0x00025600ff147b82 */ /* 0x000e620000000800 */
[----:B------:R-:W-:Y:S01]  /*fe90*/  LOP3.LUT R7, R6, UR44, RZ, 0xc0, !PT ;  /* 0x0000002c06077c12 */ /* 0x000fe2000f8ec0ff */
[----:B------:R-:W-:Y:S01]  /*fea0*/  IMAD R6, R11, R28, RZ ;  /* 0x0000001c0b067224 */ /* 0x000fe200078e02ff */
[----:B------:R-:W-:Y:S01]  /*feb0*/  SHF.R.U64 R26, R14, R26, R15 ;  /* 0x0000001a0e1a7219 */ /* 0x000fe2000000120f */
[----:B------:R-:W-:Y:S01]  /*fec0*/  ULDC UR8, c[0x0][0x8e0] ;  /* 0x0002380000087ab9 */ /* 0x000fe20000000800 */
[----:B------:R-:W-:Y:S02]  /*fed0*/  LOP3.LUT R27, R27, UR42, RZ, 0xc0, !PT ;  /* 0x0000002a1b1b7c12 */ /* 0x000fe4000f8ec0ff */
[----:B------:R-:W-:Y:S01]  /*fee0*/  VIADDMNMX.U32 R14, R6, R28, R9, PT ;  /* 0x0000001c060e7246 */ /* 0x000fe20003800009 */
[----:B------:R-:W-:Y:S01]  /*fef0*/  IMAD.MOV R15, RZ, RZ, -R26 ;  /* 0x000000ffff0f7224 */ /* 0x000fe200078e0a1a */
[----:B------:R-:W-:Y:S01]  /*ff00*/  VIMNMX.U32 R9, R3, R6, !PT ;  /* 0x0000000603097248 */ /* 0x000fe20007fe0000 */
[----:B------:R-:W-:Y:S01]  /*ff10*/  IMAD R27, R26, UR41, R27 ;  /* 0x000000291a1b7c24 */ /* 0x000fe2000f8e021b */
[----:B------:R-:W-:Y:S01]  /*ff20*/  LOP3.LUT R25, R25, UR43, RZ, 0xc0, !PT ;  /* 0x0000002b19197c12 */ /* 0x000fe2000f8ec0ff */
[----:B------:R-:W-:-:S02]  /*ff30*/  IMAD R32, R15, UR8, R32 ;  /* 0x000000080f207c24 */ /* 0x000fc4000f8e0220 */
[----:B------:R-:W-:Y:S02]  /*ff40*/  IMAD.IADD R11, R14, 0x1, -R9 ;  /* 0x000000010e0b7824 */ /* 0x000fe400078e0a09 */
[----:B------:R-:W-:Y:S02]  /*ff50*/  IMAD R7, R27, R24, R7 ;  /* 0x000000181b077224 */ /* 0x000fe400078e0207 */
[----:B------:R-:W-:Y:S01]  /*ff60*/  IMAD R32, R32, UR58, R25 ;  /* 0x0000003a20207c24 */ /* 0x000fe2000f8e0219 */
[----:B------:R-:W-:Y:S01]  /*ff70*/  ISETP.NE.AND P0, PT, R11, RZ, PT ;  /* 0x000000ff0b00720c */ /* 0x000fe20003f05270 */
[----:B------:R-:W-:Y:S02]  /*ff80*/  IMAD.IADD R9, R9, 0x1, -R6 ;  /* 0x0000000109097824 */ /* 0x000fe400078e0a06 */
[----:B------:R-:W-:Y:S01]  /*ff90*/  IMAD.MOV.U32 R27, RZ, RZ, R2 ;  /* 0x000000ffff1b7224 */ /* 0x000fe200078e0002 */
[----:B------:R-:W-:Y:S02]  /*ffa0*/  ISETP.NE.OR P0, PT, R19, RZ, P0 ;  /* 0x000000ff1300720c */ /* 0x000fe40000705670 */
[----:B-1----:R-:W-:-:S02]  /*ffb0*/  ISETP.NE.AND P1, PT, R20, 0x1, PT ;  /* 0x000000011400780c */ /* 0x002fc40003f25270 */
[----:B------:R-:W-:Y:S02]  /*ffc0*/  SEL R6, RZ, 0x1, !P0 ;  /* 0x00000001ff067807 */ /* 0x000fe40004000000 */
[----:B------:R-:W-:Y:S02]  /*ffd0*/  SEL R25, R32, R7, !P1 ;  /* 0x0000000720197207 */ /* 0x000fe40004800000 */
[----:B------:R-:W-:-:S07]  /*ffe0*/  SEL R24, R7, R32, !P1 ;  /* 0x0000002007187207 */ /* 0x000fce0004800000 */
.L_x_670:
[----:B-1-3--:R-:W-:-:S04]  /*fff0*/  PRMT R2, R6, 0x9910, RZ ;  /* 0x0000991006027816 */ /* 0x00afc800000000ff */
[----:B------:R-:W-:-:S13]  /*10000*/  ISETP.NE.AND P0, PT, R2, RZ, PT ;  /* 0x000000ff0200720c */ /* 0x000fda0003f05270 */
[----:B------:R-:W-:Y:S05]  /*10010*/  @P0 BRA `(.L_x_674) ;  /* 0x0000001400500947 */ /* 0x000fea0003800000 */
[----:B------:R-:W-:Y:S01]  /*10020*/  IADD3 R16, P0, R16, UR46, RZ ;  /* 0x0000002e10107c10 */ /* 0x000fe2000ff1e0ff */
[----:B------:R-:W-:Y:S01]  /*10030*/  IMAD.MOV.U32 R24, RZ, RZ, -0x1 ;  /* 0xffffffffff187424 */ /* 0x000fe200078e00ff */
[----:B------:R-:W-:Y:S01]  /*10040*/  PRMT R10, RZ, 0x7610, R10 ;  /* 0x00007610ff0a7816 */ /* 0x000fe2000000000a */
[----:B------:R-:W-:Y:S01]  /*10050*/  IMAD.MOV.U32 R25, RZ, RZ, -0x1 ;  /* 0xffffffffff197424 */ /* 0x000fe200078e00ff */
[----:B------:R-:W-:Y:S01]  /*10060*/  IADD3.X R17, R17, UR49, RZ, P0, !PT ;  /* 0x0000003111117c10 */ /* 0x000fe200087fe4ff */
[----:B------:R-:W-:Y:S01]  /*10070*/  IMAD.MOV.U32 R9, RZ, RZ, -0x1 ;  /* 0xffffffffff097424 */ /* 0x000fe200078e00ff */
[----:B------:R-:W-:Y:S01]  /*10080*/  ISETP.GT.U32.AND P0, PT, R13, R16, PT ;  /* 0x000000100d00720c */ /* 0x000fe20003f04070 */
[----:B------:R-:W-:Y:S01]  /*10090*/  IMAD.MOV.U32 R27, RZ, RZ, -0x1 ;  /* 0xffffffffff1b7424 */ /* 0x000fe200078e00ff */
[----:B------:R-:W-:Y:S01]  /*100a0*/  MOV R11, RZ ;  /* 0x000000ff000b7202 */ /* 0x000fe20000000f00 */
[----:B------:R-:W-:Y:S01]  /*100b0*/  IMAD.MOV.U32 R8, RZ, RZ, RZ ;  /* 0x000000ffff087224 */ /* 0x000fe200078e00ff */
[----:B------:R-:W-:-:S13]  /*100c0*/  ISETP.GT.U32.AND.EX P0, PT, R0, R17, PT, P0 ;  /* 0x000000110000720c */ /* 0x000fda0003f04100 */
[----:B------:R-:W-:Y:S05]  /*100d0*/  @!P0 BRA `(.L_x_674) ;  /* 0x0000001400208947 */ /* 0x000fea0003800000 */
[----:B------:R-:W1:Y:S08]  /*100e0*/  LDC R21, c[0x0][0x8b0] ;  /* 0x00022c00ff157b82 */ /* 0x000e700000000800 */
[----:B------:R-:W2:Y:S01]  /*100f0*/  LDC R20, c[0x0][0x8c0] ;  /* 0x00023000ff147b82 */ /* 0x000ea20000000800 */
[-CC-:B-1----:R-:W-:Y:S02]  /*10100*/  SHF.R.U64 R11, R16, R21.reuse, R17.reuse ;  /* 0x00000015100b7219 */ /* 0x182fe40000001211 */
[----:B------:R-:W-:-:S04]  /*10110*/  SHF.R.U32.HI R7, RZ, R21, R17 ;  /* 0x00000015ff077219 */ /* 0x000fc80000011611 */
[-CC-:B--2---:R-:W-:Y:S02]  /*10120*/  SHF.R.U64 R10, R11, R20.reuse, R7.reuse ;  /* 0x000000140b0a7219 */ /* 0x184fe40000001207 */
[----:B------:R-:W-:Y:S02]  /*10130*/  SHF.R.U32.HI R11, RZ, R20, R7 ;  /* 0x00000014ff0b7219 */ /* 0x000fe40000011607 */
[----:B------:R-:W-:-:S05]  /*10140*/  IADD3 R7, P0, RZ, -R10, RZ ;  /* 0x8000000aff077210 */ /* 0x000fca0007f1e0ff */
[----:B------:R-:W-:Y:S01]  /*10150*/  IMAD.X R2, RZ, RZ, ~R11, P0 ;  /* 0x000000ffff027224 */ /* 0x000fe200000e0e0b */
[----:B------:R-:W-:-:S03]  /*10160*/  ISETP.GT.U32.AND P0, PT, R4, R16, PT ;  /* 0x000000100400720c */ /* 0x000fc60003f04070 */
[----:B------:R-:W-:Y:S01]  /*10170*/  IMAD R2, R2, UR6, RZ ;  /* 0x0000000602027c24 */ /* 0x000fe2000f8e02ff */
[----:B------:R-:W-:-:S03]  /*10180*/  ISETP.GT.U32.AND.EX P0, PT, R12, R17, PT, P0 ;  /* 0x000000110c00720c */ /* 0x000fc60003f04100 */
[C---:B------:R-:W-:Y:S02]  /*10190*/  IMAD R19, R7.reuse, UR40, R2 ;  /* 0x0000002807137c24 */ /* 0x040fe4000f8e0202 */
[----:B------:R-:W-:-:S04]  /*101a0*/  IMAD.WIDE.U32 R6, R7, UR6, R16 ;  /* 0x0000000607067c25 */ /* 0x000fc8000f8e0010 */
[----:B------:R-:W-:-:S04]  /*101b0*/  IMAD.IADD R19, R7, 0x1, R19 ;  /* 0x0000000107137824 */ /* 0x000fc800078e0213 */
[----:B------:R-:W-:Y:S05]  /*101c0*/  @P0 BRA `(.L_x_675) ;  /* 0x00000000007c0947 */ /* 0x000fea0003800000 */
[----:B------:R-:W-:-:S04]  /*101d0*/  IADD3 R2, P0, R16, -UR34, RZ ;  /* 0x8000002210027c10 */ /* 0x000fc8000ff1e0ff */
[----:B------:R-:W-:Y:S02]  /*101e0*/  IADD3.X R8, R17, ~UR35, RZ, P0, !PT ;  /* 0x8000002311087c10 */ /* 0x000fe400087fe4ff */
[----:B------:R-:W-:Y:S02]  /*101f0*/  ISETP.NE.U32.AND P0, PT, RZ, UR22, PT ;  /* 0x00000016ff007c0c */ /* 0x000fe4000bf05070 */
[-CC-:B------:R-:W-:Y:S02]  /*10200*/  SHF.R.U64 R9, R2, R21.reuse, R8.reuse ;  /* 0x0000001502097219 */ /* 0x180fe40000001208 */
[----:B------:R-:W-:Y:S02]  /*10210*/  ISETP.NE.AND.EX P0, PT, RZ, UR23, PT, P0 ;  /* 0x00000017ff007c0c */ /* 0x000fe4000bf05300 */
[----:B------:R-:W-:-:S04]  /*10220*/  SHF.R.U32.HI R11, RZ, R21, R8 ;  /* 0x00000015ff0b7219 */ /* 0x000fc80000011608 */
[-CC-:B------:R-:W-:Y:S02]  /*10230*/  SHF.R.U64 R14, R9, R20.reuse, R11.reuse ;  /* 0x00000014090e7219 */ /* 0x180fe4000000120b */
[----:B------:R-:W-:Y:S02]  /*10240*/  SHF.R.U32.HI R11, RZ, R20, R11 ;  /* 0x00000014ff0b7219 */ /* 0x000fe4000001160b */
[----:B------:R-:W-:-:S03]  /*10250*/  MOV R8, R14 ;  /* 0x0000000e00087202 */ /* 0x000fc60000000f00 */
[----:B------:R-:W-:Y:S01]  /*10260*/  IMAD.MOV.U32 R9, RZ, RZ, R11 ;  /* 0x000000ffff097224 */ /* 0x000fe200078e000b */
        /* <DEDUP_REMOVED lines=11> */
.L_x_676:
[----:B------:R-:W-:Y:S01]  /*10320*/  ULDC UR9, c[0x0][0x9b0] ;  /* 0x00026c0000097ab9 */ /* 0x000fe20000000800 */
[----:B------:R-:W-:Y:S01]  /*10330*/  ULDC UR8, c[0x0][0x9a0] ;  /* 0x0002680000087ab9 */ /* 0x000fe20000000800 */
[----:B------:R-:W-:Y:S01]  /*10340*/  SHF.R.U64 R2, R8, UR9, R9 ;  /* 0x0000000908027c19 */ /* 0x000fe20008001209 */
[----:B------:R-:W-:Y:S01]  /*10350*/  IMAD.MOV.U32 R10, RZ, RZ, 0x1 ;  /* 0x00000001ff0a7424 */ /* 0x000fe200078e00ff */
[----:B------:R-:W-:Y:S01]  /*10360*/  MOV R8, RZ ;  /* 0x000000ff00087202 */ /* 0x000fe20000000f00 */
[----:B------:R-:W-:Y:S02]  /*10370*/  IMAD.MOV.U32 R11, RZ, RZ, RZ ;  /* 0x000000ffff0b7224 */ /* 0x000fe400078e00ff */
[----:B------:R-:W-:Y:S02]  /*10380*/  IMAD.MOV R9, RZ, RZ, -R2 ;  /* 0x000000ffff097224 */ /* 0x000fe400078e0a02 */
[----:B------:R-:W-:Y:S02]  /*10390*/  IMAD R2, R2, UR6, RZ ;  /* 0x0000000602027c24 */ /* 0x000fe4000f8e02ff */
[----:B------:R-:W-:Y:S01]  /*103a0*/  IMAD R9, R9, UR8, R14 ;  /* 0x0000000809097c24 */ /* 0x000fe2000f8e020e */
[----:B------:R-:W-:Y:S06]  /*103b0*/  BRA `(.L_x_677) ;  /* 0x0000000c00647947 */ /* 0x000fec0003800000 */
.L_x_675:
[----:B------:R-:W1:Y:S01]  /*103c0*/  LDC R15, c[0x0][0x95c] ;  /* 0x00025700ff0f7b82 */ /* 0x000e620000000800 */
[----:B------:R-:W-:Y:S02]  /*103d0*/  ULDC UR8, c[0x0][0x97c] ;  /* 0x00025f0000087ab9 */ /* 0x000fe40000000800 */
[----:B------:R-:W-:-:S04]  /*103e0*/  ISETP.GE.U32.AND P0, PT, R16, UR8, PT ;  /* 0x0000000810007c0c */ /* 0x000fc8000bf06070 */
[----:B------:R-:W-:Y:S02]  /*103f0*/  ISETP.GE.U32.AND.EX P0, PT, R17, RZ, PT, P0 ;  /* 0x000000ff1100720c */ /* 0x000fe40003f06100 */
[----:B-1----:R-:W-:-:S13]  /*10400*/  ISETP.EQ.AND P1, PT, R15, 0x1, PT ;  /* 0x000000010f00780c */ /* 0x002fda0003f22270 */
[----:B------:R-:W-:Y:S05]  /*10410*/  @P0 BRA P1, `(.L_x_678) ;  /* 0x0000000c00340947 */ /* 0x000fea0000800000 */
        /* <DEDUP_REMOVED lines=18> */
.L_x_679:
[----:B------:R-:W1:Y:S01]  /*10540*/  LDC R33, c[0x0][0x96c] ;  /* 0x00025b00ff217b82 */ /* 0x000e620000000800 */
[-CC-:B------:R-:W-:Y:S01]  /*10550*/  SHF.R.U64 R8, R2, R14.reuse, R3.reuse ;  /* 0x0000000e02087219 */ /* 0x180fe20000001203 */
[----:B------:R-:W-:Y:S01]  /*10560*/  IMAD.MOV.U32 R35, RZ, RZ, RZ ;  /* 0x000000ffff237224 */ /* 0x000fe200078e00ff */
[----:B------:R-:W-:Y:S01]  /*10570*/  SHF.R.U32.HI R9, RZ, R14, R3 ;  /* 0x0000000eff097219 */ /* 0x000fe20000011603 */
[----:B------:R-:W-:Y:S01]  /*10580*/  IMAD.U32 R26, RZ, RZ, UR28 ;  /* 0x0000001cff1a7e24 */ /* 0x000fe2000f8e00ff */
[----:B------:R-:W-:-:S05]  /*10590*/  IADD3 R3, P1, RZ, -R8, RZ ;  /* 0x80000008ff037210 */ /* 0x000fca0007f3e0ff */
[----:B------:R-:W-:-:S04]  /*105a0*/  IMAD.X R27, RZ, RZ, ~R9, P1 ;  /* 0x000000ffff1b7224 */ /* 0x000fc800008e0e09 */
[-C--:B------:R-:W-:Y:S02]  /*105b0*/  IMAD R2, R27, R24.reuse, RZ ;  /* 0x000000181b027224 */ /* 0x080fe400078e02ff */
[----:B------:R-:W-:Y:S02]  /*105c0*/  IMAD.U32 R27, RZ, RZ, UR29 ;  /* 0x0000001dff1b7e24 */ /* 0x000fe4000f8e00ff */
[C---:B------:R-:W-:Y:S02]  /*105d0*/  IMAD R25, R3.reuse, R25, R2 ;  /* 0x0000001903197224 */ /* 0x040fe400078e0202 */
[----:B------:R-:W-:-:S04]  /*105e0*/  IMAD.WIDE.U32 R2, R3, R24, R10 ;  /* 0x0000001803027225 */ /* 0x000fc800078e000a */
[----:B------:R-:W-:Y:S01]  /*105f0*/  IMAD.IADD R25, R3, 0x1, R25 ;  /* 0x0000000103197824 */ /* 0x000fe200078e0219 */
[----:B-1----:R-:W-:Y:S01]  /*10600*/  ISETP.GE.U32.AND P1, PT, R2, R33, PT ;  /* 0x000000210200720c */ /* 0x002fe20003f26070 */
[----:B------:R-:W-:Y:S01]  /*10610*/  IMAD.U32 R2, RZ, RZ, UR28 ;  /* 0x0000001cff027e24 */ /* 0x000fe2000f8e00ff */
[----:B------:R-:W-:Y:S01]  /*10620*/  MOV R33, UR45 ;  /* 0x0000002d00217c02 */ /* 0x000fe20008000f00 */
[----:B------:R-:W-:Y:S01]  /*10630*/  IMAD.U32 R3, RZ, RZ, UR29 ;  /* 0x0000001dff037e24 */ /* 0x000fe2000f8e00ff */
[----:B------:R-:W-:Y:S01]  /*10640*/  ISETP.GE.U32.AND.EX P1, PT, R25, RZ, PT, P1 ;  /* 0x000000ff1900720c */ /* 0x000fe20003f26110 */
[----:B------:R-:W-:Y:S02]  /*10650*/  @P0 IMAD.MOV.U32 R33, RZ, RZ, R2 ;  /* 0x000000ffff210224 */ /* 0x000fe400078e0002 */
[----:B------:R-:W-:Y:S01]  /*10660*/  @P0 IMAD.MOV.U32 R35, RZ, RZ, R27 ;  /* 0x000000ffff230224 */ /* 0x000fe200078e001b */
[----:B------:R-:W-:Y:S01]  /*10670*/  SEL R25, RZ, 0x1, P1 ;  /* 0x00000001ff197807 */ /* 0x000fe20000800000 */
[----:B------:R-:W1:Y:S03]  /*10680*/  LDC.64 R2, c[0x0][0x930] ;  /* 0x00024c00ff027b82 */ /* 0x000e660000000a00 */
[----:B------:R-:W-:-:S04]  /*10690*/  SHF.R.U64 R26, R33, R14, R35 ;  /* 0x0000000e211a7219 */ /* 0x000fc80000001223 */
[----:B------:R-:W-:Y:S02]  /*106a0*/  IADD3 R26, P2, R26, R25, RZ ;  /* 0x000000191a1a7210 */ /* 0x000fe40007f5e0ff */
[----:B------:R-:W-:-:S03]  /*106b0*/  SHF.R.U32.HI R25, RZ, R14, R35 ;  /* 0x0000000eff197219 */ /* 0x000fc60000011623 */
[C---:B------:R-:W-:Y:S01]  /*106c0*/  IMAD R32, R26.reuse, UR48, RZ ;  /* 0x000000301a207c24 */ /* 0x040fe2000f8e02ff */
[----:B------:R-:W-:Y:S01]  /*106d0*/  IADD3.X R25, RZ, R25, RZ, P2, !PT ;  /* 0x00000019ff197210 */ /* 0x000fe200017fe4ff */
[----:B------:R-:W-:-:S04]  /*106e0*/  IMAD.WIDE.U32 R26, R26, UR30, RZ ;  /* 0x0000001e1a1a7c25 */ /* 0x000fc8000f8e00ff */
[----:B------:R-:W-:Y:S02]  /*106f0*/  IMAD R25, R25, UR30, R32 ;  /* 0x0000001e19197c24 */ /* 0x000fe4000f8e0220 */
[----:B------:R-:W-:Y:S02]  /*10700*/  IMAD.MOV.U32 R32, RZ, RZ, R26 ;  /* 0x000000ffff207224 */ /* 0x000fe400078e001a */
[----:B------:R-:W-:Y:S01]  /*10710*/  IMAD.IADD R25, R27, 0x1, R25 ;  /* 0x000000011b197824 */ /* 0x000fe200078e0219 */
[----:B-1----:R-:W-:-:S03]  /*10720*/  ISETP.NE.U32.AND P1, PT, R2, RZ, PT ;  /* 0x000000ff0200720c */ /* 0x002fc60003f25070 */
[----:B------:R-:W-:Y:S01]  /*10730*/  IMAD.MOV.U32 R33, RZ, RZ, R25 ;  /* 0x000000ffff217224 */ /* 0x000fe200078e0019 */
[----:B------:R-:W-:-:S13]  /*10740*/  ISETP.NE.AND.EX P1, PT, R3, RZ, PT, P1 ;  /* 0x000000ff0300720c */ /* 0x000fda0003f25310 */
[----:B------:R-:W-:Y:S05]  /*10750*/  @!P1 BRA `(.L_x_680) ;  /* 0x0000000000289947 */ /* 0x000fea0003800000 */
        /* <DEDUP_REMOVED lines=10> */
.L_x_680:
[----:B------:R-:W1:Y:S01]  /*10800*/  LDC R34, c[0x0][0x938] ;  /* 0x00024e00ff227b82 */ /* 0x000e620000000800 */
[----:B------:R-:W-:Y:S01]  /*10810*/  IMAD.MOV.U32 R2, RZ, RZ, R26 ;  /* 0x000000ffff027224 */ /* 0x000fe200078e001a */
[----:B------:R-:W-:-:S06]  /*10820*/  MOV R3, R25 ;  /* 0x0000001900037202 */ /* 0x000fcc0000000f00 */
[----:B------:R-:W2:Y:S01]  /*10830*/  LDC.64 R26, c[0x0][0x928] ;  /* 0x00024a00ff1a7b82 */ /* 0x000ea20000000a00 */
[-CC-:B-1----:R-:W-:Y:S02]  /*10840*/  SHF.R.U64 R25, R32, R34.reuse, R33.reuse ;  /* 0x0000002220197219 */ /* 0x182fe40000001221 */
[----:B------:R-:W-:Y:S01]  /*10850*/  SHF.R.U32.HI R35, RZ, R34, R33 ;  /* 0x00000022ff237219 */ /* 0x000fe20000011621 */
[----:B------:R-:W-:Y:S01]  /*10860*/  IMAD.MOV.U32 R34, RZ, RZ, R8 ;  /* 0x000000ffff227224 */ /* 0x000fe200078e0008 */
[----:B------:R-:W-:-:S05]  /*10870*/  IADD3 R33, P1, RZ, -R25, RZ ;  /* 0x80000019ff217210 */ /* 0x000fca0007f3e0ff */
[----:B------:R-:W-:Y:S02]  /*10880*/  IMAD.X R35, RZ, RZ, ~R35, P1 ;  /* 0x000000ffff237224 */ /* 0x000fe400008e0e23 */
[----:B--2---:R-:W-:-:S04]  /*10890*/  IMAD.WIDE.U32 R2, R33, R26, R2 ;  /* 0x0000001a21027225 */ /* 0x004fc800078e0002 */
[----:B------:R-:W-:Y:S02]  /*108a0*/  IMAD R32, R35, R26, RZ ;  /* 0x0000001a23207224 */ /* 0x000fe400078e02ff */
[----:B------:R-:W-:Y:S02]  /*108b0*/  IMAD.MOV.U32 R35, RZ, RZ, R9 ;  /* 0x000000ffff237224 */ /* 0x000fe400078e0009 */
[----:B------:R-:W-:Y:S02]  /*108c0*/  IMAD R33, R33, R27, R32 ;  /* 0x0000001b21217224 */ /* 0x000fe400078e0220 */
[----:B------:R-:W1:Y:S02]  /*108d0*/  LDC.64 R26, c[0x0][0x900] ;  /* 0x00024000ff1a7b82 */ /* 0x000e640000000a00 */
[----:B-1----:R-:W-:-:S04]  /*108e0*/  ISETP.NE.U32.AND P1, PT, R26, RZ, PT ;  /* 0x000000ff1a00720c */ /* 0x002fc80003f25070 */
        /* <DEDUP_REMOVED lines=12> */
.L_x_681:
[----:B------:R-:W1:Y:S01]  /*109b0*/  LDC R26, c[0x0][0x908] ;  /* 0x00024200ff1a7b82 */ /* 0x000e620000000800 */
[----:B------:R-:W-:Y:S02]  /*109c0*/  ISETP.GT.AND P3, PT, R15, 0x1, PT ;  /* 0x000000010f00780c */ /* 0x000fe40003f64270 */
[-CC-:B-1----:R-:W-:Y:S02]  /*109d0*/  SHF.R.U64 R32, R34, R26.reuse, R35.reuse ;  /* 0x0000001a22207219 */ /* 0x182fe40000001223 */
[----:B------:R-:W-:-:S03]  /*109e0*/  SHF.R.U32.HI R34, RZ, R26, R35 ;  /* 0x0000001aff227219 */ /* 0x000fc60000011623 */
[----:B------:R-:W1:Y:S01]  /*109f0*/  LDC.64 R26, c[0x0][0x8f8] ;  /* 0x00023e00ff1a7b82 */ /* 0x000e620000000a00 */
[----:B------:R-:W-:-:S05]  /*10a00*/  IADD3 R35, P1, RZ, -R32, RZ ;  /* 0x80000020ff237210 */ /* 0x000fca0007f3e0ff */
[----:B------:R-:W-:Y:S02]  /*10a10*/  IMAD.X R37, RZ, RZ, ~R34, P1 ;  /* 0x000000ffff257224 */ /* 0x000fe400008e0e22 */
[----:B-1----:R-:W-:-:S04]  /*10a20*/  IMAD.WIDE.U32 R8, R35, R26, R8 ;  /* 0x0000001a23087225 */ /* 0x002fc800078e0008 */
[----:B------:R-:W-:-:S04]  /*10a30*/  IMAD R26, R37, R26, RZ ;  /* 0x0000001a251a7224 */ /* 0x000fc800078e02ff */
[----:B------:R-:W-:Y:S01]  /*10a40*/  IMAD R27, R35, R27, R26 ;  /* 0x0000001b231b7224 */ /* 0x000fe200078e021a */
[----:B------:R-:W-:Y:S02]  /*10a50*/  IADD3 R26, R3, R33, RZ ;  /* 0x00000021031a7210 */ /* 0x000fe40007ffe0ff */
[----:B------:R-:W-:Y:S02]  /*10a60*/  SEL R3, R25, R28, !P3 ;  /* 0x0000001c19037207 */ /* 0x000fe40005800000 */
[----:B------:R-:W1:Y:S01]  /*10a70*/  @P3 LDC R25, c[0x0][0x980] ;  /* 0x00026000ff193b82 */ /* 0x000e620000000800 */
[-CC-:B------:R-:W-:Y:S02]  /*10a80*/  SHF.R.U64 R15, R2, R21.reuse, R26.reuse ;  /* 0x00000015020f7219 */ /* 0x180fe4000000121a */
[----:B------:R-:W-:-:S04]  /*10a90*/  SHF.R.U32.HI R33, RZ, R21, R26 ;  /* 0x00000015ff217219 */ /* 0x000fc8000001161a */
[----:B------:R-:W-:-:S06]  /*10aa0*/  SHF.R.U64 R2, R15, R20, R33 ;  /* 0x000000140f027219 */ /* 0x000fcc0000001221 */
[----:B------:R-:W2:Y:S01]  /*10ab0*/  @P3 LDC R2, c[0x0][0x968] ;  /* 0x00025a00ff023b82 */ /* 0x000ea20000000800 */
[----:B-1----:R-:W-:-:S04]  /*10ac0*/  IMAD R15, R32, R25, RZ ;  /* 0x00000019200f7224 */ /* 0x002fc800078e02ff */
[-C--:B------:R-:W-:Y:S02]  /*10ad0*/  IMAD R3, R3, R8.reuse, R15 ;  /* 0x0000000803037224 */ /* 0x080fe400078e020f */
[----:B------:R-:W-:Y:S01]  /*10ae0*/  IMAD.IADD R15, R9, 0x1, R27 ;  /* 0x00000001090f7824 */ /* 0x000fe200078e021b */
[----:B------:R-:W-:Y:S02]  /*10af0*/  SEL R9, R32, R8, P3 ;  /* 0x0000000820097207 */ /* 0x000fe40001800000 */
[----:B------:R-:W-:Y:S02]  /*10b00*/  SHF.R.U32.HI R8, RZ, R20, R33 ;  /* 0x00000014ff087219 */ /* 0x000fe40000011621 */
[----:B------:R-:W-:Y:S02]  /*10b10*/  SEL R15, R34, R15, P3 ;  /* 0x0000000f220f7207 */ /* 0x000fe40001800000 */
[----:B------:R-:W-:Y:S02]  /*10b20*/  SEL R8, R8, RZ, !P3 ;  /* 0x000000ff08087207 */ /* 0x000fe40005800000 */
[----:B--2---:R-:W-:-:S02]  /*10b30*/  ISETP.LT.U32.AND P2, PT, R9, R2, PT ;  /* 0x000000020900720c */ /* 0x004fc40003f41070 */
[----:B------:R-:W-:Y:S02]  /*10b40*/  ISETP.GE.U32.AND P1, PT, R9, R2, PT ;  /* 0x000000020900720c */ /* 0x000fe40003f26070 */
[CC--:B------:R-:W-:Y:S02]  /*10b50*/  ISETP.LT.U32.AND.EX P2, PT, R15.reuse, R8.reuse, PT, P2 ;  /* 0x000000080f00720c */ /* 0x0c0fe40003f41120 */
[----:B------:R-:W-:Y:S02]  /*10b60*/  ISETP.GE.U32.AND.EX P1, PT, R15, R8, PT, P1 ;  /* 0x000000080f00720c */ /* 0x000fe40003f26110 */
[----:B------:R-:W-:-:S05]  /*10b70*/  SEL R2, R9, R2, P2 ;  /* 0x0000000209027207 */ /* 0x000fca0001000000 */
[----:B------:R-:W-:Y:S01]  /*10b80*/  IMAD.IADD R3, R2, 0x1, R3 ;  /* 0x0000000102037824 */ /* 0x000fe200078e0203 */
[----:B------:R-:W-:-:S05]  /*10b90*/  SEL R2, RZ, 0x1, P1 ;  /* 0x00000001ff027807 */ /* 0x000fca0000800000 */
[----:B------:R-:W-:Y:S01]  /*10ba0*/  IMAD.IADD R25, R2, 0x1, R25 ;  /* 0x0000000102197824 */ /* 0x000fe200078e0219 */
[----:B------:R-:W-:Y:S06]  /*10bb0*/  @P3 BRA `(.L_x_682) ;  /* 0x0000000000c03947 */ /* 0x000fec0003800000 */
[----:B------:R-:W-:Y:S01]  /*10bc0*/  ISETP.NE.AND P2, PT, R28, 0x1, PT ;  /* 0x000000011c00780c */ /* 0x000fe20003f45270 */
[----:B------:R-:W-:-:S12]  /*10bd0*/  IMAD.MOV.U32 R9, RZ, RZ, R3 ;  /* 0x000000ffff097224 */ /* 0x000fd800078e0003 */
[----:B------:R-:W1:Y:S08]  /*10be0*/  @P2 LDC R2, c[0x0][0x94c] ;  /* 0x00025300ff022b82 */ /* 0x000e700000000800 */
[----:B------:R-:W2:Y:S01]  /*10bf0*/  @P2 LDC R15, c[0x0][0x950] ;  /* 0x00025400ff0f2b82 */ /* 0x000ea20000000800 */
[----:B-1----:R-:W-:-:S05]  /*10c00*/  @P2 IMAD.HI.U32 R2, R3, R2, RZ ;  /* 0x0000000203022227 */ /* 0x002fca00078e00ff */
[----:B--2---:R-:W-:-:S05]  /*10c10*/  @P2 SHF.R.U32.HI R9, RZ, R15, R2 ;  /* 0x0000000fff092219 */ /* 0x004fca0000011602 */
[----:B------:R-:W-:-:S04]  /*10c20*/  IMAD R2, R9, R28, RZ ;  /* 0x0000001c09027224 */ /* 0x000fc800078e02ff */
[----:B------:R-:W-:-:S05]  /*10c30*/  IMAD.IADD R8, R3, 0x1, -R2 ;  /* 0x0000000103087824 */ /* 0x000fca00078e0a02 */
[----:B------:R-:W-:-:S13]  /*10c40*/  ISETP.GE.U32.AND P1, PT, R8, 0x8, PT ;  /* 0x000000080800780c */ /* 0x000fda0003f26070 */
[----:B------:R-:W-:Y:S05]  /*10c50*/  @!P1 BRA `(.L_x_683) ;  /* 0x0000000000389947 */ /* 0x000fea0003800000 */
[----:B------:R-:W-:-:S13]  /*10c60*/  ISETP.GT.U32.AND P1, PT, R8, UR53, PT ;  /* 0x0000003508007c0c */ /* 0x000fda000bf24070 */
        /* <DEDUP_REMOVED lines=9> */
.L_x_684:
[----:B------:R-:W-:-:S05]  /*10d00*/  IADD3 R2, -R8, R28, RZ ;  /* 0x0000001c08027210 */ /* 0x000fca0007ffe1ff */
[--C-:B------:R-:W-:Y:S02]  /*10d10*/  IMAD.IADD R3, R3, 0x1, R2.reuse ;  /* 0x0000000103037824 */ /* 0x100fe400078e0202 */
[----:B------:R-:W-:Y:S01]  /*10d20*/  IMAD.IADD R25, R25, 0x1, -R2 ;  /* 0x0000000119197824 */ /* 0x000fe200078e0a02 */
[----:B------:R-:W-:Y:S06]  /*10d30*/  BRA `(.L_x_685) ;  /* 0x0000000000087947 */ /* 0x000fec0003800000 */
.L_x_683:
[----:B------:R-:W-:Y:S02]  /*10d40*/  IMAD.IADD R25, R8, 0x1, R25 ;  /* 0x0000000108197824 */ /* 0x000fe400078e0219 */
[----:B------:R-:W-:-:S07]  /*10d50*/  IMAD.MOV.U32 R3, RZ, RZ, R2 ;  /* 0x000000ffff037224 */ /* 0x000fce00078e0002 */
.L_x_685:
[----:B------:R-:W1:Y:S01]  /*10d60*/  @P2 LDC R8, c[0x0][0x94c] ;  /* 0x00025300ff082b82 */ /* 0x000e620000000800 */
[----:B------:R-:W-:-:S04]  /*10d70*/  IMAD.IADD R15, R3, 0x1, R25 ;  /* 0x00000001030f7824 */ /* 0x000fc800078e0219 */
[----:B------:R-:W-:-:S03]  /*10d80*/  IMAD.MOV.U32 R2, RZ, RZ, R15 ;  /* 0x000000ffff027224 */ /* 0x000fc600078e000f */
[----:B------:R-:W2:Y:S01]  /*10d90*/  @P2 LDC R9, c[0x0][0x950] ;  /* 0x00025400ff092b82 */ /* 0x000ea20000000800 */
[----:B-1----:R-:W-:-:S05]  /*10da0*/  @P2 IMAD.HI.U32 R8, R15, R8, RZ ;  /* 0x000000080f082227 */ /* 0x002fca00078e00ff */
[----:B--2---:R-:W-:-:S05]  /*10db0*/  @P2 SHF.R.U32.HI R2, RZ, R9, R8 ;  /* 0x00000009ff022219 */ /* 0x004fca0000011608 */
[----:B------:R-:W-:-:S04]  /*10dc0*/  IMAD.MOV R9, RZ, RZ, -R2 ;  /* 0x000000ffff097224 */ /* 0x000fc800078e0a02 */
[----:B------:R-:W-:-:S05]  /*10dd0*/  IMAD R2, R28, R9, R15 ;  /* 0x000000091c027224 */ /* 0x000fca00078e020f */
[----:B------:R-:W-:-:S13]  /*10de0*/  ISETP.GE.U32.AND P1, PT, R2, 0x8, PT ;  /* 0x000000080200780c */ /* 0x000fda0003f26070 */
[----:B------:R-:W-:Y:S05]  /*10df0*/  @!P1 BRA `(.L_x_686) ;  /* 0x00000000002c9947 */ /* 0x000fea0003800000 */
[----:B------:R-:W-:-:S13]  /*10e00*/  ISETP.GT.U32.AND P1, PT, R2, UR53, PT ;  /* 0x0000003502007c0c */ /* 0x000fda000bf24070 */
[----:B------:R-:W-:Y:S05]  /*10e10*/  @P1 BRA `(.L_x_687) ;  /* 0x00000000001c1947 */ /* 0x000fea0003800000 */
[----:B------:R-:W1:Y:S01]  /*10e20*/  LDC R8, c[0x0][0x9bc] ;  /* 0x00026f00ff087b82 */ /* 0x000e620000000800 */
[----:B------:R-:W-:-:S04]  /*10e30*/  LOP3.LUT R2, R2, 0x1, RZ, 0xc0, !PT ;  /* 0x0000000102027812 */ /* 0x000fc800078ec0ff */
[----:B------:R-:W-:-:S04]  /*10e40*/  ISETP.NE.U32.AND P1, PT, R2, 0x1, PT ;  /* 0x000000010200780c */ /* 0x000fc80003f25070 */
[----:B-1----:R-:W-:-:S04]  /*10e50*/  ISETP.EQ.AND P1, PT, R8, 0x2, !P1 ;  /* 0x000000020800780c */ /* 0x002fc80004f22270 */
[----:B------:R-:W-:-:S04]  /*10e60*/  SEL R2, RZ, 0xffffffff, !P1 ;  /* 0xffffffffff027807 */ /* 0x000fc80004800000 */
[----:B------:R-:W-:Y:S01]  /*10e70*/  IADD3 R25, R25, R2, RZ ;  /* 0x0000000219197210 */ /* 0x000fe20007ffe0ff */
[----:B------:R-:W-:Y:S06]  /*10e80*/  BRA `(.L_x_682) ;  /* 0x00000000000c7947 */ /* 0x000fec0003800000 */
.L_x_687:
[----:B------:R-:W-:Y:S01]  /*10e90*/  IADD3 R25, R25, -R2, R28 ;  /* 0x8000000219197210 */ /* 0x000fe20007ffe01c */
[----:B------:R-:W-:Y:S06]  /*10ea0*/  BRA `(.L_x_682) ;  /* 0x0000000000047947 */ /* 0x000fec0003800000 */
.L_x_686:
[----:B------:R-:W-:-:S07]  /*10eb0*/  IMAD.IADD R25, R25, 0x1, -R2 ;  /* 0x0000000119197824 */ /* 0x000fce00078e0a02 */
.L_x_682:
[----:B------:R-:W-:Y:S01]  /*10ec0*/  ISETP.NE.AND P2, PT, R28, 0x1, PT ;  /* 0x000000011c00780c */ /* 0x000fe20003f45270 */
[----:B------:R-:W-:Y:S02]  /*10ed0*/  IMAD.MOV.U32 R8, RZ, RZ, R10 ;  /* 0x000000ffff087224 */ /* 0x000fe400078e000a */
[----:B------:R-:W-:Y:S01]  /*10ee0*/  IMAD.MOV.U32 R9, RZ, RZ, R11 ;  /* 0x000000ffff097224 */ /* 0x000fe200078e000b */
[----:B------:R-:W-:Y:S09]  /*10ef0*/  @!P0 BRA `(.L_x_688) ;  /* 0x0000000000288947 */ /* 0x000ff20003800000 */
        /* <DEDUP_REMOVED lines=10> */
.L_x_688:
[----:B------:R-:W-:Y:S01]  /*10fa0*/  SHF.R.U64 R11, R8, R14, R9 ;  /* 0x0000000e080b7219 */ /* 0x000fe20000001209 */
[----:B------:R-:W-:Y:S01]  /*10fb0*/  IMAD.MOV.U32 R8, RZ, RZ, R25 ;  /* 0x000000ffff087224 */ /* 0x000fe200078e0019 */
[----:B------:R-:W1:Y:S01]  /*10fc0*/  @P2 LDC R9, c[0x0][0x94c] ;  /* 0x00025300ff092b82 */ /* 0x000e620000000800 */
[----:B------:R-:W-:-:S03]  /*10fd0*/  SHF.R.U64 R19, R6, R20, R19 ;  /* 0x0000001406137219 */ /* 0x000fc60000001213 */
[----:B------:R-:W-:-:S04]  /*10fe0*/  IADD3 R15, R3, R8, RZ ;  /* 0x00000008030f7210 */ /* 0x000fc80007ffe0ff */
[----:B------:R-:W2:Y:S01]  /*10ff0*/  @P2 LDC R14, c[0x0][0x950] ;  /* 0x00025400ff0e2b82 */ /* 0x000ea20000000800 */
[----:B------:R-:W-:-:S07]  /*11000*/  VIADD R2, R15, 0xffffffff ;  /* 0xffffffff0f027836 */ /* 0x000fce0000000000 */
[----:B------:R-:W3:Y:S01]  /*11010*/  LDC R22, c[0x0][0x8b8] ;  /* 0x00022e00ff167b82 */ /* 0x000ee20000000800 */
[----:B-1----:R-:W-:-:S05]  /*11020*/  @P2 IMAD.HI.U32 R9, R2, R9, RZ ;  /* 0x0000000902092227 */ /* 0x002fca00078e00ff */
[----:B--2---:R-:W-:-:S05]  /*11030*/  @P2 SHF.R.U32.HI R2, RZ, R14, R9 ;  /* 0x0000000eff022219 */ /* 0x004fca0000011609 */
[C---:B------:R-:W-:Y:S02]  /*11040*/  IMAD.IADD R9, R2.reuse, 0x1, -R11 ;  /* 0x0000000102097824 */ /* 0x040fe400078e0a0b */
[----:B------:R-:W-:Y:S02]  /*11050*/  IMAD R2, R2, R28, RZ ;  /* 0x0000001c02027224 */ /* 0x000fe400078e02ff */
[----:B------:R-:W-:Y:S02]  /*11060*/  IMAD R10, R9, R24, R10 ;  /* 0x00000018090a7224 */ /* 0x000fe400078e020a */
[----:B---3--:R-:W-:Y:S01]  /*11070*/  IMAD R19, R19, R22, RZ ;  /* 0x0000001613137224 */ /* 0x008fe200078e02ff */
[----:B------:R-:W-:Y:S02]  /*11080*/  VIMNMX.U32 R11, R3, R2, !PT ;  /* 0x00000002030b7248 */ /* 0x000fe40007fe0000 */
[----:B------:R-:W-:-:S03]  /*11090*/  VIADDMNMX.U32 R28, R2, R28, R15, PT ;  /* 0x0000001c021c7246 */ /* 0x000fc6000380000f */
[----:B------:R-:W-:Y:S02]  /*110a0*/  IMAD.IADD R9, R11, 0x1, -R2 ;  /* 0x000000010b097824 */ /* 0x000fe400078e0a02 */
[----:B------:R-:W-:Y:S01]  /*110b0*/  IMAD R2, R10, UR6, R19 ;  /* 0x000000060a027c24 */ /* 0x000fe2000f8e0213 */
[----:B------:R-:W-:Y:S01]  /*110c0*/  PRMT R10, RZ, 0x7610, R10 ;  /* 0x00007610ff0a7816 */ /* 0x000fe2000000000a */
[----:B------:R-:W-:Y:S01]  /*110d0*/  IMAD.IADD R11, R28, 0x1, -R11 ;  /* 0x000000011c0b7824 */ /* 0x000fe200078e0a0b */
[----:B------:R-:W-:Y:S06]  /*110e0*/  BRA `(.L_x_677) ;  /* 0x0000000000187947 */ /* 0x000fec0003800000 */
.L_x_678:
[----:B------:R-:W-:Y:S01]  /*110f0*/  ULDC UR8, c[0x0][0x948] ;  /* 0x0002520000087ab9 */ /* 0x000fe20000000800 */
[----:B------:R-:W-:Y:S01]  /*11100*/  VIADD R2, R16, UR52 ;  /* 0x0000003410027c36 */ /* 0x000fe20008000000 */
[----:B------:R-:W-:Y:S01]  /*11110*/  PRMT R10, RZ, 0x7610, R10 ;  /* 0x00007610ff0a7816 */ /* 0x000fe2000000000a */
[----:B------:R-:W-:Y:S01]  /*11120*/  IMAD.MOV.U32 R9, RZ, RZ, RZ ;  /* 0x000000ffff097224 */ /* 0x000fe200078e00ff */
[----:B------:R-:W-:Y:S01]  /*11130*/  MOV R8, UR8 ;  /* 0x0000000800087c02 */ /* 0x000fe20008000f00 */
[----:B------:R-:W-:-:S07]  /*11140*/  IMAD.U32 R11, RZ, RZ, UR8 ;  /* 0x00000008ff0b7e24 */ /* 0x000fce000f8e00ff */
.L_x_677:
[----:B------:R-:W1:Y:S01]  /*11150*/  LDC R19, c[0x0][0x8d8] ;  /* 0x00023600ff137b82 */ /* 0x000e620000000800 */
[----:B------:R-:W-:Y:S01]  /*11160*/  ISETP.NE.U32.AND P0, PT, RZ, UR14, PT ;  /* 0x0000000eff007c0c */ /* 0x000fe2000bf05070 */
[----:B------:R-:W-:Y:S02]  /*11170*/  IMAD.MOV.U32 R14, RZ, RZ, R2 ;  /* 0x000000ffff0e7224 */ /* 0x000fe400078e0002 */
[----:B------:R-:W-:Y:S01]  /*11180*/  IMAD.MOV.U32 R15, RZ, RZ, RZ ;  /* 0x000000ffff0f7224 */ /* 0x000fe200078e00ff */
[----:B------:R-:W-:-:S13]  /*11190*/  ISETP.NE.AND.EX P0, PT, RZ, UR15, PT, P0 ;  /* 0x0000000fff007c0c */ /* 0x000fda000bf05300 */
[----:B------:R-:W-:Y:S05]  /*111a0*/  @!P0 BRA `(.L_x_689) ;  /* 0x0000000000288947 */ /* 0x000fea0003800000 */
[----:B------:R-:W2:Y:S02]  /*111b0*/  LDC R15, c[0x0][0x8dc] ;  /* 0x00023700ff0f7b82 */ /* 0x000ea40000000800 */
[----:B--2---:R-:W-:-:S05]  /*111c0*/  IADD3 R15, P0, R2, R15, RZ ;  /* 0x0000000f020f7210 */ /* 0x004fca0007f1e0ff */
[----:B------:R-:W-:-:S04]  /*111d0*/  IMAD.X R25, RZ, RZ, RZ, P0 ;  /* 0x000000ffff197224 */ /* 0x000fc800000e06ff */
[----:B------:R-:W-:-:S04]  /*111e0*/  IMAD.WIDE.U32 R22, R25, UR14, RZ ;  /* 0x0000000e19167c25 */ /* 0x000fc8000f8e00ff */
[----:B------:R-:W-:-:S04]  /*111f0*/  IMAD.WIDE.U32 R22, P0, R15, UR15, R22 ;  /* 0x0000000f0f167c25 */ /* 0x000fc8000f800016 */
[----:B------:R-:W-:-:S04]  /*11200*/  IMAD.WIDE.U32 R14, R15, UR14, RZ ;  /* 0x0000000e0f0e7c25 */ /* 0x000fc8000f8e00ff */
[----:B------:R-:W-:Y:S01]  /*11210*/  IMAD.MOV.U32 R14, RZ, RZ, R23 ;  /* 0x000000ffff0e7224 */ /* 0x000fe200078e0017 */
[----:B------:R-:W-:Y:S01]  /*11220*/  IADD3 RZ, P1, R15, R22, RZ ;  /* 0x000000160fff7210 */ /* 0x000fe20007f3e0ff */
[----:B------:R-:W-:-:S04]  /*11230*/  IMAD.X R15, RZ, RZ, RZ, P0 ;  /* 0x000000ffff0f7224 */ /* 0x000fc800000e06ff */
[----:B------:R-:W-:-:S08]  /*11240*/  IMAD.WIDE.U32.X R14, R25, UR15, R14, P1 ;  /* 0x0000000f190e7c25 */ /* 0x000fd000088e040e */
.L_x_689:
[-CC-:B-1----:R-:W-:Y:S01]  /*11250*/  SHF.R.U64 R27, R14, R19.reuse, R15.reuse ;  /* 0x000000130e1b7219 */ /* 0x182fe2000000120f */
[----:B------:R-:W1:Y:S01]  /*11260*/  LDC R33, c[0x0][0x954] ;  /* 0x00025500ff217b82 */ /* 0x000e620000000800 */
[----:B------:R-:W-:Y:S01]  /*11270*/  SHF.R.U32.HI R19, RZ, R19, R15 ;  /* 0x00000013ff137219 */ /* 0x000fe2000001160f */
[----:B------:R-:W-:Y:S01]  /*11280*/  IMAD.MOV.U32 R22, RZ, RZ, R2 ;  /* 0x000000ffff167224 */ /* 0x000fe200078e0002 */
[----:B------:R-:W-:Y:S02]  /*11290*/  IADD3 R24, P0, RZ, -R27, RZ ;  /* 0x8000001bff187210 */ /* 0x000fe40007f1e0ff */
[----:B------:R-:W-:-:S03]  /*112a0*/  MOV R23, RZ ;  /* 0x000000ff00177202 */ /* 0x000fc60000000f00 */
[----:B------:R-:W2:Y:S01]  /*112b0*/  LDC.64 R14, c[0x0][0x8e8] ;  /* 0x00023a00ff0e7b82 */ /* 0x000ea20000000a00 */
[----:B------:R-:W-:Y:S02]  /*112c0*/  IMAD.X R19, RZ, RZ, ~R19, P0 ;  /* 0x000000ffff137224 */ /* 0x000fe400000e0e13 */
[----:B------:R-:W-:-:S04]  /*112d0*/  IMAD.WIDE.U32 R22, R24, UR24, R22 ;  /* 0x0000001818167c25 */ /* 0x000fc8000f8e0016 */
[----:B------:R-:W-:Y:S01]  /*112e0*/  IMAD R19, R19, UR24, RZ ;  /* 0x0000001813137c24 */ /* 0x000fe2000f8e02ff */
[----:B------:R-:W3:Y:S03]  /*112f0*/  LDC R25, c[0x0][0x8f0] ;  /* 0x00023c00ff197b82 */ /* 0x000ee60000000800 */
[----:B------:R-:W-:-:S04]  /*11300*/  IMAD R19, R24, UR25, R19 ;  /* 0x0000001918137c24 */ /* 0x000fc8000f8e0213 */
[----:B------:R-:W-:-:S05]  /*11310*/  IMAD.IADD R19, R23, 0x1, R19 ;  /* 0x0000000117137824 */ /* 0x000fca00078e0213 */
[-CC-:B------:R-:W-:Y:S02]  /*11320*/  SHF.R.U64 R2, R22, R20.reuse, R19.reuse ;  /* 0x0000001416027219 */ /* 0x180fe40000001213 */
[----:B------:R-:W-:Y:S02]  /*11330*/  SHF.R.U32.HI R20, RZ, R20, R19 ;  /* 0x00000014ff147219 */ /* 0x000fe40000011613 */
[----:B--2---:R-:W-:Y:S02]  /*11340*/  ISETP.NE.U32.AND P0, PT, R14, RZ, PT ;  /* 0x000000ff0e00720c */ /* 0x004fe40003f05070 */
[-CC-:B------:R-:W-:Y:S02]  /*11350*/  SHF.R.U64 R19, R2, R21.reuse, R20.reuse ;  /* 0x0000001502137219 */ /* 0x180fe40000001214 */
[----:B------:R-:W-:Y:S02]  /*11360*/  ISETP.NE.AND.EX P0, PT, R15, RZ, PT, P0 ;  /* 0x000000ff0f00720c */ /* 0x000fe40003f05300 */
[----:B------:R-:W-:-:S04]  /*11370*/  SHF.R.U32.HI R20, RZ, R21, R20 ;  /* 0x00000015ff147219 */ /* 0x000fc80000011614 */
[-CC-:B-1----:R-:W-:Y:S02]  /*11380*/  SHF.R.U64 R24, R19, R33.reuse, R20.reuse ;  /* 0x0000002113187219 */ /* 0x182fe40000001214 */
[----:B------:R-:W-:-:S03]  /*11390*/  SHF.R.U32.HI R33, RZ, R33, R20 ;  /* 0x00000021ff217219 */ /* 0x000fc60000011614 */
[----:B------:R-:W-:Y:S02]  /*113a0*/  IMAD.MOV.U32 R20, RZ, RZ, R24 ;  /* 0x000000ffff147224 */ /* 0x000fe400078e0018 */
[----:B------:R-:W-:Y:S01]  /*113b0*/  IMAD.MOV.U32 R21, RZ, RZ, R33 ;  /* 0x000000ffff157224 */ /* 0x000fe200078e0021 */
[----:B---3--:R-:W-:Y:S06]  /*113c0*/  @!P0 BRA `(.L_x_690) ;  /* 0x0000000000288947 */ /* 0x008fec0003800000 */
        /* <DEDUP_REMOVED lines=10> */
.L_x_690:
[----:B------:R-:W1:Y:S01]  /*11470*/  LDC R15, c[0x0][0x958] ;  /* 0x00025600ff0f7b82 */ /* 0x000e620000000800 */
[----:B------:R-:W-:Y:S01]  /*11480*/  SHF.R.U64 R14, R20, R25, R21 ;  /* 0x00000019140e7219 */ /* 0x000fe20000001215 */
[----:B------:R-:W-:Y:S01]  /*11490*/  ULDC UR9, c[0x0][0x8e0] ;  /* 0x0002380000097ab9 */ /* 0x000fe20000000800 */
[----:B------:R-:W-:Y:S01]  /*114a0*/  LOP3.LUT R19, R19, UR42, RZ, 0xc0, !PT ;  /* 0x0000002a13137c12 */ /* 0x000fe2000f8ec0ff */
[----:B------:R-:W-:Y:S01]  /*114b0*/  ULDC UR8, c[0x0][0x8b8] ;  /* 0x00022e0000087ab9 */ /* 0x000fe20000000800 */
[----:B------:R-:W-:Y:S01]  /*114c0*/  LOP3.LUT R6, R6, UR44, RZ, 0xc0, !PT ;  /* 0x0000002c06067c12 */ /* 0x000fe2000f8ec0ff */
[----:B------:R-:W-:Y:S01]  /*114d0*/  IMAD.MOV R7, RZ, RZ, -R14 ;  /* 0x000000ffff077224 */ /* 0x000fe200078e0a0e */
[----:B------:R-:W-:Y:S01]  /*114e0*/  LOP3.LUT R2, R2, UR43, RZ, 0xc0, !PT ;  /* 0x0000002b02027c12 */ /* 0x000fe2000f8ec0ff */
[----:B------:R-:W-:Y:S02]  /*114f0*/  IMAD R19, R14, UR41, R19 ;  /* 0x000000290e137c24 */ /* 0x000fe4000f8e0213 */
[----:B------:R-:W-:-:S02]  /*11500*/  IMAD R7, R7, UR9, R24 ;  /* 0x0000000907077c24 */ /* 0x000fc4000f8e0218 */
[----:B------:R-:W-:Y:S02]  /*11510*/  IMAD R6, R19, UR8, R6 ;  /* 0x0000000813067c24 */ /* 0x000fe4000f8e0206 */
[----:B------:R-:W-:Y:S01]  /*11520*/  IMAD R7, R7, UR58, R2 ;  /* 0x0000003a07077c24 */ /* 0x000fe2000f8e0202 */
[----:B-1----:R-:W-:-:S04]  /*11530*/  ISETP.NE.AND P0, PT, R15, 0x1, PT ;  /* 0x000000010f00780c */ /* 0x002fc80003f05270 */
[----:B------:R-:W-:Y:S02]  /*11540*/  SEL R25, R7, R6, !P0 ;  /* 0x0000000607197207 */ /* 0x000fe40004000000 */
[----:B------:R-:W-:-:S07]  /*11550*/  SEL R24, R6, R7, !P0 ;  /* 0x0000000706187207 */ /* 0x000fce0004000000 */
.L_x_674:
[----:B------:R-:W-:-:S04]  /*11560*/  LOP3.LUT P0, RZ, R10, 0xff, RZ, 0xc0, !PT ;  /* 0x000000ff0aff7812 */ /* 0x000fc8000780c0ff */
[----:B------:R-:W-:Y:S02]  /*11570*/  ISETP.NE.OR P1, PT, R11, RZ, P0 ;  /* 0x000000ff0b00720c */ /* 0x000fe40000725670 */
[----:B------:R-:W-:-:S11]  /*11580*/  PLOP3.LUT P0, PT, P0, PT, PT, 0x8, 0x0 ;  /* 0x000000000000781c */ /* 0x000fd6000070e170 */
[----:B------:R-:W-:Y:S05]  /*11590*/  @P1 BRA `(.L_x_691) ;  /* 0xffffffd4005c1947 */ /* 0x000fea000383ffff */
.L_x_637:
[----:B------:R-:W-:-:S13]  /*115a0*/  ELECT P0, URZ, PT ;  /* 0x00000000003f782f */ /* 0x000fda0003800000 */
[----:B------:R-:W-:Y:S05]  /*115b0*/  @!P0 BRA `(.L_x_407) ;  /* 0x0000004c002c8947 */ /* 0x000fea0003800000 */
[----:B------:R-:W-:-:S04]  /*115c0*/  LOP3.LUT R18, R18, 0x2, RZ, 0xfc, !PT ;  /* 0x0000000212127812 */ /* 0x000fc800078efcff */
[----:B------:R-:W-:-:S13]  /*115d0*/  ISETP.NE.AND P0, PT, R18, 0x3, PT ;  /* 0x000000031200780c */ /* 0x000fda0003f05270 */
[----:B------:R-:W-:Y:S05]  /*115e0*/  @!P0 BRA `(.L_x_692) ;  /* 0x0000000000048947 */ /* 0x000fea0003800000 */
[----:B------:R-:W-:Y:S01]  /*115f0*/  BPT.TRAP 0x1 ;  /* 0x000000040000795c */ /* 0x000fe20000300000 */
.L_x_692:
[----:B------:R-:W2:Y:S01]  /*11600*/  S2R R3, SR_CgaCtaId ;  /* 0x0000000000037919 */ /* 0x000ea20000008800 */
[----:B------:R-:W-:Y:S01]  /*11610*/  MOV R0, 0x400 ;  /* 0x0000040000007802 */ /* 0x000fe20000000f00 */
[----:B------:R-:W-:Y:S01]  /*11620*/  IMAD.U32 R4, RZ, RZ, UR21 ;  /* 0x00000015ff047e24 */ /* 0x000fe2000f8e00ff */
[----:B-1----:R-:W-:Y:S02]  /*11630*/  MOV R2, UR13 ;  /* 0x0000000d00027c02 */ /* 0x002fe40008000f00 */
[----:B--2---:R-:W-:Y:S02]  /*11640*/  LEA R7, R3, R0, 0x18 ;  /* 0x0000000003077211 */ /* 0x004fe400078ec0ff */
[----:B------:R-:W-:-:S03]  /*11650*/  SHF.L.U32 R0, R4, 0x1f, RZ ;  /* 0x0000001f04007819 */ /* 0x000fc600000006ff */
[----:B------:R-:W-:-:S04]  /*11660*/  IMAD R3, R2, 0x8, R7 ;  /* 0x0000000802037824 */ /* 0x000fc800078e0207 */
[----:B------:R-:W1:Y:S02]  /*11670*/  SYNCS.PHASECHK.TRANS64.TRYWAIT P1, [R3+URZ+0x80], R0 ;  /* 0x00008000030075a7 */ /* 0x000e64000802017f */
[----:B-1----:R-:W-:Y:S05]  /*11680*/  @!P1 BRA `(.L_x_693) ;  /* 0x0000005000389947 */ /* 0x002fea0003800000 */
.L_x_784:
[----:B------:R-:W-:Y:S05]  /*11690*/  @!P0 BRA `(.L_x_694) ;  /* 0x0000000000048947 */ /* 0x000fea0003800000 */
[----:B------:R-:W-:Y:S01]  /*116a0*/  BPT.TRAP 0x1 ;  /* 0x000000040000795c */ /* 0x000fe20000300000 */
.L_x_694:
[----:B------:R-:W-:-:S04]  /*116b0*/  UIADD3 UR4, UR13, 0x1, URZ ;  /* 0x000000010d047890 */ /* 0x000fc8000fffe03f */
[----:B------:R-:W-:Y:S02]  /*116c0*/  UISETP.NE.AND UP0, UPT, UR4, 0x4, UPT ;  /* 0x000000040400788c */ /* 0x000fe4000bf05270 */
[----:B------:R-:W-:Y:S02]  /*116d0*/  IMAD.U32 R2, RZ, RZ, UR4 ;  /* 0x00000004ff027e24 */ /* 0x000fe4000f8e00ff */
[----:B------:R-:W-:Y:S02]  /*116e0*/  USEL UR5, URZ, 0x1, UP0 ;  /* 0x000000013f057887 */ /* 0x000fe40008000000 */
[----:B------:R-:W-:-:S04]  /*116f0*/  PLOP3.LUT P1, PT, PT, PT, UP0, 0x80, 0x0 ;  /* 0x000000000000781c */ /* 0x000fc80003f2f008 */
[----:B-1----:R-:W-:Y:S01]  /*11700*/  IMAD.U32 R3, RZ, RZ, UR5 ;  /* 0x00000005ff037e24 */ /* 0x002fe2000f8e00ff */
[----:B------:R-:W-:-:S04]  /*11710*/  SEL R2, R2, RZ, P1 ;  /* 0x000000ff02027207 */ /* 0x000fc80000800000 */
[----:B------:R-:W-:Y:S01]  /*11720*/  LOP3.LUT R3, R3, UR21, RZ, 0x3c, !PT ;  /* 0x0000001503037c12 */ /* 0x000fe2000f8e3cff */
[----:B------:R-:W-:-:S03]  /*11730*/  IMAD R5, R2, 0x8, R7 ;  /* 0x0000000802057824 */ /* 0x000fc600078e0207 */
[----:B------:R-:W-:-:S04]  /*11740*/  SHF.L.U32 R0, R3, 0x1f, RZ ;  /* 0x0000001f03007819 */ /* 0x000fc800000006ff */
[----:B------:R-:W1:Y:S02]  /*11750*/  SYNCS.PHASECHK.TRANS64.TRYWAIT P1, [R5+URZ+0x80], R0 ;  /* 0x00008000050075a7 */ /* 0x000e64000802017f */
[----:B-1----:R-:W-:Y:S05]  /*11760*/  @!P1 BRA `(.L_x_695) ;  /* 0x0000005000149947 */ /* 0x002fea0003800000 */
.L_x_785:
[----:B------:R-:W-:Y:S05]  /*11770*/  @!P0 BRA `(.L_x_696) ;  /* 0x0000000000048947 */ /* 0x000fea0003800000 */
[----:B------:R-:W-:Y:S01]  /*11780*/  BPT.TRAP 0x1 ;  /* 0x000000040000795c */ /* 0x000fe20000300000 */
.L_x_696:
[----:B-1----:R-:W-:-:S05]  /*11790*/  VIADD R0, R2, 0x1 ;  /* 0x0000000102007836 */ /* 0x002fca0000000000 */
[----:B------:R-:W-:-:S04]  /*117a0*/  ISETP.NE.AND P1, PT, R0, 0x4, PT ;  /* 0x000000040000780c */ /* 0x000fc80003f25270 */
[----:B------:R-:W-:Y:S02]  /*117b0*/  SEL R2, RZ, 0x1, P1 ;  /* 0x00000001ff027807 */ /* 0x000fe40000800000 */
[----:B------:R-:W-:Y:S02]  /*117c0*/  SEL R4, R0, RZ, P1 ;  /* 0x000000ff00047207 */ /* 0x000fe40000800000 */
[----:B------:R-:W-:-:S03]  /*117d0*/  LOP3.LUT R3, R3, R2, RZ, 0x3c, !PT ;  /* 0x0000000203037212 */ /* 0x000fc600078e3cff */
[----:B------:R-:W-:Y:S01]  /*117e0*/  IMAD R5, R4, 0x8, R7 ;  /* 0x0000000804057824 */ /* 0x000fe200078e0207 */
[----:B------:R-:W-:-:S04]  /*117f0*/  SHF.L.U32 R0, R3, 0x1f, RZ ;  /* 0x0000001f03007819 */ /* 0x000fc800000006ff */
[----:B------:R-:W1:Y:S02]  /*11800*/  SYNCS.PHASECHK.TRANS64.TRYWAIT P1, [R5+URZ+0x80], R0 ;  /* 0x00008000050075a7 */ /* 0x000e64000802017f */
[----:B-1----:R-:W-:Y:S05]  /*11810*/  @!P1 BRA `(.L_x_697) ;  /* 0x0000004c00fc9947 */ /* 0x002fea0003800000 */
.L_x_786:
[----:B------:R-:W-:Y:S05]  /*11820*/  @!P0 BRA `(.L_x_698) ;  /* 0x0000000000048947 */ /* 0x000fea0003800000 */
[----:B------:R-:W-:Y:S01]  /*11830*/  BPT.TRAP 0x1 ;  /* 0x000000040000795c */ /* 0x000fe20000300000 */
.L_x_698:
[----:B-1----:R-:W-:-:S04]  /*11840*/  IADD3 R0, R4, 0x1, RZ ;  /* 0x0000000104007810 */ /* 0x002fc80007ffe0ff */
[----:B------:R-:W-:-:S04]  /*11850*/  ISETP.NE.AND P0, PT, R0, 0x4, PT ;  /* 0x000000040000780c */ /* 0x000fc80003f05270 */
[----:B------:R-:W-:Y:S02]  /*11860*/  SEL R2, RZ, 0x1, P0 ;  /* 0x00000001ff027807 */ /* 0x000fe40000000000 */
[----:B------:R-:W-:Y:S02]  /*11870*/  SEL R0, R0, RZ, P0 ;  /* 0x000000ff00007207 */ /* 0x000fe40000000000 */
[----:B------:R-:W-:-:S03]  /*11880*/  LOP3.LUT R2, R3, R2, RZ, 0x3c, !PT ;  /* 0x0000000203027212 */ /* 0x000fc600078e3cff */
[----:B------:R-:W-:Y:S01]  /*11890*/  IMAD R3, R0, 0x8, R7 ;  /* 0x0000000800037824 */ /* 0x000fe200078e0207 */
[----:B------:R-:W-:-:S07]  /*118a0*/  SHF.L.U32 R0, R2, 0x1f, RZ ;  /* 0x0000001f02007819 */ /* 0x000fce00000006ff */
.L_x_699:
[----:B-1----:R1:W2:Y:S02]  /*118b0*/  SYNCS.PHASECHK.TRANS64.TRYWAIT P0, [R3+URZ+0x80], R0 ;  /* 0x00008000030075a7 */ /* 0x0022a4000800017f */
[----:B--2---:R-:W-:Y:S05]  /*118c0*/  @!P0 NANOSLEEP.SYNCS 0x989680 ;  /* 0x009896800000895d */ /* 0x004fea0003900000 */
[----:B------:R-:W2:Y:S02]  /*118d0*/  @!P0 SYNCS.PHASECHK.TRANS64 P0, [R3+URZ+0x80], R0 ;  /* 0x00008000030085a7 */ /* 0x000ea4000800007f */
[----:B--2---:R-:W-:Y:S05]  /*118e0*/  @P0 BRA `(.L_x_407) ;  /* 0x0000004800600947 */ /* 0x004fea0003800000 */
[----:B------:R-:W-:Y:S05]  /*118f0*/  BRA `(.L_x_699) ;  /* 0xfffffffc00ec7947 */ /* 0x000fea000383ffff */
.L_x_632:
[----:B------:R-:W-:Y:S01]  /*11900*/  LOP3.LUT P1, RZ, R10, 0xff, RZ, 0xc0, !PT ;  /* 0x000000ff0aff7812 */ /* 0x000fe2000782c0ff */
[----:B------:R-:W-:Y:S01]  /*11910*/  IMAD.MOV.U32 R21, RZ, RZ, 0x1 ;  /* 0x00000001ff157424 */ /* 0x000fe200078e00ff */
[----:B------:R-:W-:Y:S01]  /*11920*/  ISETP.EQ.AND P2, PT, R11, RZ, PT ;  /* 0x000000ff0b00720c */ /* 0x000fe20003f42270 */
[----:B------:R-:W-:Y:S01]  /*11930*/  IMAD.MOV.U32 R20, RZ, RZ, RZ ;  /* 0x000000ffff147224 */ /* 0x000fe200078e00ff */
[----:B------:R-:W-:-:S11]  /*11940*/  PLOP3.LUT P0, PT, P1, PT, PT, 0x8, 0x0 ;  /* 0x000000000000781c */ /* 0x000fd60000f0e170 */
[----:B------:R-:W-:Y:S05]  /*11950*/  @!P1 BRA P2, `(.L_x_700) ;  /* 0x0000004400489947 */ /* 0x000fea0001000000 */
[----:B------:R-:W-:Y:S01]  /*11960*/  ULDC.64 UR8, c[0x0][0x8b8] ;  /* 0x00022e0000087ab9 */ /* 0x000fe20000000a00 */
[----:B------:R-:W-:Y:S01]  /*11970*/  ULDC.64 UR10, c[0x0][0x8a8] ;  /* 0x00022a00000a7ab9 */ /* 0x000fe20000000a00 */
[----:B------:R-:W-:Y:S01]  /*11980*/  ULDC UR7, c[0x0][0x8b0] ;  /* 0x00022c0000077ab9 */ /* 0x000fe20000000800 */
[----:B------:R-:W-:Y:S01]  /*11990*/  UIMAD UR9, UR9, UR10, URZ ;  /* 0x0000000a090972a4 */ /* 0x000fe2000f8e023f */
[C---:B------:R-:W-:Y:S01]  /*119a0*/  IMAD.SHL.U32 R30, R14.reuse, 0x40, RZ ;  /* 0x000000400e1e7824 */ /* 0x040fe200078e00ff */
[----:B------:R-:W-:Y:S01]  /*119b0*/  ULDC.64 UR4, c[0x0][0x978] ;  /* 0x00025e0000047ab9 */ /* 0x000fe20000000a00 */
[----:B------:R-:W-:Y:S01]  /*119c0*/  UIADD3 UR30, UR10, -0x1, URZ ;  /* 0xffffffff0a1e7890 */ /* 0x000fe2000fffe03f */
[----:B------:R-:W-:Y:S01]  /*119d0*/  IMAD.SHL.U32 R29, R14, 0x1000, RZ ;  /* 0x000010000e1d7824 */ /* 0x000fe200078e00ff */
[----:B------:R-:W-:Y:S01]  /*119e0*/  UIADD3 UR6, -UR5, UR4, URZ ;  /* 0x0000000405067290 */ /* 0x000fe2000fffe13f */
[----:B------:R-:W-:Y:S01]  /*119f0*/  LOP3.LUT P1, RZ, R2, 0x1f, RZ, 0xc0, !PT ;  /* 0x0000001f02ff7812 */ /* 0x000fe2000782c0ff */
[----:B------:R-:W-:Y:S01]  /*11a00*/  USHF.R.U64 UR18, UR4, UR7, URZ ;  /* 0x0000000704127299 */ /* 0x000fe2000800123f */
[----:B------:R-:W-:Y:S01]  /*11a10*/  BSSY B1, `(.L_x_700) ;  /* 0x0000446000017945 */ /* 0x000fe20003800000 */
[----:B------:R-:W-:Y:S01]  /*11a20*/  UIMAD.WIDE.U32 UR4, UR8, UR10, URZ ;  /* 0x0000000a080472a5 */ /* 0x000fe2000f8e003f */
[C---:B------:R-:W-:Y:S01]  /*11a30*/  ISETP.NE.AND P2, PT, R19.reuse, RZ, PT ;  /* 0x000000ff1300720c */ /* 0x040fe20003f45270 */
[----:B------:R-:W-:Y:S01]  /*11a40*/  UIMAD UR19, UR8, UR11, UR9 ;  /* 0x0000000b081372a4 */ /* 0x000fe2000f8e0209 */
[----:B------:R-:W-:Y:S01]  /*11a50*/  ISETP.NE.OR P1, PT, R19, RZ, !P1 ;  /* 0x000000ff1300720c */ /* 0x000fe20004f25670 */
[----:B------:R-:W-:Y:S01]  /*11a60*/  ULDC UR7, c[0x0][0x954] ;  /* 0x0002550000077ab9 */ /* 0x000fe20000000800 */
[----:B------:R-:W-:Y:S01]  /*11a70*/  UMOV UR10, 0xffffffff ;  /* 0xffffffff000a7882 */ /* 0x000fe20000000000 */
[----:B------:R-:W-:Y:S01]  /*11a80*/  UIADD3 UR29, UR8, -0x1, URZ ;  /* 0xffffffff081d7890 */ /* 0x000fe2000fffe03f */
[----:B------:R-:W-:Y:S01]  /*11a90*/  IMAD.MOV.U32 R28, RZ, RZ, 0x1 ;  /* 0x00000001ff1c7424 */ /* 0x000fe200078e00ff */
[----:B------:R-:W-:Y:S01]  /*11aa0*/  UMOV UR14, 0x1 ;  /* 0x00000001000e7882 */ /* 0x000fe20000000000 */
[----:B------:R-:W-:Y:S01]  /*11ab0*/  UIADD3 UR19, UR5, UR19, URZ ;  /* 0x0000001305137290 */ /* 0x000fe2000fffe03f */
[----:B------:R-:W-:Y:S01]  /*11ac0*/  LOP3.LUT R30, R30, 0x40, RZ, 0xc0, !PT ;  /* 0x000000401e1e7812 */ /* 0x000fe200078ec0ff */
[----:B------:R-:W-:Y:S01]  /*11ad0*/  ULDC UR8, c[0x0][0xc] ;  /* 0x0000030000087ab9 */ /* 0x000fe20000000800 */
[----:B------:R-:W-:Y:S01]  /*11ae0*/  ULDC UR12, c[0x0][0x948] ;  /* 0x00025200000c7ab9 */ /* 0x000fe20000000800 */
[----:B------:R-:W-:Y:S01]  /*11af0*/  USHF.L.U32 UR13, UR10, UR7, URZ ;  /* 0x000000070a0d7299 */ /* 0x000fe2000800063f */
[----:B------:R-:W-:Y:S01]  /*11b00*/  LOP3.LUT R29, R29, 0x1000, RZ, 0xc0, !PT ;  /* 0x000010001d1d7812 */ /* 0x000fe200078ec0ff */
[----:B------:R-:W-:Y:S01]  /*11b10*/  ULDC UR11, c[0x0][0x8c0] ;  /* 0x00023000000b7ab9 */ /* 0x000fe20000000800 */
[----:B------:R-:W-:Y:S01]  /*11b20*/  ULDC UR9, c[0x0][0x10] ;  /* 0x0000040000097ab9 */ /* 0x000fe20000000800 */
[----:B------:R-:W-:Y:S01]  /*11b30*/  USHF.L.U32 UR7, UR14, UR7, URZ ;  /* 0x000000070e077299 */ /* 0x000fe2000800063f */
[----:B------:R-:W-:Y:S01]  /*11b40*/  LOP3.LUT R23, R22, 0x2, RZ, 0xfc, !PT ;  /* 0x0000000216177812 */ /* 0x000fe200078efcff */
[----:B------:R-:W-:Y:S01]  /*11b50*/  USHF.R.S32.HI UR14, URZ, 0x1f, UR12 ;  /* 0x0000001f3f0e7899 */ /* 0x000fe2000801140c */
[----:B------:R-:W-:Y:S01]  /*11b60*/  IMAD.MOV.U32 R20, RZ, RZ, RZ ;  /* 0x000000ffff147224 */ /* 0x000fe200078e00ff */
[----:B------:R-:W-:Y:S01]  /*11b70*/  UIADD3 UR38, UR12, -0x8, URZ ;  /* 0xfffffff80c267890 */ /* 0x000fe2000fffe03f */
[----:B------:R-:W-:Y:S01]  /*11b80*/  MOV R21, 0x1 ;  /* 0x0000000100157802 */ /* 0x000fe20000000f00 */
[----:B------:R-:W-:-:S02]  /*11b90*/  UIMAD.WIDE.U32 UR24, UR4, UR12, URZ ;  /* 0x0000000c041872a5 */ /* 0x000fc4000f8e003f */
[----:B------:R-:W-:Y:S02]  /*11ba0*/  UIMAD.WIDE.U32 UR8, UR8, UR9, URZ ;  /* 0x00000009080872a5 */ /* 0x000fe4000f8e003f */
[----:B------:R-:W-:Y:S02]  /*11bb0*/  USHF.R.U64 UR18, UR18, UR11, URZ ;  /* 0x0000000b12127299 */ /* 0x000fe4000800123f */
[----:B------:R-:W-:Y:S01]  /*11bc0*/  UIMAD UR12, UR19, UR12, URZ ;  /* 0x0000000c130c72a4 */ /* 0x000fe2000f8e023f */
[----:B------:R-:W-:Y:S01]  /*11bd0*/  ULDC UR20, c[0x0][0x924] ;  /* 0x0002490000147ab9 */ /* 0x000fe20000000800 */
[----:B------:R-:W-:Y:S01]  /*11be0*/  ULDC UR10, c[0x0][0x14] ;  /* 0x00000500000a7ab9 */ /* 0x000fe20000000800 */
[----:B------:R-:W-:Y:S02]  /*11bf0*/  UIADD3 UR20, UP0, UR18, UR20, URZ ;  /* 0x0000001412147290 */ /* 0x000fe4000ff1e03f */
[----:B------:R-:W-:Y:S02]  /*11c00*/  UIMAD.WIDE.U32 UR26, UR8, UR10, URZ ;  /* 0x0000000a081a72a5 */ /* 0x000fe4000f8e003f */
[----:B------:R-:W-:-:S02]  /*11c10*/  UIMAD UR21, UR9, UR10, URZ ;  /* 0x0000000a091572a4 */ /* 0x000fc4000f8e023f */
[----:B------:R-:W-:Y:S02]  /*11c20*/  UIMAD UR12, UR14, UR4, UR12 ;  /* 0x000000040e0c72a4 */ /* 0x000fe4000f8e020c */
[----:B------:R-:W-:Y:S02]  /*11c30*/  ULOP3.LUT UR13, URZ, UR13, URZ, 0x33, !UPT ;  /* 0x0000000d3f0d7292 */ /* 0x000fe4000f8e333f */
[----:B------:R-:W-:Y:S02]  /*11c40*/  UIADD3 UR21, UR27, UR21, URZ ;  /* 0x000000151b157290 */ /* 0x000fe4000fffe03f */
[----:B------:R-:W-:Y:S02]  /*11c50*/  UIADD3.X UR39, URZ, URZ, URZ, UP0, !UPT ;  /* 0x0000003f3f277290 */ /* 0x000fe400087fe43f */
[----:B------:R-:W-:Y:S01]  /*11c60*/  UIADD3 UR22, UR25, UR12, URZ ;  /* 0x0000000c19167290 */ /* 0x000fe2000fffe03f */
[----:B------:R-:W-:-:S11]  /*11c70*/  ULDC.64 UR34, c[0x0][0x198] ;  /* 0x0000660000227ab9 */ /* 0x000fd60000000a00 */
.L_x_761:
[----:B------:R-:W-:Y:S04]  /*11c80*/  BSSY B0, `(.L_x_701) ;  /* 0x000041a000007945 */ /* 0x000fe80003800000 */
[----:B------:R-:W-:Y:S05]  /*11c90*/  @P0 BRA `(.L_x_702) ;  /* 0x0000001c00880947 */ /* 0x000fea0003800000 */
[----:B------:R-:W-:Y:S01]  /*11ca0*/  IMAD.IADD R8, R8, 0x1, -R11 ;  /* 0x0000000108087824 */ /* 0x000fe200078e0a0b */
[----:B------:R-:W-:Y:S01]  /*11cb0*/  BSSY B2, `(.L_x_703) ;  /* 0x000007b000027945 */ /* 0x000fe20003800000 */
[----:B------:R-:W-:-:S03]  /*11cc0*/  PLOP3.LUT P0, PT, PT, PT, PT, 0x80, 0x0 ;  /* 0x000000000000781c */ /* 0x000fc60003f0f070 */
[----:B------:R-:W-:-:S13]  /*11cd0*/  ISETP.NE.AND P3, PT, R8, RZ, PT ;  /* 0x000000ff0800720c */ /* 0x000fda0003f65270 */
[----:B------:R-:W-:Y:S05]  /*11ce0*/  @!P3 BRA `(.L_x_704) ;  /* 0x0000000400dcb947 */ /* 0x000fea0003800000 */
[----:B------:R-:W1:Y:S01]  /*11cf0*/  LDC R9, c[0x0][0x948] ;  /* 0x00025200ff097b82 */ /* 0x000e620000000800 */
[----:B------:R-:W-:Y:S01]  /*11d00*/  IMAD.IADD R24, R3, 0x1, R8 ;  /* 0x0000000103187824 */ /* 0x000fe200078e0208 */
[----:B------:R-:W-:Y:S01]  /*11d10*/  ULDC.64 UR8, c[0x0][0x918] ;  /* 0x0002460000087ab9 */ /* 0x000fe20000000a00 */
[----:B------:R-:W-:Y:S01]  /*11d20*/  ULDC UR10, c[0x0][0x8b0] ;  /* 0x00022c00000a7ab9 */ /* 0x000fe20000000800 */
[----:B------:R-:W-:Y:S01]  /*11d30*/  ULDC UR11, c[0x0][0x8c0] ;  /* 0x00023000000b7ab9 */ /* 0x000fe20000000800 */
[----:B------:R-:W-:Y:S01]  /*11d40*/  VIADD R26, R24, 0xffffffff ;  /* 0xffffffff181a7836 */ /* 0x000fe20000000000 */
[----:B-1----:R-:W-:-:S13]  /*11d50*/  ISETP.NE.AND P0, PT, R9, 0x1, PT ;  /* 0x000000010900780c */ /* 0x002fda0003f05270 */
[----:B------:R-:W1:Y:S08]  /*11d60*/  @P0 LDC R7, c[0x0][0x94c] ;  /* 0x00025300ff070b82 */ /* 0x000e700000000800 */
[----:B------:R-:W2:Y:S01]  /*11d70*/  @P0 LDC R11, c[0x0][0x950] ;  /* 0x00025400ff0b0b82 */ /* 0x000ea20000000800 */
[----:B-1----:R-:W-:Y:S01]  /*11d80*/  @P0 IMAD.HI.U32 R2, R26, R7, RZ ;  /* 0x000000071a020227 */ /* 0x002fe200078e00ff */
[----:B------:R-:W-:-:S04]  /*11d90*/  SHF.R.U32.HI R7, RZ, UR10, R17 ;  /* 0x0000000aff077c19 */ /* 0x000fc80008011611 */
[----:B------:R-:W-:Y:S02]  /*11da0*/  SHF.R.U32.HI R19, RZ, UR11, R7 ;  /* 0x0000000bff137c19 */ /* 0x000fe40008011607 */
[----:B--2---:R-:W-:Y:S02]  /*11db0*/  @P0 SHF.R.U32.HI R26, RZ, R11, R2 ;  /* 0x0000000bff1a0219 */ /* 0x004fe40000011602 */
[----:B------:R-:W-:Y:S02]  /*11dc0*/  ISETP.NE.U32.AND P0, PT, RZ, UR8, PT ;  /* 0x00000008ff007c0c */ /* 0x000fe4000bf05070 */
[----:B------:R-:W-:Y:S02]  /*11dd0*/  SHF.R.U64 R2, R16, UR10, R17 ;  /* 0x0000000a10027c19 */ /* 0x000fe40008001211 */
[----:B------:R-:W-:Y:S02]  /*11de0*/  ISETP.NE.AND.EX P0, PT, RZ, UR9, PT, P0 ;  /* 0x00000009ff007c0c */ /* 0x000fe4000bf05300 */
[----:B------:R-:W-:Y:S01]  /*11df0*/  SHF.R.U64 R2, R2, UR11, R7 ;  /* 0x0000000b02027c19 */ /* 0x000fe20008001207 */
[----:B------:R-:W-:-:S03]  /*11e00*/  IMAD.MOV.U32 R7, RZ, RZ, R19 ;  /* 0x000000ffff077224 */ /* 0x000fc600078e0013 */
[----:B------:R-:W-:Y:S01]  /*11e10*/  IADD3 R11, P3, RZ, -R2, RZ ;  /* 0x80000002ff0b7210 */ /* 0x000fe20007f7e0ff */
[----:B------:R-:W-:-:S04]  /*11e20*/  IMAD.MOV.U32 R6, RZ, RZ, R2 ;  /* 0x000000ffff067224 */ /* 0x000fc800078e0002 */
[----:B------:R-:W-:Y:S02]  /*11e30*/  IMAD.X R18, RZ, RZ, ~R19, P3 ;  /* 0x000000ffff127224 */ /* 0x000fe400018e0e13 */
[----:B------:R-:W-:Y:S06]  /*11e40*/  @!P0 BRA `(.L_x_705) ;  /* 0x0000000000288947 */ /* 0x000fec0003800000 */
[----:B------:R-:W-:Y:S02]  /*11e50*/  ULDC UR12, c[0x0][0x924] ;  /* 0x00024900000c7ab9 */ /* 0x000fe40000000800 */
[----:B------:R-:W-:-:S05]  /*11e60*/  IADD3 R7, P0, R2, UR12, RZ ;  /* 0x0000000c02077c10 */ /* 0x000fca000ff1e0ff */
[----:B------:R-:W-:-:S04]  /*11e70*/  IMAD.X R19, RZ, RZ, R19, P0 ;  /* 0x000000ffff137224 */ /* 0x000fc800000e0613 */
[----:B------:R-:W-:-:S04]  /*11e80*/  IMAD.WIDE.U32 R14, R19, UR8, RZ ;  /* 0x00000008130e7c25 */ /* 0x000fc8000f8e00ff */
[----:B------:R-:W-:-:S04]  /*11e90*/  IMAD.WIDE.U32 R14, P0, R7, UR9, R14 ;  /* 0x00000009070e7c25 */ /* 0x000fc8000f80000e */
[----:B------:R-:W-:-:S04]  /*11ea0*/  IMAD.WIDE.U32 R6, R7, UR8, RZ ;  /* 0x0000000807067c25 */ /* 0x000fc8000f8e00ff */
[----:B------:R-:W-:Y:S01]  /*11eb0*/  IMAD.MOV.U32 R6, RZ, RZ, R15 ;  /* 0x000000ffff067224 */ /* 0x000fe200078e000f */
[----:B------:R-:W-:Y:S02]  /*11ec0*/  IADD3 RZ, P3, R7, R14, RZ ;  /* 0x0000000e07ff7210 */ /* 0x000fe40007f7e0ff */
[----:B------:R-:W-:-:S03]  /*11ed0*/  IADD3.X R7, RZ, RZ, RZ, P0, !PT ;  /* 0x000000ffff077210 */ /* 0x000fc600007fe4ff */
[----:B------:R-:W-:-:S08]  /*11ee0*/  IMAD.WIDE.U32.X R6, R19, UR9, R6, P3 ;  /* 0x0000000913067c25 */ /* 0x000fd000098e0406 */
.L_x_705:
[----:B------:R-:W-:Y:S01]  /*11ef0*/  IMAD R18, R18, UR4, RZ ;  /* 0x0000000412127c24 */ /* 0x000fe2000f8e02ff */
[----:B------:R-:W-:Y:S01]  /*11f00*/  ULDC UR8, c[0x0][0x920] ;  /* 0x0002480000087ab9 */ /* 0x000fe20000000800 */
[----:B------:R-:W-:Y:S01]  /*11f10*/  ULDC.64 UR14, c[0x0][0x8d0] ;  /* 0x00023400000e7ab9 */ /* 0x000fe20000000a00 */
[----:B------:R-:W-:Y:S01]  /*11f20*/  SHF.R.U64 R15, R6, UR8, R7 ;  /* 0x00000008060f7c19 */ /* 0x000fe20008001207 */
[C---:B------:R-:W-:Y:S01]  /*11f30*/  IMAD R19, R11.reuse, UR19, R18 ;  /* 0x000000130b137c24 */ /* 0x040fe2000f8e0212 */
[----:B------:R-:W-:Y:S01]  /*11f40*/  ISETP.NE.U32.AND P0, PT, RZ, UR14, PT ;  /* 0x0000000eff007c0c */ /* 0x000fe2000bf05070 */
[----:B------:R-:W-:Y:S01]  /*11f50*/  IMAD.WIDE.U32 R6, R11, UR4, R16 ;  /* 0x000000040b067c25 */ /* 0x000fe2000f8e0010 */
[----:B------:R-:W-:Y:S01]  /*11f60*/  ULDC UR8, c[0x0][0x910] ;  /* 0x0002440000087ab9 */ /* 0x000fe20000000800 */
[----:B------:R-:W-:Y:S01]  /*11f70*/  ULDC UR12, c[0x0][0x8d8] ;  /* 0x00023600000c7ab9 */ /* 0x000fe20000000800 */
[----:B------:R-:W-:Y:S01]  /*11f80*/  ISETP.NE.AND.EX P0, PT, RZ, UR15, PT, P0 ;  /* 0x0000000fff007c0c */ /* 0x000fe2000bf05300 */
[----:B------:R-:W-:-:S02]  /*11f90*/  IMAD.IADD R11, R26, 0x1, -R15 ;  /* 0x000000011a0b7824 */ /* 0x000fc400078e0a0f */
[----:B------:R-:W-:Y:S02]  /*11fa0*/  IMAD.IADD R19, R7, 0x1, R19 ;  /* 0x0000000107137824 */ /* 0x000fe400078e0213 */
[----:B------:R-:W-:Y:S01]  /*11fb0*/  IMAD R11, R11, UR8, R2 ;  /* 0x000000080b0b7c24 */ /* 0x000fe2000f8e0202 */
[----:B------:R-:W-:Y:S01]  /*11fc0*/  ULDC UR8, c[0x0][0x8b8] ;  /* 0x00022e0000087ab9 */ /* 0x000fe20000000800 */
[----:B------:R-:W-:Y:S01]  /*11fd0*/  IMAD.MOV.U32 R15, RZ, RZ, RZ ;  /* 0x000000ffff0f7224 */ /* 0x000fe200078e00ff */
[----:B------:R-:W-:-:S05]  /*11fe0*/  SHF.R.U64 R2, R6, UR11, R19 ;  /* 0x0000000b06027c19 */ /* 0x000fca0008001213 */
[----:B------:R-:W-:-:S04]  /*11ff0*/  IMAD R2, R2, UR8, RZ ;  /* 0x0000000802027c24 */ /* 0x000fc8000f8e02ff */
[----:B------:R-:W-:-:S04]  /*12000*/  IMAD R11, R11, UR4, R2 ;  /* 0x000000040b0b7c24 */ /* 0x000fc8000f8e0202 */
[----:B------:R-:W-:Y:S01]  /*12010*/  IMAD.MOV.U32 R14, RZ, RZ, R11 ;  /* 0x000000ffff0e7224 */ /* 0x000fe200078e000b */
[----:B------:R-:W-:Y:S06]  /*12020*/  @!P0 BRA `(.L_x_706) ;  /* 0x0000000000288947 */ /* 0x000fec0003800000 */
[----:B------:R-:W-:Y:S02]  /*12030*/  ULDC UR9, c[0x0][0x8dc] ;  /* 0x0002370000097ab9 */ /* 0x000fe40000000800 */
[----:B------:R-:W-:-:S05]  /*12040*/  IADD3 R15, P0, R11, UR9, RZ ;  /* 0x000000090b0f7c10 */ /* 0x000fca000ff1e0ff */
[----:B------:R-:W-:-:S04]  /*12050*/  IMAD.X R25, RZ, RZ, RZ, P0 ;  /* 0x000000ffff197224 */ /* 0x000fc800000e06ff */
[----:B------:R-:W-:-:S04]  /*12060*/  IMAD.WIDE.U32 R18, R25, UR14, RZ ;  /* 0x0000000e19127c25 */ /* 0x000fc8000f8e00ff */
[----:B------:R-:W-:-:S04]  /*12070*/  IMAD.WIDE.U32 R18, P0, R15, UR15, R18 ;  /* 0x0000000f0f127c25 */ /* 0x000fc8000f800012 */
[----:B------:R-:W-:Y:S01]  /*12080*/  IMAD.WIDE.U32 R14, R15, UR14, RZ ;  /* 0x0000000e0f0e7c25 */ /* 0x000fe2000f8e00ff */
[----:B------:R-:W-:-:S04]  /*12090*/  MOV R14, R19 ;  /* 0x00000013000e7202 */ /* 0x000fc80000000f00 */
[----:B------:R-:W-:Y:S01]  /*120a0*/  IADD3 RZ, P3, R15, R18, RZ ;  /* 0x000000120fff7210 */ /* 0x000fe20007f7e0ff */
[----:B------:R-:W-:-:S04]  /*120b0*/  IMAD.X R15, RZ, RZ, RZ, P0 ;  /* 0x000000ffff0f7224 */ /* 0x000fc800000e06ff */
[----:B------:R-:W-:-:S08]  /*120c0*/  IMAD.WIDE.U32.X R14, R25, UR15, R14, P3 ;  /* 0x0000000f190e7c25 */ /* 0x000fd000098e040e */
.L_x_706:
[--C-:B------:R-:W-:Y:S01]  /*120d0*/  SHF.R.U64 R2, R14, UR12, R15.reuse ;  /* 0x0000000c0e027c19 */ /* 0x100fe2000800120f */
[----:B------:R-:W-:Y:S01]  /*120e0*/  ULDC.64 UR14, c[0x0][0x8c8] ;  /* 0x00023200000e7ab9 */ /* 0x000fe20000000a00 */
[----:B------:R-:W-:Y:S01]  /*120f0*/  SHF.R.U32.HI R14, RZ, UR12, R15 ;  /* 0x0000000cff0e7c19 */ /* 0x000fe2000801160f */
[----:B------:R-:W-:Y:S01]  /*12100*/  IMAD.MOV.U32 R15, RZ, RZ, RZ ;  /* 0x000000ffff0f7224 */ /* 0x000fe200078e00ff */
[----:B------:R-:W-:Y:S01]  /*12110*/  IADD3 R25, P0, RZ, -R2, RZ ;  /* 0x80000002ff197210 */ /* 0x000fe20007f1e0ff */
[----:B------:R-:W-:-:S04]  /*12120*/  ULDC UR9, c[0x0][0x954] ;  /* 0x0002550000097ab9 */ /* 0x000fc80000000800 */
[----:B------:R-:W-:-:S04]  /*12130*/  IMAD.X R14, RZ, RZ, ~R14, P0 ;  /* 0x000000ffff0e7224 */ /* 0x000fc800000e0e0e */
[----:B------:R-:W-:-:S04]  /*12140*/  IMAD R14, R14, UR14, RZ ;  /* 0x0000000e0e0e7c24 */ /* 0x000fc8000f8e02ff */
[----:B------:R-:W-:Y:S02]  /*12150*/  IMAD R19, R25, UR15, R14 ;  /* 0x0000000f19137c24 */ /* 0x000fe4000f8e020e */
[----:B------:R-:W-:-:S04]  /*12160*/  IMAD.MOV.U32 R14, RZ, RZ, R11 ;  /* 0x000000ffff0e7224 */ /* 0x000fc800078e000b */
[----:B------:R-:W-:Y:S01]  /*12170*/  IMAD.WIDE.U32 R14, R25, UR14, R14 ;  /* 0x0000000e190e7c25 */ /* 0x000fe2000f8e000e */
[----:B------:R-:W-:Y:S02]  /*12180*/  ULDC.64 UR14, c[0x0][0x8e8] ;  /* 0x00023a00000e7ab9 */ /* 0x000fe40000000a00 */
[----:B------:R-:W-:Y:S01]  /*12190*/  ISETP.NE.U32.AND P0, PT, RZ, UR14, PT ;  /* 0x0000000eff007c0c */ /* 0x000fe2000bf05070 */
[----:B------:R-:W-:-:S03]  /*121a0*/  IMAD.IADD R15, R15, 0x1, R19 ;  /* 0x000000010f0f7824 */ /* 0x000fc600078e0213 */
[----:B------:R-:W-:Y:S02]  /*121b0*/  ISETP.NE.AND.EX P0, PT, RZ, UR15, PT, P0 ;  /* 0x0000000fff007c0c */ /* 0x000fe4000bf05300 */
[--C-:B------:R-:W-:Y:S02]  /*121c0*/  SHF.R.U64 R11, R14, UR11, R15.reuse ;  /* 0x0000000b0e0b7c19 */ /* 0x100fe4000800120f */
[----:B------:R-:W-:-:S04]  /*121d0*/  SHF.R.U32.HI R14, RZ, UR11, R15 ;  /* 0x0000000bff0e7c19 */ /* 0x000fc8000801160f */
[--C-:B------:R-:W-:Y:S02]  /*121e0*/  SHF.R.U64 R27, R11, UR10, R14.reuse ;  /* 0x0000000a0b1b7c19 */ /* 0x100fe4000800120e */
[----:B------:R-:W-:-:S04]  /*121f0*/  SHF.R.U32.HI R14, RZ, UR10, R14 ;  /* 0x0000000aff0e7c19 */ /* 0x000fc8000801160e */
[--C-:B------:R-:W-:Y:S02]  /*12200*/  SHF.R.U64 R25, R27, UR9, R14.reuse ;  /* 0x000000091b197c19 */ /* 0x100fe4000800120e */
[----:B------:R-:W-:-:S03]  /*12210*/  SHF.R.U32.HI R31, RZ, UR9, R14 ;  /* 0x00000009ff1f7c19 */ /* 0x000fc6000801160e */
[----:B------:R-:W-:Y:S02]  /*12220*/  IMAD.MOV.U32 R14, RZ, RZ, R25 ;  /* 0x000000ffff0e7224 */ /* 0x000fe400078e0019 */
        /* <DEDUP_REMOVED lines=12> */
.L_x_707:
[----:B------:R-:W-:Y:S01]  /*122f0*/  ULDC UR9, c[0x0][0x8f0] ;  /* 0x00023c0000097ab9 */ /* 0x000fe20000000800 */
[----:B------:R-:W-:Y:S01]  /*12300*/  LOP3.LUT R27, R27, UR13, RZ, 0xc0, !PT ;  /* 0x0000000d1b1b7c12 */ /* 0x000fe2000f8ec0ff */
[-C--:B------:R-:W-:Y:S01]  /*12310*/  IMAD R26, R26, R9.reuse, RZ ;  /* 0x000000091a1a7224 */ /* 0x080fe200078e02ff */
[----:B------:R-:W-:Y:S01]  /*12320*/  SHF.R.U64 R14, R14, UR9, R15 ;  /* 0x000000090e0e7c19 */ /* 0x000fe2000800120f */
[----:B------:R-:W-:Y:S01]  /*12330*/  ULDC UR9, c[0x0][0x8e0] ;  /* 0x0002380000097ab9 */ /* 0x000fe20000000800 */
[----:B------:R-:W1:Y:S01]  /*12340*/  LDC R15, c[0x0][0x958] ;  /* 0x00025600ff0f7b82 */ /* 0x000e620000000800 */
[----:B------:R-:W-:Y:S02]  /*12350*/  LOP3.LUT R6, R6, UR29, RZ, 0xc0, !PT ;  /* 0x0000001d06067c12 */ /* 0x000fe4000f8ec0ff */
[----:B------:R-:W-:Y:S01]  /*12360*/  IMAD R27, R14, UR7, R27 ;  /* 0x000000070e1b7c24 */ /* 0x000fe2000f8e021b */
[----:B------:R-:W-:Y:S01]  /*12370*/  LOP3.LUT R11, R11, UR30, RZ, 0xc0, !PT ;  /* 0x0000001e0b0b7c12 */ /* 0x000fe2000f8ec0ff */
[----:B------:R-:W-:Y:S01]  /*12380*/  IMAD.MOV R14, RZ, RZ, -R14 ;  /* 0x000000ffff0e7224 */ /* 0x000fe200078e0a0e */
[----:B------:R-:W-:Y:S01]  /*12390*/  VIADDMNMX.U32 R24, R26, R9, R24, PT ;  /* 0x000000091a187246 */ /* 0x000fe20003800018 */
[----:B------:R-:W-:Y:S01]  /*123a0*/  IMAD R6, R27, UR8, R6 ;  /* 0x000000081b067c24 */ /* 0x000fe2000f8e0206 */
[----:B------:R-:W-:Y:S01]  /*123b0*/  ULDC UR8, c[0x0][0x8a8] ;  /* 0x00022a0000087ab9 */ /* 0x000fe20000000800 */
[----:B------:R-:W-:Y:S01]  /*123c0*/  IMAD R14, R14, UR9, R25 ;  /* 0x000000090e0e7c24 */ /* 0x000fe2000f8e0219 */
[----:B------:R-:W-:Y:S01]  /*123d0*/  PLOP3.LUT P0, PT, PT, PT, PT, 0x8, 0x0 ;  /* 0x000000000000781c */ /* 0x000fe20003f0e170 */
[----:B------:R-:W-:-:S02]  /*123e0*/  IMAD.MOV.U32 R27, RZ, RZ, R2 ;  /* 0x000000ffff1b7224 */ /* 0x000fc400078e0002 */
[----:B------:R-:W-:Y:S01]  /*123f0*/  IMAD R7, R14, UR8, R11 ;  /* 0x000000080e077c24 */ /* 0x000fe2000f8e020b */
[----:B------:R-:W-:-:S05]  /*12400*/  VIMNMX.U32 R11, R3, R26, !PT ;  /* 0x0000001a030b7248 */ /* 0x000fca0007fe0000 */
[----:B------:R-:W-:Y:S02]  /*12410*/  IMAD.IADD R9, R11, 0x1, -R26 ;  /* 0x000000010b097824 */ /* 0x000fe400078e0a1a */
[----:B------:R-:W-:Y:S01]  /*12420*/  IMAD.IADD R11, R24, 0x1, -R11 ;  /* 0x00000001180b7824 */ /* 0x000fe200078e0a0b */
[----:B-1----:R-:W-:-:S04]  /*12430*/  ISETP.NE.AND P3, PT, R15, 0x1, PT ;  /* 0x000000010f00780c */ /* 0x002fc80003f65270 */
[----:B------:R-:W-:Y:S02]  /*12440*/  SEL R25, R7, R6, !P3 ;  /* 0x0000000607197207 */ /* 0x000fe40005800000 */
[----:B------:R-:W-:-:S07]  /*12450*/  SEL R24, R6, R7, !P3 ;  /* 0x0000000706187207 */ /* 0x000fce0005800000 */
.L_x_704:
[----:B------:R-:W-:Y:S05]  /*12460*/  BSYNC B2 ;  /* 0x0000000000027941 */ /* 0x000fea0003800000 */
.L_x_703:
[----:B------:R-:W-:Y:S05]  /*12470*/  @!P0 BRA `(.L_x_708) ;  /* 0x0000003800688947 */ /* 0x000fea0003800000 */
[----:B------:R-:W-:Y:S01]  /*12480*/  IADD3 R16, P0, R16, UR26, RZ ;  /* 0x0000001a10107c10 */ /* 0x000fe2000ff1e0ff */
[----:B------:R-:W-:Y:S01]  /*12490*/  IMAD.MOV.U32 R11, RZ, RZ, RZ ;  /* 0x000000ffff0b7224 */ /* 0x000fe200078e00ff */
[----:B------:R-:W-:Y:S01]  /*124a0*/  PRMT R10, RZ, 0x7610, R10 ;  /* 0x00007610ff0a7816 */ /* 0x000fe2000000000a */
[----:B------:R-:W-:Y:S01]  /*124b0*/  IMAD.MOV.U32 R24, RZ, RZ, -0x1 ;  /* 0xffffffffff187424 */ /* 0x000fe200078e00ff */
[----:B------:R-:W-:Y:S01]  /*124c0*/  IADD3.X R17, R17, UR21, RZ, P0, !PT ;  /* 0x0000001511117c10 */ /* 0x000fe200087fe4ff */
[----:B------:R-:W-:Y:S01]  /*124d0*/  IMAD.MOV.U32 R9, RZ, RZ, -0x1 ;  /* 0xffffffffff097424 */ /* 0x000fe200078e00ff */
[----:B------:R-:W-:Y:S01]  /*124e0*/  ISETP.GT.U32.AND P0, PT, R13, R16, PT ;  /* 0x000000100d00720c */ /* 0x000fe20003f04070 */
[----:B------:R-:W-:Y:S01]  /*124f0*/  IMAD.MOV.U32 R27, RZ, RZ, -0x1 ;  /* 0xffffffffff1b7424 */ /* 0x000fe200078e00ff */
[----:B------:R-:W-:Y:S01]  /*12500*/  MOV R25, 0xffffffff ;  /* 0xffffffff00197802 */ /* 0x000fe20000000f00 */
[----:B------:R-:W-:Y:S01]  /*12510*/  IMAD.MOV.U32 R8, RZ, RZ, RZ ;  /* 0x000000ffff087224 */ /* 0x000fe200078e00ff */
[----:B------:R-:W-:-:S13]  /*12520*/  ISETP.GT.U32.AND.EX P0, PT, R0, R17, PT, P0 ;  /* 0x000000110000720c */ /* 0x000fda0003f04100 */
[----:B------:R-:W-:Y:S05]  /*12530*/  @!P0 BRA `(.L_x_708) ;  /* 0x0000003800388947 */ /* 0x000fea0003800000 */
[----:B------:R-:W1:Y:S01]  /*12540*/  LDC R34, c[0x0][0x8b0] ;  /* 0x00022c00ff227b82 */ /* 0x000e620000000800 */
[----:B------:R-:W-:Y:S07]  /*12550*/  BSSY B2, `(.L_x_709) ;  /* 0x0000110000027945 */ /* 0x000fee0003800000 */
        /* <DEDUP_REMOVED lines=14> */
[----:B------:R-:W-:Y:S01]  /*12640*/  ULDC.64 UR10, c[0x0][0x940] ;  /* 0x00025000000a7ab9 */ /* 0x000fe20000000a00 */
[----:B------:R-:W-:Y:S01]  /*12650*/  ULDC.64 UR8, c[0x0][0x9a8] ;  /* 0x00026a0000087ab9 */ /* 0x000fe20000000a00 */
[----:B------:R-:W-:-:S04]  /*12660*/  IADD3 R9, P0, R16, -UR10, RZ ;  /* 0x8000000a10097c10 */ /* 0x000fc8000ff1e0ff */
[----:B------:R-:W-:Y:S02]  /*12670*/  IADD3.X R11, R17, ~UR11, RZ, P0, !PT ;  /* 0x8000000b110b7c10 */ /* 0x000fe400087fe4ff */
[----:B------:R-:W-:Y:S02]  /*12680*/  ISETP.NE.U32.AND P0, PT, RZ, UR8, PT ;  /* 0x00000008ff007c0c */ /* 0x000fe4000bf05070 */
[-CC-:B------:R-:W-:Y:S02]  /*12690*/  SHF.R.U64 R9, R9, R34.reuse, R11.reuse ;  /* 0x0000002209097219 */ /* 0x180fe4000000120b */
[----:B------:R-:W-:Y:S02]  /*126a0*/  ISETP.NE.AND.EX P0, PT, RZ, UR9, PT, P0 ;  /* 0x00000009ff007c0c */ /* 0x000fe4000bf05300 */
[----:B------:R-:W-:-:S04]  /*126b0*/  SHF.R.U32.HI R11, RZ, R34, R11 ;  /* 0x00000022ff0b7219 */ /* 0x000fc8000001160b */
[-CC-:B------:R-:W-:Y:S02]  /*126c0*/  SHF.R.U64 R2, R9, R32.reuse, R11.reuse ;  /* 0x0000002009027219 */ /* 0x180fe4000000120b */
[----:B------:R-:W-:-:S03]  /*126d0*/  SHF.R.U32.HI R11, RZ, R32, R11 ;  /* 0x00000020ff0b7219 */ /* 0x000fc6000001160b */
[----:B------:R-:W-:Y:S02]  /*126e0*/  IMAD.MOV.U32 R8, RZ, RZ, R2 ;  /* 0x000000ffff087224 */ /* 0x000fe400078e0002 */
        /* <DEDUP_REMOVED lines=8> */
[----:B------:R-:W-:Y:S01]  /*12770*/  IMAD.MOV.U32 R8, RZ, RZ, R11 ;  /* 0x000000ffff087224 */ /* 0x000fe200078e000b */
[----:B------:R-:W-:Y:S01]  /*12780*/  IADD3 RZ, P3, R9, R10, RZ ;  /* 0x0000000a09ff7210 */ /* 0x000fe20007f7e0ff */
[----:B------:R-:W-:-:S04]  /*12790*/  IMAD.X R9, RZ, RZ, RZ, P0 ;  /* 0x000000ffff097224 */ /* 0x000fc800000e06ff */
[----:B------:R-:W-:-:S08]  /*127a0*/  IMAD.WIDE.U32.X R8, R15, UR9, R8, P3 ;  /* 0x000000090f087c25 */ /* 0x000fd000098e0408 */
.L_x_711:
[----:B------:R-:W-:Y:S01]  /*127b0*/  ULDC UR8, c[0x0][0x9b0] ;  /* 0x00026c0000087ab9 */ /* 0x000fe20000000800 */
[----:B------:R-:W-:Y:S01]  /*127c0*/  IMAD.MOV.U32 R10, RZ, RZ, 0x1 ;  /* 0x00000001ff0a7424 */ /* 0x000fe200078e00ff */
[----:B------:R-:W-:Y:S01]  /*127d0*/  SHF.R.U64 R24, R8, UR8, R9 ;  /* 0x0000000808187c19 */ /* 0x000fe20008001209 */
[----:B------:R-:W-:Y:S01]  /*127e0*/  ULDC UR8, c[0x0][0x9a0] ;  /* 0x0002680000087ab9 */ /* 0x000fe20000000800 */
[----:B------:R-:W-:Y:S02]  /*127f0*/  IMAD.MOV.U32 R11, RZ, RZ, RZ ;  /* 0x000000ffff0b7224 */ /* 0x000fe400078e00ff */
[----:B------:R-:W-:Y:S02]  /*12800*/  IMAD.MOV.U32 R8, RZ, RZ, RZ ;  /* 0x000000ffff087224 */ /* 0x000fe400078e00ff */
[----:B------:R-:W-:Y:S02]  /*12810*/  IMAD.MOV R9, RZ, RZ, -R24 ;  /* 0x000000ffff097224 */ /* 0x000fe400078e0a18 */
[----:B------:R-:W-:-:S02]  /*12820*/  IMAD R24, R24, UR4, RZ ;  /* 0x0000000418187c24 */ /* 0x000fc4000f8e02ff */
[----:B------:R-:W-:Y:S01]  /*12830*/  IMAD R9, R9, UR8, R2 ;  /* 0x0000000809097c24 */ /* 0x000fe2000f8e0202 */
[----:B------:R-:W-:Y:S06]  /*12840*/  BRA `(.L_x_712) ;  /* 0x0000000c00807947 */ /* 0x000fec0003800000 */
.L_x_710:
[----:B------:R-:W1:Y:S01]  /*12850*/  LDC R33, c[0x0][0x95c] ;  /* 0x00025700ff217b82 */ /* 0x000e620000000800 */
[----:B------:R-:W-:Y:S02]  /*12860*/  ULDC UR8, c[0x0][0x97c] ;  /* 0x00025f0000087ab9 */ /* 0x000fe40000000800 */
[----:B------:R-:W-:-:S04]  /*12870*/  ISETP.GE.U32.AND P0, PT, R16, UR8, PT ;  /* 0x0000000810007c0c */ /* 0x000fc8000bf06070 */
[----:B------:R-:W-:Y:S02]  /*12880*/  ISETP.GE.U32.AND.EX P0, PT, R17, RZ, PT, P0 ;  /* 0x000000ff1100720c */ /* 0x000fe40003f06100 */
[----:B-1----:R-:W-:-:S13]  /*12890*/  ISETP.EQ.AND P3, PT, R33, 0x1, PT ;  /* 0x000000012100780c */ /* 0x002fda0003f62270 */
[----:B------:R-:W-:Y:S05]  /*128a0*/  @P0 BRA P3, `(.L_x_713) ;  /* 0x0000000c00500947 */ /* 0x000fea0001800000 */
[----:B------:R-:W1:Y:S01]  /*128b0*/  LDC.64 R26, c[0x0][0x918] ;  /* 0x00024600ff1a7b82 */ /* 0x000e620000000a00 */
[----:B------:R-:W-:Y:S01]  /*128c0*/  IMAD.MOV.U32 R2, RZ, RZ, R18 ;  /* 0x000000ffff027224 */ /* 0x000fe200078e0012 */
[----:B------:R-:W-:-:S06]  /*128d0*/  MOV R3, R19 ;  /* 0x0000001300037202 */ /* 0x000fcc0000000f00 */
[----:B------:R-:W2:Y:S08]  /*128e0*/  LDC R35, c[0x0][0x920] ;  /* 0x00024800ff237b82 */ /* 0x000eb00000000800 */
[----:B------:R-:W3:Y:S01]  /*128f0*/  LDC.64 R24, c[0x0][0x910] ;  /* 0x00024400ff187b82 */ /* 0x000ee20000000a00 */
[----:B-1----:R-:W-:-:S04]  /*12900*/  ISETP.NE.U32.AND P0, PT, R26, RZ, PT ;  /* 0x000000ff1a00720c */ /* 0x002fc80003f05070 */
[----:B------:R-:W-:-:S13]  /*12910*/  ISETP.NE.AND.EX P0, PT, R27, RZ, PT, P0 ;  /* 0x000000ff1b00720c */ /* 0x000fda0003f05300 */
[----:B--23--:R-:W-:Y:S05]  /*12920*/  @!P0 BRA `(.L_x_714) ;  /* 0x0000000000288947 */ /* 0x00cfea0003800000 */
[----:B------:R-:W-:Y:S02]  /*12930*/  ULDC UR8, c[0x0][0x924] ;  /* 0x0002490000087ab9 */ /* 0x000fe40000000800 */
[----:B------:R-:W-:-:S05]  /*12940*/  IADD3 R3, P3, R18, UR8, RZ ;  /* 0x0000000812037c10 */ /* 0x000fca000ff7e0ff */
        /* <DEDUP_REMOVED lines=8> */
.L_x_714:
[-CC-:B------:R-:W-:Y:S01]  /*129d0*/  SHF.R.U64 R8, R2, R35.reuse, R3.reuse ;  /* 0x0000002302087219 */ /* 0x180fe20000001203 */
[----:B------:R-:W-:Y:S01]  /*129e0*/  ULDC UR8, c[0x0][0x96c] ;  /* 0x00025b0000087ab9 */ /* 0x000fe20000000800 */
[----:B------:R-:W-:Y:S01]  /*129f0*/  SHF.R.U32.HI R9, RZ, R35, R3 ;  /* 0x00000023ff097219 */ /* 0x000fe20000011603 */
[----:B------:R-:W-:Y:S01]  /*12a00*/  IMAD.MOV.U32 R10, RZ, RZ, RZ ;  /* 0x000000ffff0a7224 */ /* 0x000fe200078e00ff */
[----:B------:R-:W-:-:S05]  /*12a10*/  IADD3 R3, P3, RZ, -R8, RZ ;  /* 0x80000008ff037210 */ /* 0x000fca0007f7e0ff */
[----:B------:R-:W-:-:S04]  /*12a20*/  IMAD.X R11, RZ, RZ, ~R9, P3 ;  /* 0x000000ffff0b7224 */ /* 0x000fc800018e0e09 */
[----:B------:R-:W-:-:S04]  /*12a30*/  IMAD R2, R11, R24, RZ ;  /* 0x000000180b027224 */ /* 0x000fc800078e02ff */
[C---:B------:R-:W-:Y:S02]  /*12a40*/  IMAD R25, R3.reuse, R25, R2 ;  /* 0x0000001903197224 */ /* 0x040fe400078e0202 */
[----:B------:R-:W-:-:S03]  /*12a50*/  IMAD.WIDE.U32 R2, R3, R24, R18 ;  /* 0x0000001803027225 */ /* 0x000fc600078e0012 */
[----:B------:R-:W-:Y:S01]  /*12a60*/  ISETP.GE.U32.AND P3, PT, R2, UR8, PT ;  /* 0x0000000802007c0c */ /* 0x000fe2000bf66070 */
[----:B------:R-:W-:-:S05]  /*12a70*/  IMAD.IADD R2, R3, 0x1, R25 ;  /* 0x0000000103027824 */ /* 0x000fca00078e0219 */
[----:B------:R-:W-:Y:S01]  /*12a80*/  ISETP.GE.U32.AND.EX P3, PT, R2, RZ, PT, P3 ;  /* 0x000000ff0200720c */ /* 0x000fe20003f66130 */
[----:B------:R-:W-:Y:S01]  /*12a90*/  IMAD.U32 R2, RZ, RZ, UR18 ;  /* 0x00000012ff027e24 */ /* 0x000fe2000f8e00ff */
[----:B------:R-:W-:Y:S11]  /*12aa0*/  @!P0 BRA `(.L_x_715) ;  /* 0x0000000000208947 */ /* 0x000ff60003800000 */
[----:B------:R-:W-:-:S04]  /*12ab0*/  IMAD.WIDE.U32 R10, R26, UR39, RZ ;  /* 0x000000271a0a7c25 */ /* 0x000fc8000f8e00ff */
[----:B------:R-:W-:-:S04]  /*12ac0*/  IMAD.WIDE.U32 R2, R26, UR20, RZ ;  /* 0x000000141a027c25 */ /* 0x000fc8000f8e00ff */
[----:B------:R-:W-:-:S04]  /*12ad0*/  IMAD.WIDE.U32 R10, P4, R27, UR20, R10 ;  /* 0x000000141b0a7c25 */ /* 0x000fc8000f88000a */
[----:B------:R-:W-:Y:S01]  /*12ae0*/  IMAD.MOV.U32 R2, RZ, RZ, R11 ;  /* 0x000000ffff027224 */ /* 0x000fe200078e000b */
[----:B------:R-:W-:Y:S02]  /*12af0*/  IADD3 RZ, P5, R3, R10, RZ ;  /* 0x0000000a03ff7210 */ /* 0x000fe40007fbe0ff */
[----:B------:R-:W-:-:S03]  /*12b00*/  IADD3.X R3, RZ, RZ, RZ, P4, !PT ;  /* 0x000000ffff037210 */ /* 0x000fc600027fe4ff */
[----:B------:R-:W-:-:S04]  /*12b10*/  IMAD.WIDE.U32.X R2, R27, UR39, R2, P5 ;  /* 0x000000271b027c25 */ /* 0x000fc8000a8e0402 */
[----:B------:R-:W-:-:S07]  /*12b20*/  IMAD.MOV.U32 R10, RZ, RZ, R3 ;  /* 0x000000ffff0a7224 */ /* 0x000fce00078e0003 */
.L_x_715:
[--C-:B------:R-:W-:Y:S01]  /*12b30*/  SHF.R.U64 R2, R2, R35, R10.reuse ;  /* 0x0000002302027219 */ /* 0x100fe2000000120a */
[----:B------:R-:W-:Y:S01]  /*12b40*/  ULDC.64 UR8, c[0x0][0x930] ;  /* 0x00024c0000087ab9 */ /* 0x000fe20000000a00 */
[----:B------:R-:W-:Y:S02]  /*12b50*/  SEL R3, RZ, 0x1, P3 ;  /* 0x00000001ff037807 */ /* 0x000fe40001800000 */
[----:B------:R-:W-:Y:S02]  /*12b60*/  ISETP.NE.U32.AND P3, PT, RZ, UR8, PT ;  /* 0x00000008ff007c0c */ /* 0x000fe4000bf65070 */
[----:B------:R-:W-:Y:S02]  /*12b70*/  IADD3 R2, P4, R2, R3, RZ ;  /* 0x0000000302027210 */ /* 0x000fe40007f9e0ff */
[----:B------:R-:W-:Y:S02]  /*12b80*/  SHF.R.U32.HI R3, RZ, R35, R10 ;  /* 0x00000023ff037219 */ /* 0x000fe4000001160a */
[----:B------:R-:W-:Y:S01]  /*12b90*/  ISETP.NE.AND.EX P3, PT, RZ, UR9, PT, P3 ;  /* 0x00000009ff007c0c */ /* 0x000fe2000bf65330 */
[----:B------:R-:W-:-:S02]  /*12ba0*/  IMAD R10, R2, UR22, RZ ;  /* 0x00000016020a7c24 */ /* 0x000fc4000f8e02ff */
[----:B------:R-:W-:-:S04]  /*12bb0*/  IMAD.X R3, RZ, RZ, R3, P4 ;  /* 0x000000ffff037224 */ /* 0x000fc800020e0603 */
[----:B------:R-:W-:Y:S02]  /*12bc0*/  IMAD R25, R3, UR24, R10 ;  /* 0x0000001803197c24 */ /* 0x000fe4000f8e020a */
[----:B------:R-:W-:-:S04]  /*12bd0*/  IMAD.WIDE.U32 R2, R2, UR24, RZ ;  /* 0x0000001802027c25 */ /* 0x000fc8000f8e00ff */
[----:B------:R-:W-:Y:S02]  /*12be0*/  IMAD.IADD R25, R3, 0x1, R25 ;  /* 0x0000000103197824 */ /* 0x000fe400078e0219 */
        /* <DEDUP_REMOVED lines=13> */
.L_x_716:
[----:B------:R-:W-:Y:S01]  /*12cc0*/  ULDC UR8, c[0x0][0x938] ;  /* 0x00024e0000087ab9 */ /* 0x000fe20000000800 */
[----:B------:R-:W-:Y:S01]  /*12cd0*/  IMAD.MOV.U32 R3, RZ, RZ, R25 ;  /* 0x000000ffff037224 */ /* 0x000fe200078e0019 */
[--C-:B------:R-:W-:Y:S01]  /*12ce0*/  SHF.R.U64 R14, R10, UR8, R11.reuse ;  /* 0x000000080a0e7c19 */ /* 0x100fe2000800120b */
[----:B------:R-:W-:Y:S01]  /*12cf0*/  ULDC UR11, c[0x0][0x908] ;  /* 0x00024200000b7ab9 */ /* 0x000fe20000000800 */
[----:B------:R-:W-:Y:S01]  /*12d00*/  SHF.R.U32.HI R10, RZ, UR8, R11 ;  /* 0x00000008ff0a7c19 */ /* 0x000fe2000801160b */
[----:B------:R-:W-:Y:S01]  /*12d10*/  ULDC.64 UR8, c[0x0][0x928] ;  /* 0x00024a0000087ab9 */ /* 0x000fe20000000a00 */
[----:B------:R-:W-:Y:S01]  /*12d20*/  IADD3 R15, P3, RZ, -R14, RZ ;  /* 0x8000000eff0f7210 */ /* 0x000fe20007f7e0ff */
[----:B------:R-:W-:Y:S01]  /*12d30*/  IMAD.MOV.U32 R11, RZ, RZ, R9 ;  /* 0x000000ffff0b7224 */ /* 0x000fe200078e0009 */
[----:B------:R-:W-:-:S03]  /*12d40*/  ISETP.GT.AND P5, PT, R33, 0x1, PT ;  /* 0x000000012100780c */ /* 0x000fc60003fa4270 */
[----:B------:R-:W-:Y:S02]  /*12d50*/  IMAD.X R10, RZ, RZ, ~R10, P3 ;  /* 0x000000ffff0a7224 */ /* 0x000fe400018e0e0a */
[----:B------:R-:W-:-:S04]  /*12d60*/  IMAD.WIDE.U32 R2, R15, UR8, R2 ;  /* 0x000000080f027c25 */ /* 0x000fc8000f8e0002 */
[----:B------:R-:W-:-:S04]  /*12d70*/  IMAD R10, R10, UR8, RZ ;  /* 0x000000080a0a7c24 */ /* 0x000fc8000f8e02ff */
[----:B------:R-:W-:Y:S01]  /*12d80*/  IMAD R15, R15, UR9, R10 ;  /* 0x000000090f0f7c24 */ /* 0x000fe2000f8e020a */
[----:B------:R-:W-:Y:S02]  /*12d90*/  ULDC.64 UR8, c[0x0][0x900] ;  /* 0x0002400000087ab9 */ /* 0x000fe40000000a00 */
[----:B------:R-:W-:Y:S01]  /*12da0*/  ISETP.NE.U32.AND P3, PT, RZ, UR8, PT ;  /* 0x00000008ff007c0c */ /* 0x000fe2000bf65070 */
[----:B------:R-:W-:-:S03]  /*12db0*/  IMAD.IADD R15, R3, 0x1, R15 ;  /* 0x00000001030f7824 */ /* 0x000fc600078e020f */
[----:B------:R-:W-:Y:S02]  /*12dc0*/  ISETP.NE.AND.EX P3, PT, RZ, UR9, PT, P3 ;  /* 0x00000009ff007c0c */ /* 0x000fe4000bf65330 */
[----:B------:R-:W-:Y:S01]  /*12dd0*/  SHF.R.U64 R25, R2, R34, R15 ;  /* 0x0000002202197219 */ /* 0x000fe2000000120f */
[----:B------:R-:W-:-:S10]  /*12de0*/  IMAD.MOV.U32 R2, RZ, RZ, R8 ;  /* 0x000000ffff027224 */ /* 0x000fd400078e0008 */
[----:B------:R-:W-:Y:S05]  /*12df0*/  @!P3 BRA `(.L_x_717) ;  /* 0x00000000002cb947 */ /* 0x000fea0003800000 */
        /* <DEDUP_REMOVED lines=9> */
[----:B------:R-:W-:-:S04]  /*12e90*/  IMAD.WIDE.U32.X R2, R33, UR9, R2, P4 ;  /* 0x0000000921027c25 */ /* 0x000fc8000a0e0402 */
[----:B------:R-:W-:-:S07]  /*12ea0*/  IMAD.MOV.U32 R11, RZ, RZ, R3 ;  /* 0x000000ffff0b7224 */ /* 0x000fce00078e0003 */
.L_x_717:
[--C-:B------:R-:W-:Y:S01]  /*12eb0*/  SHF.R.U64 R3, R2, UR11, R11.reuse ;  /* 0x0000000b02037c19 */ /* 0x100fe2000800120b */
[----:B------:R-:W1:Y:S01]  /*12ec0*/  LDC R33, c[0x0][0x948] ;  /* 0x00025200ff217b82 */ /* 0x000e620000000800 */
[----:B------:R-:W-:Y:S01]  /*12ed0*/  SHF.R.U32.HI R2, RZ, UR11, R11 ;  /* 0x0000000bff027c19 */ /* 0x000fe2000801160b */
[----:B------:R-:W-:Y:S01]  /*12ee0*/  ULDC.64 UR8, c[0x0][0x8f8] ;  /* 0x00023e0000087ab9 */ /* 0x000fe20000000a00 */
[----:B------:R-:W-:Y:S02]  /*12ef0*/  IADD3 R11, P3, RZ, -R3, RZ ;  /* 0x80000003ff0b7210 */ /* 0x000fe40007f7e0ff */
[----:B------:R-:W-:-:S03]  /*12f00*/  SHF.R.U32.HI R15, RZ, R34, R15 ;  /* 0x00000022ff0f7219 */ /* 0x000fc6000001160f */
[----:B------:R-:W-:Y:S01]  /*12f10*/  IMAD.X R10, RZ, RZ, ~R2, P3 ;  /* 0x000000ffff0a7224 */ /* 0x000fe200018e0e02 */
[----:B------:R-:W-:Y:S01]  /*12f20*/  SHF.R.U64 R25, R25, R32, R15 ;  /* 0x0000002019197219 */ /* 0x000fe2000000120f */
[----:B------:R-:W-:-:S04]  /*12f30*/  IMAD.WIDE.U32 R8, R11, UR8, R8 ;  /* 0x000000080b087c25 */ /* 0x000fc8000f8e0008 */
[----:B------:R-:W-:Y:S01]  /*12f40*/  IMAD R10, R10, UR8, RZ ;  /* 0x000000080a0a7c24 */ /* 0x000fe2000f8e02ff */
[----:B------:R-:W2:Y:S03]  /*12f50*/  @P5 LDC R25, c[0x0][0x968] ;  /* 0x00025a00ff195b82 */ /* 0x000ea60000000800 */
[----:B------:R-:W-:Y:S01]  /*12f60*/  IMAD R11, R11, UR9, R10 ;  /* 0x000000090b0b7c24 */ /* 0x000fe2000f8e020a */
[----:B------:R-:W-:-:S03]  /*12f70*/  SEL R10, R3, R8, P5 ;  /* 0x00000008030a7207 */ /* 0x000fc60002800000 */
[----:B------:R-:W-:-:S05]  /*12f80*/  IMAD.IADD R9, R9, 0x1, R11 ;  /* 0x0000000109097824 */ /* 0x000fca00078e020b */
[----:B------:R-:W-:Y:S02]  /*12f90*/  SEL R2, R2, R9, P5 ;  /* 0x0000000902027207 */ /* 0x000fe40002800000 */
[----:B-1----:R-:W-:Y:S02]  /*12fa0*/  SEL R9, R14, R33, !P5 ;  /* 0x000000210e097207 */ /* 0x002fe40006800000 */
[----:B------:R-:W1:Y:S01]  /*12fb0*/  @P5 LDC R14, c[0x0][0x980] ;  /* 0x00026000ff0e5b82 */ /* 0x000e620000000800 */
[CC--:B--2---:R-:W-:Y:S02]  /*12fc0*/  ISETP.LT.U32.AND P4, PT, R10.reuse, R25.reuse, PT ;  /* 0x000000190a00720c */ /* 0x0c4fe40003f81070 */
[----:B------:R-:W-:Y:S01]  /*12fd0*/  ISETP.GE.U32.AND P3, PT, R10, R25, PT ;  /* 0x000000190a00720c */ /* 0x000fe20003f66070 */
[----:B-1----:R-:W-:Y:S01]  /*12fe0*/  IMAD R11, R3, R14, RZ ;  /* 0x0000000e030b7224 */ /* 0x002fe200078e02ff */
[----:B------:R-:W-:-:S03]  /*12ff0*/  SHF.R.U32.HI R3, RZ, R32, R15 ;  /* 0x00000020ff037219 */ /* 0x000fc6000001160f */
[----:B------:R-:W-:Y:S01]  /*13000*/  IMAD R8, R9, R8, R11 ;  /* 0x0000000809087224 */ /* 0x000fe200078e020b */
[----:B------:R-:W-:-:S04]  /*13010*/  SEL R3, R3, RZ, !P5 ;  /* 0x000000ff03037207 */ /* 0x000fc80006800000 */
[CC--:B------:R-:W-:Y:S02]  /*13020*/  ISETP.LT.U32.AND.EX P4, PT, R2.reuse, R3.reuse, PT, P4 ;  /* 0x000000030200720c */ /* 0x0c0fe40003f81140 */
[----:B------:R-:W-:Y:S02]  /*13030*/  ISETP.GE.U32.AND.EX P3, PT, R2, R3, PT, P3 ;  /* 0x000000030200720c */ /* 0x000fe40003f66130 */
[----:B------:R-:W-:Y:S02]  /*13040*/  SEL R3, R10, R25, P4 ;  /* 0x000000190a037207 */ /* 0x000fe40002000000 */
[----:B------:R-:W-:-:S03]  /*13050*/  SEL R9, RZ, 0x1, P3 ;  /* 0x00000001ff097807 */ /* 0x000fc60001800000 */
[----:B------:R-:W-:Y:S02]  /*13060*/  IMAD.IADD R3, R3, 0x1, R8 ;  /* 0x0000000103037824 */ /* 0x000fe400078e0208 */
[----:B------:R-:W-:Y:S01]  /*13070*/  IMAD.IADD R14, R9, 0x1, R14 ;  /* 0x00000001090e7824 */ /* 0x000fe200078e020e */
[----:B------:R-:W-:Y:S06]  /*13080*/  @P5 BRA `(.L_x_718) ;  /* 0x0000000000cc5947 */ /* 0x000fec0003800000 */
[----:B------:R-:W-:Y:S01]  /*13090*/  ISETP.NE.AND P4, PT, R33, 0x1, PT ;  /* 0x000000012100780c */ /* 0x000fe20003f85270 */
[----:B------:R-:W-:-:S12]  /*130a0*/  BSSY B3, `(.L_x_719) ;  /* 0x000001a000037945 */ /* 0x000fd80003800000 */
[----:B------:R-:W1:Y:S08]  /*130b0*/  @P4 LDC R2, c[0x0][0x94c] ;  /* 0x00025300ff024b82 */ /* 0x000e700000000800 */
[----:B------:R-:W2:Y:S01]  /*130c0*/  @P4 LDC R9, c[0x0][0x950] ;  /* 0x00025400ff094b82 */ /* 0x000ea20000000800 */
[----:B-1----:R-:W-:-:S04]  /*130d0*/  @P4 IMAD.HI.U32 R8, R3, R2, RZ ;  /* 0x0000000203084227 */ /* 0x002fc800078e00ff */
[----:B------:R-:W-:Y:S01]  /*130e0*/  IMAD.MOV.U32 R2, RZ, RZ, R3 ;  /* 0x000000ffff027224 */ /* 0x000fe200078e0003 */
[----:B--2---:R-:W-:-:S05]  /*130f0*/  @P4 SHF.R.U32.HI R2, RZ, R9, R8 ;  /* 0x00000009ff024219 */ /* 0x004fca0000011608 */
[----:B------:R-:W-:-:S05]  /*13100*/  IMAD R2, R2, R33, RZ ;  /* 0x0000002102027224 */ /* 0x000fca00078e02ff */
[----:B------:R-:W-:-:S04]  /*13110*/  IADD3 R8, R3, -R2, RZ ;  /* 0x8000000203087210 */ /* 0x000fc80007ffe0ff */
        /* <DEDUP_REMOVED lines=12> */
.L_x_721:
[----:B------:R-:W-:-:S04]  /*131e0*/  IMAD.IADD R2, R33, 0x1, -R8 ;  /* 0x0000000121027824 */ /* 0x000fc800078e0a08 */
[--C-:B------:R-:W-:Y:S02]  /*131f0*/  IMAD.IADD R3, R3, 0x1, R2.reuse ;  /* 0x0000000103037824 */ /* 0x100fe400078e0202 */
[----:B------:R-:W-:Y:S01]  /*13200*/  IMAD.IADD R14, R14, 0x1, -R2 ;  /* 0x000000010e0e7824 */ /* 0x000fe200078e0a02 */
[----:B------:R-:W-:Y:S06]  /*13210*/  BRA `(.L_x_722) ;  /* 0x0000000000087947 */ /* 0x000fec0003800000 */
.L_x_720:
[----:B------:R-:W-:Y:S02]  /*13220*/  IMAD.IADD R14, R8, 0x1, R14 ;  /* 0x00000001080e7824 */ /* 0x000fe400078e020e */
[----:B------:R-:W-:-:S07]  /*13230*/  IMAD.MOV.U32 R3, RZ, RZ, R2 ;  /* 0x000000ffff037224 */ /* 0x000fce00078e0002 */
.L_x_722:
[----:B------:R-:W-:Y:S05]  /*13240*/  BSYNC B3 ;  /* 0x0000000000037941 */ /* 0x000fea0003800000 */
.L_x_719:
[----:B------:R-:W1:Y:S01]  /*13250*/  @P4 LDC R8, c[0x0][0x94c] ;  /* 0x00025300ff084b82 */ /* 0x000e620000000800 */
[----:B------:R-:W-:Y:S01]  /*13260*/  IADD3 R9, R3, R14, RZ ;  /* 0x0000000e03097210 */ /* 0x000fe20007ffe0ff */
[----:B------:R-:W-:Y:S04]  /*13270*/  BSSY B3, `(.L_x_718) ;  /* 0x0000014000037945 */ /* 0x000fe80003800000 */
[----:B------:R-:W-:Y:S02]  /*13280*/  IMAD.MOV.U32 R2, RZ, RZ, R9 ;  /* 0x000000ffff027224 */ /* 0x000fe400078e0009 */
[----:B------:R-:W2:Y:S01]  /*13290*/  @P4 LDC R11, c[0x0][0x950] ;  /* 0x00025400ff0b4b82 */ /* 0x000ea20000000800 */
[----:B-1----:R-:W-:-:S05]  /*132a0*/  @P4 IMAD.HI.U32 R8, R9, R8, RZ ;  /* 0x0000000809084227 */ /* 0x002fca00078e00ff */
[----:B--2---:R-:W-:-:S05]  /*132b0*/  @P4 SHF.R.U32.HI R2, RZ, R11, R8 ;  /* 0x0000000bff024219 */ /* 0x004fca0000011608 */
[----:B------:R-:W-:-:S04]  /*132c0*/  IMAD.MOV R2, RZ, RZ, -R2 ;  /* 0x000000ffff027224 */ /* 0x000fc800078e0a02 */
[----:B------:R-:W-:Y:S02]  /*132d0*/  IMAD R11, R33, R2, R9 ;  /* 0x00000002210b7224 */ /* 0x000fe400078e0209 */
[----:B------:R-:W-:-:S03]  /*132e0*/  IMAD.MOV.U32 R2, RZ, RZ, R14 ;  /* 0x000000ffff027224 */ /* 0x000fc600078e000e */
[----:B------:R-:W-:-:S13]  /*132f0*/  ISETP.GE.U32.AND P3, PT, R11, 0x8, PT ;  /* 0x000000080b00780c */ /* 0x000fda0003f66070 */
[----:B------:R-:W-:Y:S05]  /*13300*/  @!P3 BRA `(.L_x_723) ;  /* 0x000000000024b947 */ /* 0x000fea0003800000 */
[----:B------:R-:W-:-:S13]  /*13310*/  ISETP.GT.U32.AND P4, PT, R11, UR38, PT ;  /* 0x000000260b007c0c */ /* 0x000fda000bf84070 */
        /* <DEDUP_REMOVED lines=8> */
.L_x_723:
[----:B------:R-:W-:-:S07]  /*133a0*/  IMAD.IADD R14, R14, 0x1, -R11 ;  /* 0x000000010e0e7824 */ /* 0x000fce00078e0a0b */
.L_x_724:
[----:B------:R-:W-:Y:S05]  /*133b0*/  BSYNC B3 ;  /* 0x0000000000037941 */ /* 0x000fea0003800000 */
.L_x_718:
[----:B------:R-:W-:Y:S01]  /*133c0*/  ISETP.NE.AND P4, PT, R33, 0x1, PT ;  /* 0x000000012100780c */ /* 0x000fe20003f85270 */
[----:B------:R-:W-:Y:S02]  /*133d0*/  IMAD.MOV.U32 R8, RZ, RZ, R18 ;  /* 0x000000ffff087224 */ /* 0x000fe400078e0012 */
[----:B------:R-:W-:Y:S01]  /*133e0*/  IMAD.MOV.U32 R9, RZ, RZ, R19 ;  /* 0x000000ffff097224 */ /* 0x000fe200078e0013 */
[----:B------:R-:W-:Y:S09]  /*133f0*/  @!P0 BRA `(.L_x_725) ;  /* 0x0000000000288947 */ /* 0x000ff20003800000 */
[----:B------:R-:W-:Y:S02]  /*13400*/  ULDC UR8, c[0x0][0x924] ;  /* 0x0002490000087ab9 */ /* 0x000fe40000000800 */
[----:B------:R-:W-:-:S04]  /*13410*/  IADD3 R9, P0, R18, UR8, RZ ;  /* 0x0000000812097c10 */ /* 0x000fc8000ff1e0ff */
[----:B------:R-:W-:-:S05]  /*13420*/  IADD3.X R15, RZ, R19, RZ, P0, !PT ;  /* 0x00000013ff0f7210 */ /* 0x000fca00007fe4ff */
[----:B------:R-:W-:-:S04]  /*13430*/  IMAD.WIDE.U32 R10, R15, R26, RZ ;  /* 0x0000001a0f0a7225 */ /* 0x000fc800078e00ff */
[----:B------:R-:W-:-:S04]  /*13440*/  IMAD.WIDE.U32 R10, P0, R9, R27, R10 ;  /* 0x0000001b090a7225 */ /* 0x000fc8000780000a */
[----:B------:R-:W-:-:S04]  /*13450*/  IMAD.WIDE.U32 R8, R9, R26, RZ ;  /* 0x0000001a09087225 */ /* 0x000fc800078e00ff */
[----:B------:R-:W-:Y:S01]  /*13460*/  IMAD.MOV.U32 R8, RZ, RZ, R11 ;  /* 0x000000ffff087224 */ /* 0x000fe200078e000b */
[----:B------:R-:W-:Y:S01]  /*13470*/  IADD3 RZ, P3, R9, R10, RZ ;  /* 0x0000000a09ff7210 */ /* 0x000fe20007f7e0ff */
[----:B------:R-:W-:-:S04]  /*13480*/  IMAD.X R9, RZ, RZ, RZ, P0 ;  /* 0x000000ffff097224 */ /* 0x000fc800000e06ff */
[----:B------:R-:W-:-:S08]  /*13490*/  IMAD.WIDE.U32.X R8, R15, R27, R8, P3 ;  /* 0x0000001b0f087225 */ /* 0x000fd000018e0408 */
.L_x_725:
[----:B------:R-:W-:Y:S01]  /*134a0*/  SHF.R.U64 R35, R8, R35, R9 ;  /* 0x0000002308237219 */ /* 0x000fe20000001209 */
[----:B------:R-:W1:Y:S01]  /*134b0*/  @P4 LDC R26, c[0x0][0x950] ;  /* 0x00025400ff1a4b82 */ /* 0x000e620000000800 */
[----:B------:R-:W-:Y:S01]  /*134c0*/  IMAD.MOV.U32 R8, RZ, RZ, R14 ;  /* 0x000000ffff087224 */ /* 0x000fe200078e000e */
[----:B------:R-:W-:Y:S01]  /*134d0*/  SHF.R.U64 R31, R6, R32, R31 ;  /* 0x00000020061f7219 */ /* 0x000fe2000000121f */
[----:B------:R-:W-:Y:S02]  /*134e0*/  ULDC UR8, c[0x0][0x8b8] ;  /* 0x00022e0000087ab9 */ /* 0x000fe40000000800 */
[----:B------:R-:W-:-:S03]  /*134f0*/  IMAD.IADD R10, R3, 0x1, R8 ;  /* 0x00000001030a7824 */ /* 0x000fc600078e0208 */
[----:B------:R-:W2:Y:S01]  /*13500*/  @P4 LDC R9, c[0x0][0x94c] ;  /* 0x00025300ff094b82 */ /* 0x000ea20000000800 */
[----:B------:R-:W-:-:S04]  /*13510*/  VIADD R2, R10, 0xffffffff ;  /* 0xffffffff0a027836 */ /* 0x000fc80000000000 */
[----:B--2---:R-:W-:-:S05]  /*13520*/  @P4 IMAD.HI.U32 R9, R2, R9, RZ ;  /* 0x0000000902094227 */ /* 0x004fca00078e00ff */
[----:B-1----:R-:W-:-:S05]  /*13530*/  @P4 SHF.R.U32.HI R2, RZ, R26, R9 ;  /* 0x0000001aff024219 */ /* 0x002fca0000011609 */
[C---:B------:R-:W-:Y:S02]  /*13540*/  IMAD.IADD R9, R2.reuse, 0x1, -R35 ;  /* 0x0000000102097824 */ /* 0x040fe400078e0a23 */
[-C--:B------:R-:W-:Y:S02]  /*13550*/  IMAD R2, R2, R33.reuse, RZ ;  /* 0x0000002102027224 */ /* 0x080fe400078e02ff */
[----:B------:R-:W-:Y:S02]  /*13560*/  IMAD R9, R9, R24, R18 ;  /* 0x0000001809097224 */ /* 0x000fe400078e0212 */
[----:B------:R-:W-:Y:S01]  /*13570*/  IMAD R24, R31, UR8, RZ ;  /* 0x000000081f187c24 */ /* 0x000fe2000f8e02ff */
[----:B------:R-:W-:Y:S02]  /*13580*/  VIMNMX.U32 R11, R3, R2, !PT ;  /* 0x00000002030b7248 */ /* 0x000fe40007fe0000 */
[----:B------:R-:W-:Y:S01]  /*13590*/  VIADDMNMX.U32 R10, R2, R33, R10, PT ;  /* 0x00000021020a7246 */ /* 0x000fe2000380000a */
[----:B------:R-:W-:-:S02]  /*135a0*/  IMAD R24, R9, UR4, R24 ;  /* 0x0000000409187c24 */ /* 0x000fc4000f8e0218 */
[C---:B------:R-:W-:Y:S01]  /*135b0*/  IMAD.IADD R9, R11.reuse, 0x1, -R2 ;  /* 0x000000010b097824 */ /* 0x040fe200078e0a02 */
[----:B------:R-:W-:Y:S02]  /*135c0*/  IADD3 R11, -R11, R10, RZ ;  /* 0x0000000a0b0b7210 */ /* 0x000fe40007ffe1ff */
[----:B------:R-:W-:Y:S01]  /*135d0*/  PRMT R10, RZ, 0x7610, R10 ;  /* 0x00007610ff0a7816 */ /* 0x000fe2000000000a */
[----:B------:R-:W-:Y:S06]  /*135e0*/  BRA `(.L_x_712) ;  /* 0x0000000000187947 */ /* 0x000fec0003800000 */
.L_x_713:
[----:B------:R-:W-:Y:S01]  /*135f0*/  ULDC UR8, c[0x0][0x948] ;  /* 0x0002520000087ab9 */ /* 0x000fe20000000800 */
[----:B------:R-:W-:Y:S01]  /*13600*/  VIADD R24, R16, UR6 ;  /* 0x0000000610187c36 */ /* 0x000fe20008000000 */
[----:B------:R-:W-:Y:S01]  /*13610*/  PRMT R10, RZ, 0x7610, R10 ;  /* 0x00007610ff0a7816 */ /* 0x000fe2000000000a */
[----:B------:R-:W-:Y:S02]  /*13620*/  IMAD.MOV.U32 R9, RZ, RZ, RZ ;  /* 0x000000ffff097224 */ /* 0x000fe400078e00ff */
[----:B------:R-:W-:Y:S02]  /*13630*/  IMAD.U32 R11, RZ, RZ, UR8 ;  /* 0x00000008ff0b7e24 */ /* 0x000fe4000f8e00ff */
[----:B------:R-:W-:-:S07]  /*13640*/  IMAD.U32 R8, RZ, RZ, UR8 ;  /* 0x00000008ff087e24 */ /* 0x000fce000f8e00ff */
.L_x_712:
[----:B------:R-:W-:Y:S05]  /*13650*/  BSYNC B2 ;  /* 0x0000000000027941 */ /* 0x000fea0003800000 */
.L_x_709:
[----:B------:R-:W-:Y:S01]  /*13660*/  ULDC.64 UR8, c[0x0][0x8d0] ;  /* 0x0002340000087ab9 */ /* 0x000fe20000000a00 */
[----:B------:R-:W-:Y:S01]  /*13670*/  ULDC UR11, c[0x0][0x8d8] ;  /* 0x00023600000b7ab9 */ /* 0x000fe20000000800 */
[----:B------:R-:W-:Y:S01]  /*13680*/  ISETP.NE.U32.AND P0, PT, RZ, UR8, PT ;  /* 0x00000008ff007c0c */ /* 0x000fe2000bf05070 */
[----:B------:R-:W-:Y:S02]  /*13690*/  IMAD.MOV.U32 R14, RZ, RZ, R24 ;  /* 0x000000ffff0e7224 */ /* 0x000fe400078e0018 */
[----:B------:R-:W-:Y:S01]  /*136a0*/  IMAD.MOV.U32 R15, RZ, RZ, RZ ;  /* 0x000000ffff0f7224 */ /* 0x000fe200078e00ff */
        /* <DEDUP_REMOVED lines=8> */
[----:B------:R-:W-:Y:S01]  /*13730*/  IMAD.MOV.U32 R14, RZ, RZ, R19 ;  /* 0x000000ffff0e7224 */ /* 0x000fe200078e0013 */
[----:B------:R-:W-:Y:S02]  /*13740*/  IADD3 RZ, P3, R15, R18, RZ ;  /* 0x000000120fff7210 */ /* 0x000fe40007f7e0ff */
[----:B------:R-:W-:-:S03]  /*13750*/  IADD3.X R15, RZ, RZ, RZ, P0, !PT ;  /* 0x000000ffff0f7210 */ /* 0x000fc600007fe4ff */
[----:B------:R-:W-:-:S08]  /*13760*/  IMAD.WIDE.U32.X R14, R25, UR9, R14, P3 ;  /* 0x00000009190e7c25 */ /* 0x000fd000098e040e */
.L_x_726:
[--C-:B------:R-:W-:Y:S01]  /*13770*/  SHF.R.U64 R2, R14, UR11, R15.reuse ;  /* 0x0000000b0e027c19 */ /* 0x100fe2000800120f */
[----:B------:R-:W-:Y:S01]  /*13780*/  ULDC.64 UR8, c[0x0][0x8c8] ;  /* 0x0002320000087ab9 */ /* 0x000fe20000000a00 */
[----:B------:R-:W-:Y:S01]  /*13790*/  SHF.R.U32.HI R14, RZ, UR11, R15 ;  /* 0x0000000bff0e7c19 */ /* 0x000fe2000801160f */
[----:B------:R-:W-:Y:S01]  /*137a0*/  IMAD.MOV.U32 R15, RZ, RZ, RZ ;  /* 0x000000ffff0f7224 */ /* 0x000fe200078e00ff */
[----:B------:R-:W-:Y:S01]  /*137b0*/  IADD3 R25, P0, RZ, -R2, RZ ;  /* 0x80000002ff197210 */ /* 0x000fe20007f1e0ff */
[----:B------:R-:W-:-:S04]  /*137c0*/  ULDC.64 UR10, c[0x0][0x8e8] ;  /* 0x00023a00000a7ab9 */ /* 0x000fc80000000a00 */
[----:B------:R-:W-:Y:S01]  /*137d0*/  IMAD.X R14, RZ, RZ, ~R14, P0 ;  /* 0x000000ffff0e7224 */ /* 0x000fe200000e0e0e */
[----:B------:R-:W-:-:S03]  /*137e0*/  ISETP.NE.U32.AND P0, PT, RZ, UR10, PT ;  /* 0x0000000aff007c0c */ /* 0x000fc6000bf05070 */
[----:B------:R-:W-:Y:S01]  /*137f0*/  IMAD R14, R14, UR8, RZ ;  /* 0x000000080e0e7c24 */ /* 0x000fe2000f8e02ff */
[----:B------:R-:W-:-:S03]  /*13800*/  ISETP.NE.AND.EX P0, PT, RZ, UR11, PT, P0 ;  /* 0x0000000bff007c0c */ /* 0x000fc6000bf05300 */
[----:B------:R-:W-:Y:S02]  /*13810*/  IMAD R19, R25, UR9, R14 ;  /* 0x0000000919137c24 */ /* 0x000fe4000f8e020e */
[----:B------:R-:W-:-:S04]  /*13820*/  IMAD.MOV.U32 R14, RZ, RZ, R24 ;  /* 0x000000ffff0e7224 */ /* 0x000fc800078e0018 */
[----:B------:R-:W-:Y:S01]  /*13830*/  IMAD.WIDE.U32 R14, R25, UR8, R14 ;  /* 0x00000008190e7c25 */ /* 0x000fe2000f8e000e */
[----:B------:R-:W-:-:S03]  /*13840*/  ULDC UR8, c[0x0][0x954] ;  /* 0x0002550000087ab9 */ /* 0x000fc60000000800 */
[----:B------:R-:W-:-:S05]  /*13850*/  IMAD.IADD R15, R15, 0x1, R19 ;  /* 0x000000010f0f7824 */ /* 0x000fca00078e0213 */
[-CC-:B------:R-:W-:Y:S02]  /*13860*/  SHF.R.U64 R25, R14, R32.reuse, R15.reuse ;  /* 0x000000200e197219 */ /* 0x180fe4000000120f */
[----:B------:R-:W-:-:S04]  /*13870*/  SHF.R.U32.HI R15, RZ, R32, R15 ;  /* 0x00000020ff0f7219 */ /* 0x000fc8000001160f */
[-CC-:B------:R-:W-:Y:S02]  /*13880*/  SHF.R.U64 R26, R25, R34.reuse, R15.reuse ;  /* 0x00000022191a7219 */ /* 0x180fe4000000120f */
[----:B------:R-:W-:-:S04]  /*13890*/  SHF.R.U32.HI R15, RZ, R34, R15 ;  /* 0x00000022ff0f7219 */ /* 0x000fc8000001160f */
[--C-:B------:R-:W-:Y:S02]  /*138a0*/  SHF.R.U64 R24, R26, UR8, R15.reuse ;  /* 0x000000081a187c19 */ /* 0x100fe4000800120f */
[----:B------:R-:W-:-:S03]  /*138b0*/  SHF.R.U32.HI R27, RZ, UR8, R15 ;  /* 0x00000008ff1b7c19 */ /* 0x000fc6000801160f */
        /* <DEDUP_REMOVED lines=13> */
.L_x_727:
[----:B------:R-:W-:Y:S01]  /*13990*/  ULDC UR8, c[0x0][0x8f0] ;  /* 0x00023c0000087ab9 */ /* 0x000fe20000000800 */
[----:B------:R-:W-:Y:S01]  /*139a0*/  LOP3.LUT R26, R26, UR13, RZ, 0xc0, !PT ;  /* 0x0000000d1a1a7c12 */ /* 0x000fe2000f8ec0ff */
[----:B------:R-:W-:Y:S01]  /*139b0*/  IMAD.MOV.U32 R27, RZ, RZ, R2 ;  /* 0x000000ffff1b7224 */ /* 0x000fe200078e0002 */
[----:B------:R-:W-:Y:S01]  /*139c0*/  SHF.R.U64 R7, R14, UR8, R15 ;  /* 0x000000080e077c19 */ /* 0x000fe2000800120f */
[----:B------:R-:W-:Y:S01]  /*139d0*/  ULDC UR8, c[0x0][0x8e0] ;  /* 0x0002380000087ab9 */ /* 0x000fe20000000800 */
[----:B------:R-:W1:Y:S01]  /*139e0*/  LDC R14, c[0x0][0x958] ;  /* 0x00025600ff0e7b82 */ /* 0x000e620000000800 */
[----:B------:R-:W-:Y:S02]  /*139f0*/  LOP3.LUT R6, R6, UR29, RZ, 0xc0, !PT ;  /* 0x0000001d06067c12 */ /* 0x000fe4000f8ec0ff */
[----:B------:R-:W-:Y:S01]  /*13a00*/  IMAD R15, R7, UR7, R26 ;  /* 0x00000007070f7c24 */ /* 0x000fe2000f8e021a */
[----:B------:R-:W-:Y:S01]  /*13a10*/  LOP3.LUT R25, R25, UR30, RZ, 0xc0, !PT ;  /* 0x0000001e19197c12 */ /* 0x000fe2000f8ec0ff */
[----:B------:R-:W-:-:S04]  /*13a20*/  IMAD.MOV R7, RZ, RZ, -R7 ;  /* 0x000000ffff077224 */ /* 0x000fc800078e0a07 */
[----:B------:R-:W-:Y:S01]  /*13a30*/  IMAD R24, R7, UR8, R24 ;  /* 0x0000000807187c24 */ /* 0x000fe2000f8e0218 */
[----:B------:R-:W-:Y:S02]  /*13a40*/  ULDC UR8, c[0x0][0x8b8] ;  /* 0x00022e0000087ab9 */ /* 0x000fe40000000800 */
[----:B------:R-:W-:Y:S01]  /*13a50*/  IMAD R6, R15, UR8, R6 ;  /* 0x000000080f067c24 */ /* 0x000fe2000f8e0206 */
[----:B------:R-:W-:Y:S02]  /*13a60*/  ULDC UR8, c[0x0][0x8a8] ;  /* 0x00022a0000087ab9 */ /* 0x000fe40000000800 */
[----:B------:R-:W-:Y:S01]  /*13a70*/  IMAD R7, R24, UR8, R25 ;  /* 0x0000000818077c24 */ /* 0x000fe2000f8e0219 */
[----:B-1----:R-:W-:-:S04]  /*13a80*/  ISETP.NE.AND P0, PT, R14, 0x1, PT ;  /* 0x000000010e00780c */ /* 0x002fc80003f05270 */
[----:B------:R-:W-:Y:S02]  /*13a90*/  SEL R25, R7, R6, !P0 ;  /* 0x0000000607197207 */ /* 0x000fe40004000000 */
[----:B------:R-:W-:Y:S01]  /*13aa0*/  SEL R24, R6, R7, !P0 ;  /* 0x0000000706187207 */ /* 0x000fe20004000000 */
[----:B------:R-:W-:Y:S06]  /*13ab0*/  BRA `(.L_x_708) ;  /* 0x0000002000d87947 */ /* 0x000fec0003800000 */
.L_x_702:
[----:B------:R-:W-:-:S03]  /*13ac0*/  UMOV UR8, 0xffffffff ;  /* 0xffffffff00087882 */ /* 0x000fc60000000000 */
[----:B------:R-:W-:Y:S05]  /*13ad0*/  BRA.DIV UR8, `(.L_x_728) ;  /* 0x0000002e08607947 */ /* 0x000fea000b800000 */
[----:B------:R-:W-:-:S13]  /*13ae0*/  ELECT P6, URZ, PT ;  /* 0x00000000003f782f */ /* 0x000fda00038c0000 */
.L_x_789:
[----:B------:R-:W-:Y:S01]  /*13af0*/  ISETP.LT.OR P6, PT, R11, 0x1, !P6 ;  /* 0x000000010b00780c */ /* 0x000fe200077c1670 */
[----:B------:R-:W-:-:S12]  /*13b00*/  BSSY B2, `(.L_x_729) ;  /* 0x0000039000027945 */ /* 0x000fd80003800000 */
[----:B------:R-:W-:Y:S05]  /*13b10*/  @P6 BRA `(.L_x_730) ;  /* 0x0000000000dc6947 */ /* 0x000fea0003800000 */
[----:B------:R-:W-:Y:S01]  /*13b20*/  IMAD R26, R25, 0x80, R30 ;  /* 0x00000080191a7824 */ /* 0x000fe200078e021e */
[----:B------:R-:W-:Y:S01]  /*13b30*/  MOV R6, R21 ;  /* 0x0000001500067202 */ /* 0x000fe20000000f00 */
[----:B------:R-:W-:Y:S02]  /*13b40*/  IMAD.SHL.U32 R18, R24, 0x80, RZ ;  /* 0x0000008018127824 */ /* 0x000fe400078e00ff */
[----:B------:R-:W-:Y:S02]  /*13b50*/  IMAD.MOV.U32 R7, RZ, RZ, R11 ;  /* 0x000000ffff077224 */ /* 0x000fe400078e000b */
[----:B------:R-:W-:Y:S02]  /*13b60*/  IMAD.MOV.U32 R10, RZ, RZ, R20 ;  /* 0x000000ffff0a7224 */ /* 0x000fe400078e0014 */
[----:B------:R-:W-:-:S07]  /*13b70*/  IMAD.MOV.U32 R2, RZ, RZ, R9 ;  /* 0x000000ffff027224 */ /* 0x000fce00078e0009 */
.L_x_734:
[----:B------:R-:W1:Y:S01]  /*13b80*/  S2R R15, SR_CgaCtaId ;  /* 0x00000000000f7919 */ /* 0x000e620000008800 */
[----:B------:R-:W-:-:S04]  /*13b90*/  MOV R14, 0x400 ;  /* 0x00000400000e7802 */ /* 0x000fc80000000f00 */
[----:B-1----:R-:W-:Y:S02]  /*13ba0*/  LEA R31, R15, R14, 0x18 ;  /* 0x0000000e0f1f7211 */ /* 0x002fe400078ec0ff */
[----:B------:R-:W-:Y:S01]  /*13bb0*/  SHF.L.U32 R14, R6, 0x1f, RZ ;  /* 0x0000001f060e7819 */ /* 0x000fe200000006ff */
[----:B------:R-:W1:Y:S02]  /*13bc0*/  @!P2 LDC R15, c[0x0][0x500] ;  /* 0x00014000ff0fab82 */ /* 0x000e640000000800 */
[----:B------:R-:W-:-:S04]  /*13bd0*/  IMAD R19, R10, 0x8, R31 ;  /* 0x000000080a137824 */ /* 0x000fc800078e021f */
[----:B------:R-:W2:Y:S02]  /*13be0*/  SYNCS.PHASECHK.TRANS64.TRYWAIT P0, [R19+URZ+0x30], R14 ;  /* 0x0000300e130075a7 */ /* 0x000ea4000800017f */
[----:B--2---:R-:W-:Y:S05]  /*13bf0*/  @!P0 BRA `(.L_x_731) ;  /* 0x0000002c00388947 */ /* 0x004fea0003800000 */
.L_x_790:
[----:B--2---:R-:W-:Y:S01]  /*13c00*/  PRMT R14, R23, 0x9910, RZ ;  /* 0x00009910170e7816 */ /* 0x004fe200000000ff */
[----:B-1----:R1:W-:Y:S03]  /*13c10*/  @!P2 SYNCS.ARRIVE.TRANS64 RZ, [R19+URZ], R15 ;  /* 0x0000000f13ffa9a7 */ /* 0x0023e6000800003f */
[----:B------:R-:W-:-:S13]  /*13c20*/  ISETP.NE.AND P0, PT, R14, 0x2, PT ;  /* 0x000000020e00780c */ /* 0x000fda0003f05270 */
[----:B-1----:R-:W-:Y:S05]  /*13c30*/  @P0 BRA `(.L_x_732) ;  /* 0x0000000000040947 */ /* 0x002fea0003800000 */
[----:B------:R-:W-:Y:S01]  /*13c40*/  BPT.TRAP 0x1 ;  /* 0x000000040000795c */ /* 0x000fe20000300000 */
.L_x_732:
[----:B------:R-:W-:Y:S05]  /*13c50*/  @P1 BRA `(.L_x_733) ;  /* 0x0000000000041947 */ /* 0x000fea0003800000 */
[----:B------:R-:W-:Y:S01]  /*13c60*/  BPT.TRAP 0x1 ;  /* 0x000000040000795c */ /* 0x000fe20000300000 */
.L_x_733:
[----:B------:R-:W-:Y:S01]  /*13c70*/  IMAD R14, R10, 0x4000, R31 ;  /* 0x000040000a0e7824 */ /* 0x000fe200078e021f */
[----:B------:R-:W-:Y:S01]  /*13c80*/  R2UR UR10, R2 ;  /* 0x00000000020a72ca */ /* 0x000fe200000e0000 */
[----:B------:R-:W-:Y:S01]  /*13c90*/  UIADD3 UR14, UP0, UR34, 0xf0, URZ ;  /* 0x000000f0220e7890 */ /* 0x000fe2000ff1e03f */
[----:B------:R-:W-:Y:S01]  /*13ca0*/  R2UR UR28, R18 ;  /* 0x00000000121c72ca */ /* 0x000fe200000e0000 */
[----:B------:R-:W-:Y:S01]  /*13cb0*/  UIADD3 UR32, UP1, UR34, 0x1f0, URZ ;  /* 0x000001f022207890 */ /* 0x000fe2000ff3e03f */
[----:B------:R-:W-:Y:S01]  /*13cc0*/  R2UR UR8, R14 ;  /* 0x000000000e0872ca */ /* 0x000fe200000e0000 */
[----:B------:R-:W-:Y:S01]  /*13cd0*/  IMAD R14, R10, 0x2000, R29 ;  /* 0x000020000a0e7824 */ /* 0x000fe200078e021d */
[----:B------:R-:W-:Y:S01]  /*13ce0*/  R2UR UR9, R19 ;  /* 0x00000000130972ca */ /* 0x000fe200000e0000 */
[----:B------:R-:W-:Y:S01]  /*13cf0*/  UIADD3.X UR15, URZ, UR35, URZ, UP0, !UPT ;  /* 0x000000233f0f7290 */ /* 0x000fe200087fe43f */
[----:B------:R-:W-:Y:S01]  /*13d00*/  R2UR UR12, R27 ;  /* 0x000000001b0c72ca */ /* 0x000fe200000e0000 */
[----:B------:R-:W-:Y:S01]  /*13d10*/  IMAD R14, R14, 0x2, R31 ;  /* 0x000000020e0e7824 */ /* 0x000fe200078e021f */
[----:B------:R-:W-:Y:S01]  /*13d20*/  R2UR UR31, R26 ;  /* 0x000000001a1f72ca */ /* 0x000fe200000e0000 */
[----:B------:R-:W-:Y:S01]  /*13d30*/  VIADD R10, R10, 0x1 ;  /* 0x000000010a0a7836 */ /* 0x000fe20000000000 */
[C---:B------:R-:W-:Y:S01]  /*13d40*/  ISETP.GT.AND P3, PT, R7.reuse, 0x1, PT ;  /* 0x000000010700780c */ /* 0x040fe20003f64270 */
[----:B------:R-:W-:Y:S01]  /*13d50*/  USHF.L.U32 UR10, UR10, 0x6, URZ ;  /* 0x000000060a0a7899 */ /* 0x000fe2000800063f */
[----:B------:R-:W-:Y:S01]  /*13d60*/  R2UR UR11, R14 ;  /* 0x000000000e0b72ca */ /* 0x000fe200000e0000 */
[----:B------:R-:W-:Y:S01]  /*13d70*/  UIADD3.X UR33, URZ, UR35, URZ, UP1, !UPT ;  /* 0x000000233f217290 */ /* 0x000fe20008ffe43f */
[----:B------:R-:W-:Y:S01]  /*13d80*/  ISETP.NE.AND P0, PT, R10, 0x6, PT ;  /* 0x000000060a00780c */ /* 0x000fe20003f05270 */
[----:B------:R-:W-:Y:S01]  /*13d90*/  UIADD3 UR8, UR8, 0x8800, URZ ;  /* 0x0000880008087890 */ /* 0x000fe2000fffe03f */
[----:B------:R-:W-:Y:S01]  /*13da0*/  IADD3 R7, R7, -0x1, RZ ;  /* 0xffffffff07077810 */ /* 0x000fe20007ffe0ff */
[----:B------:R-:W-:Y:S01]  /*13db0*/  UMOV UR16, 0x0 ;  /* 0x0000000000107882 */ /* 0x000fe20000000000 */
[----:B------:R-:W-:Y:S01]  /*13dc0*/  UMOV UR17, 0x10000000 ;  /* 0x1000000000117882 */ /* 0x000fe20000000000 */
[----:B------:R-:W-:Y:S01]  /*13dd0*/  UMOV UR40, 0x30000 ;  /* 0x0003000000287882 */ /* 0x000fe20000000000 */
[----:B------:R-:W-:Y:S01]  /*13de0*/  SEL R15, RZ, 0x1, P0 ;  /* 0x00000001ff0f7807 */ /* 0x000fe20000000000 */
[----:B------:R-:W-:Y:S01]  /*13df0*/  VIADD R2, R2, 0x1 ;  /* 0x0000000102027836 */ /* 0x000fe20000000000 */
[----:B------:R-:W-:-:S02]  /*13e00*/  SEL R10, R10, RZ, P0 ;  /* 0x000000ff0a0a7207 */ /* 0x000fc40000000000 */
[----:B------:R-:W-:Y:S01]  /*13e10*/  LOP3.LUT R6, R6, R15, RZ, 0x3c, !PT ;  /* 0x0000000f06067212 */ /* 0x000fe200078e3cff */
[----:B------:R-:W-:-:S03]  /*13e20*/  UIADD3 UR23, UR11, 0x20800, URZ ;  /* 0x000208000b177890 */ /* 0x000fc6000fffe03f */
[----:B------:R-:W-:Y:S02]  /*13e30*/  UMOV UR11, UR28 ;  /* 0x0000001c000b7c82 */ /* 0x000fe40008000000 */
[----:B------:R1:W-:Y:S02]  /*13e40*/  UTMALDG.3D [UR8], [UR14], desc[UR16] ;  /* 0x000010080e0075b4 */ /* 0x0003e40008011000 */
[----:B-1----:R-:W-:Y:S01]  /*13e50*/  UMOV UR8, UR23 ;  /* 0x0000001700087c82 */ /* 0x002fe20008000000 */
[----:B------:R-:W-:Y:S02]  /*13e60*/  UMOV UR11, UR31 ;  /* 0x0000001f000b7c82 */ /* 0x000fe40008000000 */
[----:B------:R1:W-:Y:S02]  /*13e70*/  UTMALDG.3D.MULTICAST [UR8], [UR32], UR40, desc[UR16] ;  /* 0x00001008200073b4 */ /* 0x0003e40008011828 */
[----:B-1----:R-:W-:Y:S05]  /*13e80*/  @P3 BRA `(.L_x_734) ;  /* 0xfffffffc003c3947 */ /* 0x002fea000383ffff */
.L_x_730:
[----:B------:R-:W-:Y:S05]  /*13e90*/  BSYNC B2 ;  /* 0x0000000000027941 */ /* 0x000fea0003800000 */
.L_x_729:
[----:B------:R-:W-:Y:S01]  /*13ea0*/  LOP3.LUT P4, RZ, R28, 0xff, RZ, 0xc0, !PT ;  /* 0x000000ff1cff7812 */ /* 0x000fe2000788c0ff */
[C---:B------:R-:W-:Y:S01]  /*13eb0*/  IMAD.IADD R26, R11.reuse, 0x1, R20 ;  /* 0x000000010b1a7824 */ /* 0x040fe200078e0214 */
[----:B------:R-:W-:Y:S01]  /*13ec0*/  ISETP.GE.U32.AND P3, PT, R11, 0x6, PT ;  /* 0x000000060b00780c */ /* 0x000fe20003f66070 */
[----:B------:R-:W-:Y:S01]  /*13ed0*/  IMAD.IADD R8, R8, 0x1, -R11 ;  /* 0x0000000108087824 */ /* 0x000fe200078e0a0b */
[----:B------:R-:W-:Y:S02]  /*13ee0*/  BSSY B2, `(.L_x_735) ;  /* 0x0000086000027945 */ /* 0x000fe40003800000 */
[----:B------:R-:W-:-:S04]  /*13ef0*/  ISETP.GT.U32.AND P0, PT, R26, 0x5, PT ;  /* 0x000000051a00780c */ /* 0x000fc80003f04070 */
[----:B------:R-:W-:-:S03]  /*13f00*/  ISETP.LT.U32.AND P0, PT, R11, 0x6, P0 ;  /* 0x000000060b00780c */ /* 0x000fc60000701070 */
[----:B------:R-:W1:Y:S01]  /*13f10*/  @P4 S2R R7, SR_CgaCtaId ;  /* 0x0000000000074919 */ /* 0x000e620000008800 */
[----:B------:R-:W-:-:S04]  /*13f20*/  @P4 MOV R2, 0x400 ;  /* 0x0000040000024802 */ /* 0x000fc80000000f00 */
[----:B-1----:R-:W-:Y:S01]  /*13f30*/  @P4 LEA R2, R7, R2, 0x18 ;  /* 0x0000000207024211 */ /* 0x002fe200078ec0ff */
[----:B------:R-:W-:-:S03]  /*13f40*/  @P3 IMAD.WIDE.U32 R6, R26, -0x55555555, RZ ;  /* 0xaaaaaaab1a063825 */ /* 0x000fc600078e00ff */
[----:B------:R1:W-:Y:S02]  /*13f50*/  @P4 SYNCS.ARRIVE.TRANS64.A1T0 RZ, [R2+URZ+0xa8], RZ ;  /* 0x0000a8ff02ff49a7 */ /* 0x0003e4000810003f */
[----:B------:R-:W-:Y:S02]  /*13f60*/  @P3 SHF.R.U32.HI R6, RZ, 0x2, R7 ;  /* 0x00000002ff063819 */ /* 0x000fe40000011607 */
[----:B-1----:R-:W-:Y:S02]  /*13f70*/  SEL R2, RZ, 0x1, !P0 ;  /* 0x00000001ff027807 */ /* 0x002fe40004000000 */
[----:B------:R-:W-:Y:S02]  /*13f80*/  ISETP.NE.AND P0, PT, R8, RZ, PT ;  /* 0x000000ff0800720c */ /* 0x000fe40003f05270 */
[----:B------:R-:W-:Y:S02]  /*13f90*/  LOP3.LUT R21, R21, R2, RZ, 0x3c, !PT ;  /* 0x0000000215157212 */ /* 0x000fe400078e3cff */
[----:B------:R-:W-:-:S02]  /*13fa0*/  PRMT R2, RZ, 0x7610, R2 ;  /* 0x00007610ff027816 */ /* 0x000fc40000000002 */
[----:B------:R-:W-:-:S07]  /*13fb0*/  @P3 LOP3.LUT R21, R21, 0x1, R6, 0x78, !PT ;  /* 0x0000000115153812 */ /* 0x000fce00078e7806 */
[----:B------:R-:W-:Y:S05]  /*13fc0*/  @!P0 BRA `(.L_x_736) ;  /* 0x0000000400dc8947 */ /* 0x000fea0003800000 */
[----:B------:R-:W1:Y:S01]  /*13fd0*/  LDC R2, c[0x0][0x948] ;  /* 0x00025200ff027b82 */ /* 0x000e620000000800 */
[----:B------:R-:W-:Y:S01]  /*13fe0*/  IMAD.IADD R9, R3, 0x1, R8 ;  /* 0x0000000103097824 */ /* 0x000fe200078e0208 */
[----:B------:R-:W-:Y:S01]  /*13ff0*/  ULDC.64 UR8, c[0x0][0x918] ;  /* 0x0002460000087ab9 */ /* 0x000fe20000000a00 */
[----:B------:R-:W-:Y:S01]  /*14000*/  ULDC UR10, c[0x0][0x8b0] ;  /* 0x00022c00000a7ab9 */ /* 0x000fe20000000800 */
[----:B------:R-:W-:Y:S01]  /*14010*/  ULDC UR11, c[0x0][0x8c0] ;  /* 0x00023000000b7ab9 */ /* 0x000fe20000000800 */
[----:B------:R-:W-:Y:S01]  /*14020*/  VIADD R19, R9, 0xffffffff ;  /* 0xffffffff09137836 */ /* 0x000fe20000000000 */
[----:B------:R-:W-:Y:S02]  /*14030*/  SHF.R.U64 R14, R16, UR10, R17 ;  /* 0x0000000a100e7c19 */ /* 0x000fe40008001211 */
[----:B-1----:R-:W-:-:S13]  /*14040*/  ISETP.NE.AND P0, PT, R2, 0x1, PT ;  /* 0x000000010200780c */ /* 0x002fda0003f05270 */
[----:B------:R-:W1:Y:S08]  /*14050*/  @P0 LDC R6, c[0x0][0x94c] ;  /* 0x00025300ff060b82 */ /* 0x000e700000000800 */
[----:B------:R-:W2:Y:S01]  /*14060*/  @P0 LDC R7, c[0x0][0x950] ;  /* 0x00025400ff070b82 */ /* 0x000ea20000000800 */
[----:B-1----:R-:W-:-:S05]  /*14070*/  @P0 IMAD.HI.U32 R6, R19, R6, RZ ;  /* 0x0000000613060227 */ /* 0x002fca00078e00ff */
[----:B--2---:R-:W-:Y:S02]  /*14080*/  @P0 SHF.R.U32.HI R19, RZ, R7, R6 ;  /* 0x00000007ff130219 */ /* 0x004fe40000011606 */
[----:B------:R-:W-:Y:S02]  /*14090*/  ISETP.NE.U32.AND P0, PT, RZ, UR8, PT ;  /* 0x00000008ff007c0c */ /* 0x000fe4000bf05070 */
[----:B------:R-:W-:Y:S02]  /*140a0*/  SHF.R.U32.HI R7, RZ, UR10, R17 ;  /* 0x0000000aff077c19 */ /* 0x000fe40008011611 */
[----:B------:R-:W-:Y:S02]  /*140b0*/  ISETP.NE.AND.EX P0, PT, RZ, UR9, PT, P0 ;  /* 0x00000009ff007c0c */ /* 0x000fe4000bf05300 */
[--C-:B------:R-:W-:Y:S02]  /*140c0*/  SHF.R.U64 R14, R14, UR11, R7.reuse ;  /* 0x0000000b0e0e7c19 */ /* 0x100fe40008001207 */
[----:B------:R-:W-:-:S02]  /*140d0*/  SHF.R.U32.HI R25, RZ, UR11, R7 ;  /* 0x0000000bff197c19 */ /* 0x000fc40008011607 */
[----:B------:R-:W-:Y:S01]  /*140e0*/  IADD3 R15, P3, RZ, -R14, RZ ;  /* 0x8000000eff0f7210 */ /* 0x000fe20007f7e0ff */
[----:B------:R-:W-:Y:S01]  /*140f0*/  IMAD.MOV.U32 R6, RZ, RZ, R14 ;  /* 0x000000ffff067224 */ /* 0x000fe200078e000e */
[----:B------:R-:W-:-:S03]  /*14100*/  MOV R7, R25 ;  /* 0x0000001900077202 */ /* 0x000fc60000000f00 */
        /* <DEDUP_REMOVED lines=12> */
.L_x_737:
        /* <DEDUP_REMOVED lines=10> */
[----:B------:R-:W-:-:S02]  /*14270*/  IMAD.IADD R25, R7, 0x1, R25 ;  /* 0x0000000107197824 */ /* 0x000fc400078e0219 */
[----:B------:R-:W-:-:S03]  /*14280*/  IMAD.IADD R11, R19, 0x1, -R10 ;  /* 0x00000001130b7824 */ /* 0x000fc600078e0a0a */
[----:B------:R-:W-:Y:S01]  /*14290*/  SHF.R.U64 R10, R6, UR11, R25 ;  /* 0x0000000b060a7c19 */ /* 0x000fe20008001219 */
[----:B------:R-:W-:Y:S01]  /*142a0*/  IMAD R11, R11, UR8, R14 ;  /* 0x000000080b0b7c24 */ /* 0x000fe2000f8e020e */
[----:B------:R-:W-:-:S03]  /*142b0*/  ULDC UR8, c[0x0][0x8b8] ;  /* 0x00022e0000087ab9 */ /* 0x000fc60000000800 */
[----:B------:R-:W-:-:S04]  /*142c0*/  IMAD R10, R10, UR8, RZ ;  /* 0x000000080a0a7c24 */ /* 0x000fc8000f8e02ff */
[----:B------:R-:W-:Y:S02]  /*142d0*/  IMAD R18, R11, UR4, R10 ;  /* 0x000000040b127c24 */ /* 0x000fe4000f8e020a */
[----:B------:R-:W-:Y:S02]  /*142e0*/  IMAD.MOV.U32 R11, RZ, RZ, RZ ;  /* 0x000000ffff0b7224 */ /* 0x000fe400078e00ff */
        /* <DEDUP_REMOVED lines=12> */
.L_x_738:
[--C-:B------:R-:W-:Y:S01]  /*143b0*/  SHF.R.U64 R27, R10, UR12, R11.reuse ;  /* 0x0000000c0a1b7c19 */ /* 0x100fe2000800120b */
[----:B------:R-:W-:Y:S01]  /*143c0*/  ULDC.64 UR14, c[0x0][0x8c8] ;  /* 0x00023200000e7ab9 */ /* 0x000fe20000000a00 */
[----:B------:R-:W-:Y:S01]  /*143d0*/  SHF.R.U32.HI R7, RZ, UR12, R11 ;  /* 0x0000000cff077c19 */ /* 0x000fe2000801160b */
[----:B------:R-:W-:Y:S01]  /*143e0*/  IMAD.MOV.U32 R10, RZ, RZ, R18 ;  /* 0x000000ffff0a7224 */ /* 0x000fe200078e0012 */
[----:B------:R-:W-:Y:S01]  /*143f0*/  IADD3 R14, P0, RZ, -R27, RZ ;  /* 0x8000001bff0e7210 */ /* 0x000fe20007f1e0ff */
[----:B------:R-:W-:Y:S01]  /*14400*/  IMAD.MOV.U32 R11, RZ, RZ, RZ ;  /* 0x000000ffff0b7224 */ /* 0x000fe200078e00ff */
[----:B------:R-:W-:Y:S01]  /*14410*/  LOP3.LUT R15, R6, UR29, RZ, 0xc0, !PT ;  /* 0x0000001d060f7c12 */ /* 0x000fe2000f8ec0ff */
[----:B------:R-:W-:Y:S02]  /*14420*/  ULDC UR9, c[0x0][0x954] ;  /* 0x0002550000097ab9 */ /* 0x000fe40000000800 */
[----:B------:R-:W-:Y:S02]  /*14430*/  IMAD.X R7, RZ, RZ, ~R7, P0 ;  /* 0x000000ffff077224 */ /* 0x000fe400000e0e07 */
[----:B------:R-:W-:-:S04]  /*14440*/  IMAD.WIDE.U32 R10, R14, UR14, R10 ;  /* 0x0000000e0e0a7c25 */ /* 0x000fc8000f8e000a */
[----:B------:R-:W-:-:S04]  /*14450*/  IMAD R7, R7, UR14, RZ ;  /* 0x0000000e07077c24 */ /* 0x000fc8000f8e02ff */
[----:B------:R-:W-:Y:S01]  /*14460*/  IMAD R7, R14, UR15, R7 ;  /* 0x0000000f0e077c24 */ /* 0x000fe2000f8e0207 */
[----:B------:R-:W-:Y:S01]  /*14470*/  ULDC.64 UR14, c[0x0][0x8e8] ;  /* 0x00023a00000e7ab9 */ /* 0x000fe20000000a00 */
[----:B------:R-:W-:Y:S01]  /*14480*/  IMAD R14, R19, R2, RZ ;  /* 0x00000002130e7224 */ /* 0x000fe200078e02ff */
[----:B------:R-:W-:Y:S01]  /*14490*/  ISETP.NE.U32.AND P0, PT, RZ, UR14, PT ;  /* 0x0000000eff007c0c */ /* 0x000fe2000bf05070 */
[----:B------:R-:W-:-:S03]  /*144a0*/  IMAD.IADD R7, R11, 0x1, R7 ;  /* 0x000000010b077824 */ /* 0x000fc600078e0207 */
[----:B------:R-:W-:Y:S02]  /*144b0*/  ISETP.NE.AND.EX P0, PT, RZ, UR15, PT, P0 ;  /* 0x0000000fff007c0c */ /* 0x000fe4000bf05300 */
[--C-:B------:R-:W-:Y:S02]  /*144c0*/  SHF.R.U64 R18, R10, UR11, R7.reuse ;  /* 0x0000000b0a127c19 */ /* 0x100fe40008001207 */
[----:B------:R-:W-:Y:S02]  /*144d0*/  SHF.R.U32.HI R7, RZ, UR11, R7 ;  /* 0x0000000bff077c19 */ /* 0x000fe40008011607 */
[----:B------:R-:W-:Y:S02]  /*144e0*/  VIADDMNMX.U32 R2, R14, R2, R9, PT ;  /* 0x000000020e027246 */ /* 0x000fe40003800009 */
[--C-:B------:R-:W-:Y:S02]  /*144f0*/  SHF.R.U64 R19, R18, UR10, R7.reuse ;  /* 0x0000000a12137c19 */ /* 0x100fe40008001207 */
[----:B------:R-:W-:-:S04]  /*14500*/  SHF.R.U32.HI R6, RZ, UR10, R7 ;  /* 0x0000000aff067c19 */ /* 0x000fc80008011607 */
[--C-:B------:R-:W-:Y:S02]  /*14510*/  SHF.R.U64 R9, R19, UR9, R6.reuse ;  /* 0x0000000913097c19 */ /* 0x100fe40008001206 */
[----:B------:R-:W-:-:S03]  /*14520*/  SHF.R.U32.HI R25, RZ, UR9, R6 ;  /* 0x00000009ff197c19 */ /* 0x000fc60008011606 */
[----:B------:R-:W-:Y:S01]  /*14530*/  IMAD.MOV.U32 R6, RZ, RZ, R9 ;  /* 0x000000ffff067224 */ /* 0x000fe200078e0009 */
[----:B------:R-:W-:Y:S01]  /*14540*/  MOV R7, R25 ;  /* 0x0000001900077202 */ /* 0x000fe20000000f00 */
        /* <DEDUP_REMOVED lines=11> */
.L_x_739:
[----:B------:R-:W-:Y:S01]  /*14600*/  ULDC UR9, c[0x0][0x8f0] ;  /* 0x00023c0000097ab9 */ /* 0x000fe20000000800 */
[----:B------:R-:W-:Y:S01]  /*14610*/  LOP3.LUT R19, R19, UR13, RZ, 0xc0, !PT ;  /* 0x0000000d13137c12 */ /* 0x000fe2000f8ec0ff */
[----:B------:R-:W1:Y:S01]  /*14620*/  LDC R20, c[0x0][0x958] ;  /* 0x00025600ff147b82 */ /* 0x000e620000000800 */
[----:B------:R-:W-:Y:S01]  /*14630*/  SHF.R.U64 R6, R6, UR9, R7 ;  /* 0x0000000906067c19 */ /* 0x000fe20008001207 */
[----:B------:R-:W-:Y:S01]  /*14640*/  ULDC UR9, c[0x0][0x8e0] ;  /* 0x0002380000097ab9 */ /* 0x000fe20000000800 */
[----:B------:R-:W-:-:S03]  /*14650*/  LOP3.LUT R18, R18, UR30, RZ, 0xc0, !PT ;  /* 0x0000001e12127c12 */ /* 0x000fc6000f8ec0ff */
[----:B------:R-:W-:Y:S02]  /*14660*/  IMAD R10, R6, UR7, R19 ;  /* 0x00000007060a7c24 */ /* 0x000fe4000f8e0213 */
[----:B------:R-:W-:Y:S02]  /*14670*/  IMAD.MOV R6, RZ, RZ, -R6 ;  /* 0x000000ffff067224 */ /* 0x000fe400078e0a06 */
[----:B------:R-:W-:Y:S01]  /*14680*/  IMAD R10, R10, UR8, R15 ;  /* 0x000000080a0a7c24 */ /* 0x000fe2000f8e020f */
[----:B------:R-:W-:Y:S01]  /*14690*/  ULDC UR8, c[0x0][0x8a8] ;  /* 0x00022a0000087ab9 */ /* 0x000fe20000000800 */
[----:B------:R-:W-:-:S04]  /*146a0*/  IMAD R9, R6, UR9, R9 ;  /* 0x0000000906097c24 */ /* 0x000fc8000f8e0209 */
[----:B------:R-:W-:Y:S01]  /*146b0*/  IMAD R7, R9, UR8, R18 ;  /* 0x0000000809077c24 */ /* 0x000fe2000f8e0212 */
[----:B------:R-:W-:-:S05]  /*146c0*/  VIMNMX.U32 R9, R3, R14, !PT ;  /* 0x0000000e03097248 */ /* 0x000fca0007fe0000 */
[----:B------:R-:W-:Y:S01]  /*146d0*/  IMAD.IADD R11, R2, 0x1, -R9 ;  /* 0x00000001020b7824 */ /* 0x000fe200078e0a09 */
[----:B-1----:R-:W-:Y:S01]  /*146e0*/  ISETP.NE.AND P0, PT, R20, 0x1, PT ;  /* 0x000000011400780c */ /* 0x002fe20003f05270 */
[----:B------:R-:W-:-:S03]  /*146f0*/  IMAD.IADD R9, R9, 0x1, -R14 ;  /* 0x0000000109097824 */ /* 0x000fc600078e0a0e */
[----:B------:R-:W-:Y:S02]  /*14700*/  ISETP.NE.AND P3, PT, R11, RZ, PT ;  /* 0x000000ff0b00720c */ /* 0x000fe40003f65270 */
[----:B------:R-:W-:Y:S02]  /*14710*/  SEL R25, R7, R10, !P0 ;  /* 0x0000000a07197207 */ /* 0x000fe40004000000 */
[----:B------:R-:W-:Y:S02]  /*14720*/  SEL R24, R10, R7, !P0 ;  /* 0x000000070a187207 */ /* 0x000fe40004000000 */
[----:B------:R-:W-:-:S07]  /*14730*/  SEL R2, RZ, 0x1, !P3 ;  /* 0x00000001ff027807 */ /* 0x000fce0005800000 */
.L_x_736:
[----:B------:R-:W-:Y:S05]  /*14740*/  BSYNC B2 ;  /* 0x0000000000027941 */ /* 0x000fea0003800000 */
.L_x_735:
[----:B------:R-:W-:Y:S01]  /*14750*/  PRMT R2, R2, 0x9910, RZ ;  /* 0x0000991002027816 */ /* 0x000fe200000000ff */
[----:B------:R-:W-:Y:S03]  /*14760*/  BSSY B3, `(.L_x_740) ;  /* 0x0000167000037945 */ /* 0x000fe60003800000 */
[----:B------:R-:W-:-:S13]  /*14770*/  ISETP.NE.AND P0, PT, R2, RZ, PT ;  /* 0x000000ff0200720c */ /* 0x000fda0003f05270 */
[----:B------:R-:W-:Y:S01]  /*14780*/  @P0 PRMT R10, RZ, 0x7610, R10 ;  /* 0x00007610ff0a0816 */ /* 0x000fe2000000000a */
[----:B------:R-:W-:Y:S06]  /*14790*/  @P0 BRA `(.L_x_741) ;  /* 0x00000014008c0947 */ /* 0x000fec0003800000 */
        /* <DEDUP_REMOVED lines=51> */
.L_x_744:
[----:B------:R-:W-:Y:S01]  /*14ad0*/  ULDC UR8, c[0x0][0x9b0] ;  /* 0x00026c0000087ab9 */ /* 0x000fe20000000800 */
[----:B------:R-:W-:Y:S01]  /*14ae0*/  IMAD.MOV.U32 R10, RZ, RZ, 0x1 ;  /* 0x00000001ff0a7424 */ /* 0x000fe200078e00ff */
[----:B------:R-:W-:Y:S01]  /*14af0*/  SHF.R.U64 R24, R8, UR8, R9 ;  /* 0x0000000808187c19 */ /* 0x000fe20008001209 */
[----:B------:R-:W-:Y:S01]  /*14b00*/  ULDC UR8, c[0x0][0x9a0] ;  /* 0x0002680000087ab9 */ /* 0x000fe20000000800 */
[----:B------:R-:W-:Y:S01]  /*14b10*/  IMAD.MOV.U32 R11, RZ, RZ, RZ ;  /* 0x000000ffff0b7224 */ /* 0x000fe200078e00ff */
[----:B------:R-:W-:Y:S02]  /*14b20*/  MOV R8, RZ ;  /* 0x000000ff00087202 */ /* 0x000fe40000000f00 */
[----:B------:R-:W-:Y:S02]  /*14b30*/  IMAD.MOV R9, RZ, RZ, -R24 ;  /* 0x000000ffff097224 */ /* 0x000fe400078e0a18 */
[----:B------:R-:W-:Y:S02]  /*14b40*/  IMAD R24, R24, UR4, RZ ;  /* 0x0000000418187c24 */ /* 0x000fe4000f8e02ff */
[----:B------:R-:W-:Y:S01]  /*14b50*/  IMAD R9, R9, UR8, R2 ;  /* 0x0000000809097c24 */ /* 0x000fe2000f8e0202 */
[----:B------:R-:W-:Y:S06]  /*14b60*/  BRA `(.L_x_745) ;  /* 0x0000000c00807947 */ /* 0x000fec0003800000 */
.L_x_743:
        /* <DEDUP_REMOVED lines=24> */
.L_x_747:
        /* <DEDUP_REMOVED lines=9> */
[----:B------:R-:W-:Y:S02]  /*14d80*/  ISETP.GE.U32.AND P3, PT, R8, UR8, PT ;  /* 0x0000000808007c0c */ /* 0x000fe4000bf66070 */
[----:B------:R-:W-:-:S04]  /*14d90*/  IADD3 R8, R9, R15, RZ ;  /* 0x0000000f09087210 */ /* 0x000fc80007ffe0ff */
[----:B------:R-:W-:Y:S01]  /*14da0*/  ISETP.GE.U32.AND.EX P3, PT, R8, RZ, PT, P3 ;  /* 0x000000ff0800720c */ /* 0x000fe20003f66130 */
[----:B------:R-:W-:Y:S01]  /*14db0*/  IMAD.U32 R8, RZ, RZ, UR18 ;  /* 0x00000012ff087e24 */ /* 0x000fe2000f8e00ff */
[----:B------:R-:W-:Y:S11]  /*14dc0*/  @!P0 BRA `(.L_x_748) ;  /* 0x0000000000208947 */ /* 0x000ff60003800000 */
[----:B------:R-:W-:-:S04]  /*14dd0*/  IMAD.WIDE.U32 R24, R18, UR39, RZ ;  /* 0x0000002712187c25 */ /* 0x000fc8000f8e00ff */
[----:B------:R-:W-:-:S04]  /*14de0*/  IMAD.WIDE.U32 R8, R18, UR20, RZ ;  /* 0x0000001412087c25 */ /* 0x000fc8000f8e00ff */
[----:B------:R-:W-:-:S04]  /*14df0*/  IMAD.WIDE.U32 R24, P4, R19, UR20, R24 ;  /* 0x0000001413187c25 */ /* 0x000fc8000f880018 */
[----:B------:R-:W-:Y:S01]  /*14e00*/  IMAD.MOV.U32 R8, RZ, RZ, R25 ;  /* 0x000000ffff087224 */ /* 0x000fe200078e0019 */
[----:B------:R-:W-:Y:S01]  /*14e10*/  IADD3 RZ, P5, R9, R24, RZ ;  /* 0x0000001809ff7210 */ /* 0x000fe20007fbe0ff */
[----:B------:R-:W-:-:S04]  /*14e20*/  IMAD.X R9, RZ, RZ, RZ, P4 ;  /* 0x000000ffff097224 */ /* 0x000fc800020e06ff */
[----:B------:R-:W-:-:S04]  /*14e30*/  IMAD.WIDE.U32.X R8, R19, UR39, R8, P5 ;  /* 0x0000002713087c25 */ /* 0x000fc8000a8e0408 */
[----:B------:R-:W-:-:S07]  /*14e40*/  IMAD.MOV.U32 R24, RZ, RZ, R9 ;  /* 0x000000ffff187224 */ /* 0x000fce00078e0009 */
.L_x_748:
        /* <DEDUP_REMOVED lines=11> */
[----:B------:R-:W-:Y:S01]  /*14f00*/  IMAD.MOV.U32 R24, RZ, RZ, R8 ;  /* 0x000000ffff187224 */ /* 0x000fe200078e0008 */
        /* <DEDUP_REMOVED lines=13> */
.L_x_749:
[----:B------:R-:W-:Y:S01]  /*14fe0*/  ULDC UR8, c[0x0][0x938] ;  /* 0x00024e0000087ab9 */ /* 0x000fe20000000800 */
[----:B------:R-:W-:Y:S01]  /*14ff0*/  MOV R33, R15 ;  /* 0x0000000f00217202 */ /* 0x000fe20000000f00 */
[----:B------:R-:W-:Y:S01]  /*15000*/  IMAD.MOV.U32 R32, RZ, RZ, R8 ;  /* 0x000000ffff207224 */ /* 0x000fe200078e0008 */
[--C-:B------:R-:W-:Y:S01]  /*15010*/  SHF.R.U64 R15, R24, UR8, R25.reuse ;  /* 0x00000008180f7c19 */ /* 0x100fe20008001219 */
[----:B------:R-:W-:Y:S01]  /*15020*/  ULDC UR11, c[0x0][0x908] ;  /* 0x00024200000b7ab9 */ /* 0x000fe20000000800 */
[----:B------:R-:W-:Y:S01]  /*15030*/  SHF.R.U32.HI R8, RZ, UR8, R25 ;  /* 0x00000008ff087c19 */ /* 0x000fe20008011619 */
[----:B------:R-:W-:Y:S01]  /*15040*/  ULDC.64 UR8, c[0x0][0x928] ;  /* 0x00024a0000087ab9 */ /* 0x000fe20000000a00 */
[----:B------:R-:W-:Y:S02]  /*15050*/  IADD3 R9, P3, RZ, -R15, RZ ;  /* 0x8000000fff097210 */ /* 0x000fe40007f7e0ff */
[----:B------:R-:W-:-:S03]  /*15060*/  ISETP.GT.AND P5, PT, R34, 0x1, PT ;  /* 0x000000012200780c */ /* 0x000fc60003fa4270 */
[----:B------:R-:W-:Y:S02]  /*15070*/  IMAD.X R8, RZ, RZ, ~R8, P3 ;  /* 0x000000ffff087224 */ /* 0x000fe400018e0e08 */
[----:B------:R-:W-:-:S04]  /*15080*/  IMAD.WIDE.U32 R32, R9, UR8, R32 ;  /* 0x0000000809207c25 */ /* 0x000fc8000f8e0020 */
[----:B------:R-:W-:-:S04]  /*15090*/  IMAD R8, R8, UR8, RZ ;  /* 0x0000000808087c24 */ /* 0x000fc8000f8e02ff */
[----:B------:R-:W-:Y:S01]  /*150a0*/  IMAD R9, R9, UR9, R8 ;  /* 0x0000000909097c24 */ /* 0x000fe2000f8e0208 */
[----:B------:R-:W-:Y:S01]  /*150b0*/  ULDC.64 UR8, c[0x0][0x900] ;  /* 0x0002400000087ab9 */ /* 0x000fe20000000a00 */
[----:B------:R-:W-:Y:S01]  /*150c0*/  IMAD.MOV.U32 R8, RZ, RZ, R2 ;  /* 0x000000ffff087224 */ /* 0x000fe200078e0002 */
[----:B------:R-:W-:Y:S01]  /*150d0*/  ISETP.NE.U32.AND P3, PT, RZ, UR8, PT ;  /* 0x00000008ff007c0c */ /* 0x000fe2000bf65070 */
[----:B------:R-:W-:Y:S02]  /*150e0*/  IMAD.IADD R33, R33, 0x1, R9 ;  /* 0x0000000121217824 */ /* 0x000fe400078e0209 */
[----:B------:R-:W-:Y:S01]  /*150f0*/  IMAD.MOV.U32 R9, RZ, RZ, R3 ;  /* 0x000000ffff097224 */ /* 0x000fe200078e0003 */
[----:B------:R-:W-:Y:S02]  /*15100*/  ISETP.NE.AND.EX P3, PT, RZ, UR9, PT, P3 ;  /* 0x00000009ff007c0c */ /* 0x000fe4000bf65330 */
[----:B------:R-:W-:-:S11]  /*15110*/  SHF.R.U64 R32, R32, R20, R33 ;  /* 0x0000001420207219 */ /* 0x000fd60000001221 */
[----:B------:R-:W-:Y:S05]  /*15120*/  @!P3 BRA `(.L_x_750) ;  /* 0x000000000028b947 */ /* 0x000fea0003800000 */
        /* <DEDUP_REMOVED lines=10> */
.L_x_750:
[--C-:B------:R-:W-:Y:S01]  /*151d0*/  SHF.R.U64 R8, R8, UR11, R9.reuse ;  /* 0x0000000b08087c19 */ /* 0x100fe20008001209 */
[----:B------:R-:W1:Y:S01]  /*151e0*/  LDC R34, c[0x0][0x948] ;  /* 0x00025200ff227b82 */ /* 0x000e620000000800 */
[----:B------:R-:W-:Y:S01]  /*151f0*/  SHF.R.U32.HI R9, RZ, UR11, R9 ;  /* 0x0000000bff097c19 */ /* 0x000fe20008011609 */
[----:B------:R-:W-:Y:S01]  /*15200*/  ULDC.64 UR8, c[0x0][0x8f8] ;  /* 0x00023e0000087ab9 */ /* 0x000fe20000000a00 */
[----:B------:R-:W-:-:S05]  /*15210*/  IADD3 R25, P3, RZ, -R8, RZ ;  /* 0x80000008ff197210 */ /* 0x000fca0007f7e0ff */
[----:B------:R-:W-:Y:S02]  /*15220*/  IMAD.X R24, RZ, RZ, ~R9, P3 ;  /* 0x000000ffff187224 */ /* 0x000fe400018e0e09 */
[----:B------:R-:W-:-:S04]  /*15230*/  IMAD.WIDE.U32 R2, R25, UR8, R2 ;  /* 0x0000000819027c25 */ /* 0x000fc8000f8e0002 */
[----:B------:R-:W-:-:S04]  /*15240*/  IMAD R24, R24, UR8, RZ ;  /* 0x0000000818187c24 */ /* 0x000fc8000f8e02ff */
[----:B------:R-:W-:-:S04]  /*15250*/  IMAD R25, R25, UR9, R24 ;  /* 0x0000000919197c24 */ /* 0x000fc8000f8e0218 */
[----:B------:R-:W-:Y:S01]  /*15260*/  IMAD.IADD R24, R3, 0x1, R25 ;  /* 0x0000000103187824 */ /* 0x000fe200078e0219 */
[----:B------:R-:W-:-:S04]  /*15270*/  SEL R25, R8, R2, P5 ;  /* 0x0000000208197207 */ /* 0x000fc80002800000 */
[----:B------:R-:W-:Y:S02]  /*15280*/  SEL R3, R9, R24, P5 ;  /* 0x0000001809037207 */ /* 0x000fe40002800000 */
[----:B-1----:R-:W-:Y:S02]  /*15290*/  SEL R9, R15, R34, !P5 ;  /* 0x000000220f097207 */ /* 0x002fe40006800000 */
[----:B------:R-:W-:Y:S01]  /*152a0*/  SHF.R.U32.HI R24, RZ, R20, R33 ;  /* 0x00000014ff187219 */ /* 0x000fe20000011621 */
[----:B------:R-:W1:Y:S03]  /*152b0*/  @P5 LDC R15, c[0x0][0x980] ;  /* 0x00026000ff0f5b82 */ /* 0x000e660000000800 */
[----:B------:R-:W-:-:S06]  /*152c0*/  SHF.R.U64 R32, R32, R27, R24 ;  /* 0x0000001b20207219 */ /* 0x000fcc0000001218 */
[----:B------:R-:W2:Y:S01]  /*152d0*/  @P5 LDC R32, c[0x0][0x968] ;  /* 0x00025a00ff205b82 */ /* 0x000ea20000000800 */
[----:B-1----:R-:W-:-:S04]  /*152e0*/  IMAD R33, R8, R15, RZ ;  /* 0x0000000f08217224 */ /* 0x002fc800078e02ff */
[----:B------:R-:W-:Y:S01]  /*152f0*/  IMAD R8, R9, R2, R33 ;  /* 0x0000000209087224 */ /* 0x000fe200078e0221 */
[----:B------:R-:W-:-:S04]  /*15300*/  SHF.R.U32.HI R2, RZ, R27, R24 ;  /* 0x0000001bff027219 */ /* 0x000fc80000011618 */
[----:B------:R-:W-:Y:S02]  /*15310*/  SEL R2, R2, RZ, !P5 ;  /* 0x000000ff02027207 */ /* 0x000fe40006800000 */
[CC--:B--2---:R-:W-:Y:S02]  /*15320*/  ISETP.LT.U32.AND P4, PT, R25.reuse, R32.reuse, PT ;  /* 0x000000201900720c */ /* 0x0c4fe40003f81070 */
[----:B------:R-:W-:Y:S02]  /*15330*/  ISETP.GE.U32.AND P3, PT, R25, R32, PT ;  /* 0x000000201900720c */ /* 0x000fe40003f66070 */
[CC--:B------:R-:W-:Y:S02]  /*15340*/  ISETP.LT.U32.AND.EX P4, PT, R3.reuse, R2.reuse, PT, P4 ;  /* 0x000000020300720c */ /* 0x0c0fe40003f81140 */
[----:B------:R-:W-:Y:S02]  /*15350*/  ISETP.GE.U32.AND.EX P3, PT, R3, R2, PT, P3 ;  /* 0x000000020300720c */ /* 0x000fe40003f66130 */
[----:B------:R-:W-:-:S02]  /*15360*/  SEL R3, R25, R32, P4 ;  /* 0x0000002019037207 */ /* 0x000fc40002000000 */
[----:B------:R-:W-:-:S03]  /*15370*/  SEL R2, RZ, 0x1, P3 ;  /* 0x00000001ff027807 */ /* 0x000fc60001800000 */
[----:B------:R-:W-:Y:S02]  /*15380*/  IMAD.IADD R3, R3, 0x1, R8 ;  /* 0x0000000103037824 */ /* 0x000fe400078e0208 */
[----:B------:R-:W-:Y:S01]  /*15390*/  IMAD.IADD R2, R2, 0x1, R15 ;  /* 0x0000000102027824 */ /* 0x000fe200078e020f */
[----:B------:R-:W-:Y:S06]  /*153a0*/  @P5 BRA `(.L_x_751) ;  /* 0x0000000000cc5947 */ /* 0x000fec0003800000 */
[----:B------:R-:W-:Y:S01]  /*153b0*/  ISETP.NE.AND P4, PT, R34, 0x1, PT ;  /* 0x000000012200780c */ /* 0x000fe20003f85270 */
[----:B------:R-:W-:Y:S01]  /*153c0*/  IMAD.MOV.U32 R9, RZ, RZ, R3 ;  /* 0x000000ffff097224 */ /* 0x000fe200078e0003 */
[----:B------:R-:W-:Y:S11]  /*153d0*/  BSSY B4, `(.L_x_752) ;  /* 0x0000019000047945 */ /* 0x000ff60003800000 */
        /* <DEDUP_REMOVED lines=15> */
[----:B------:R-:W-:Y:S01]  /*154d0*/  IADD3 R3, R3, -0x1, RZ ;  /* 0xffffffff03037810 */ /* 0x000fe20007ffe0ff */
[----:B------:R-:W-:Y:S01]  /*154e0*/  VIADD R2, R2, 0x1 ;  /* 0x0000000102027836 */ /* 0x000fe20000000000 */
[----:B------:R-:W-:Y:S06]  /*154f0*/  BRA `(.L_x_755) ;  /* 0x0000000000187947 */ /* 0x000fec0003800000 */
.L_x_754:
[----:B------:R-:W-:-:S04]  /*15500*/  IMAD.IADD R8, R34, 0x1, -R9 ;  /* 0x0000000122087824 */ /* 0x000fc800078e0a09 */
[--C-:B------:R-:W-:Y:S02]  /*15510*/  IMAD.IADD R3, R3, 0x1, R8.reuse ;  /* 0x0000000103037824 */ /* 0x100fe400078e0208 */
[----:B------:R-:W-:Y:S01]  /*15520*/  IMAD.IADD R2, R2, 0x1, -R8 ;  /* 0x0000000102027824 */ /* 0x000fe200078e0a08 */
[----:B------:R-:W-:Y:S06]  /*15530*/  BRA `(.L_x_755) ;  /* 0x0000000000087947 */ /* 0x000fec0003800000 */
.L_x_753:
[----:B------:R-:W-:Y:S02]  /*15540*/  IMAD.IADD R2, R9, 0x1, R2 ;  /* 0x0000000109027824 */ /* 0x000fe400078e0202 */
[----:B------:R-:W-:-:S07]  /*15550*/  IMAD.MOV.U32 R3, RZ, RZ, R8 ;  /* 0x000000ffff037224 */ /* 0x000fce00078e0008 */
.L_x_755:
[----:B------:R-:W-:Y:S05]  /*15560*/  BSYNC B4 ;  /* 0x0000000000047941 */ /* 0x000fea0003800000 */
.L_x_752:
[----:B------:R-:W1:Y:S01]  /*15570*/  @P4 LDC R8, c[0x0][0x94c] ;  /* 0x00025300ff084b82 */ /* 0x000e620000000800 */
[----:B------:R-:W-:Y:S01]  /*15580*/  IADD3 R15, R3, R2, RZ ;  /* 0x00000002030f7210 */ /* 0x000fe20007ffe0ff */
[----:B------:R-:W-:Y:S06]  /*15590*/  BSSY B4, `(.L_x_751) ;  /* 0x0000014000047945 */ /* 0x000fec0003800000 */
[----:B------:R-:W2:Y:S01]  /*155a0*/  @P4 LDC R24, c[0x0][0x950] ;  /* 0x00025400ff184b82 */ /* 0x000ea20000000800 */
[----:B-1----:R-:W-:-:S04]  /*155b0*/  @P4 IMAD.HI.U32 R9, R15, R8, RZ ;  /* 0x000000080f094227 */ /* 0x002fc800078e00ff */
[----:B------:R-:W-:Y:S01]  /*155c0*/  IMAD.MOV.U32 R8, RZ, RZ, R15 ;  /* 0x000000ffff087224 */ /* 0x000fe200078e000f */
        /* <DEDUP_REMOVED lines=15> */
.L_x_756:
[----:B------:R-:W-:-:S07]  /*156c0*/  IMAD.IADD R2, R2, 0x1, -R25 ;  /* 0x0000000102027824 */ /* 0x000fce00078e0a19 */
.L_x_757:
[----:B------:R-:W-:Y:S05]  /*156d0*/  BSYNC B4 ;  /* 0x0000000000047941 */ /* 0x000fea0003800000 */
.L_x_751:
[----:B------:R-:W-:Y:S01]  /*156e0*/  ISETP.NE.AND P4, PT, R34, 0x1, PT ;  /* 0x000000012200780c */ /* 0x000fe20003f85270 */
[----:B------:R-:W-:Y:S01]  /*156f0*/  IMAD.MOV.U32 R8, RZ, RZ, R10 ;  /* 0x000000ffff087224 */ /* 0x000fe200078e000a */
[----:B------:R-:W-:Y:S01]  /*15700*/  MOV R9, R11 ;  /* 0x0000000b00097202 */ /* 0x000fe20000000f00 */
[----:B------:R-:W-:Y:S10]  /*15710*/  @!P0 BRA `(.L_x_758) ;  /* 0x0000000000288947 */ /* 0x000ff40003800000 */
        /* <DEDUP_REMOVED lines=10> */
.L_x_758:
[----:B------:R-:W-:Y:S01]  /*157c0*/  SHF.R.U64 R31, R8, R31, R9 ;  /* 0x0000001f081f7219 */ /* 0x000fe20000001209 */
[----:B------:R-:W1:Y:S01]  /*157d0*/  @P4 LDC R18, c[0x0][0x950] ;  /* 0x00025400ff124b82 */ /* 0x000e620000000800 */
[----:B------:R-:W-:Y:S01]  /*157e0*/  IMAD.MOV.U32 R8, RZ, RZ, R2 ;  /* 0x000000ffff087224 */ /* 0x000fe200078e0002 */
[----:B------:R-:W-:Y:S01]  /*157f0*/  SHF.R.U64 R28, R6, R27, R28 ;  /* 0x0000001b061c7219 */ /* 0x000fe2000000121c */
[----:B------:R-:W-:Y:S02]  /*15800*/  ULDC UR8, c[0x0][0x8b8] ;  /* 0x00022e0000087ab9 */ /* 0x000fe40000000800 */
[----:B------:R-:W-:Y:S02]  /*15810*/  IMAD.IADD R11, R3, 0x1, R8 ;  /* 0x00000001030b7824 */ /* 0x000fe400078e0208 */
[----:B------:R-:W-:Y:S01]  /*15820*/  IMAD R28, R28, UR8, RZ ;  /* 0x000000081c1c7c24 */ /* 0x000fe2000f8e02ff */
[----:B------:R-:W2:Y:S01]  /*15830*/  @P4 LDC R9, c[0x0][0x94c] ;  /* 0x00025300ff094b82 */ /* 0x000ea20000000800 */
[----:B------:R-:W-:-:S04]  /*15840*/  VIADD R2, R11, 0xffffffff ;  /* 0xffffffff0b027836 */ /* 0x000fc80000000000 */
[----:B--2---:R-:W-:-:S05]  /*15850*/  @P4 IMAD.HI.U32 R9, R2, R9, RZ ;  /* 0x0000000902094227 */ /* 0x004fca00078e00ff */
[----:B-1----:R-:W-:-:S04]  /*15860*/  @P4 SHF.R.U32.HI R2, RZ, R18, R9 ;  /* 0x00000012ff024219 */ /* 0x002fc80000011609 */
[C---:B------:R-:W-:Y:S01]  /*15870*/  IADD3 R9, R2.reuse, -R31, RZ ;  /* 0x8000001f02097210 */ /* 0x040fe20007ffe0ff */
[----:B------:R-:W-:-:S04]  /*15880*/  IMAD R2, R2, R34, RZ ;  /* 0x0000002202027224 */ /* 0x000fc800078e02ff */
[----:B------:R-:W-:Y:S01]  /*15890*/  IMAD R9, R9, R14, R10 ;  /* 0x0000000e09097224 */ /* 0x000fe200078e020a */
[----:B------:R-:W-:Y:S02]  /*158a0*/  VIADDMNMX.U32 R34, R2, R34, R11, PT ;  /* 0x0000002202227246 */ /* 0x000fe4000380000b */
[----:B------:R-:W-:Y:S01]  /*158b0*/  VIMNMX.U32 R11, R3, R2, !PT ;  /* 0x00000002030b7248 */ /* 0x000fe20007fe0000 */
[----:B------:R-:W-:Y:S01]  /*158c0*/  IMAD R24, R9, UR4, R28 ;  /* 0x0000000409187c24 */ /* 0x000fe2000f8e021c */
[----:B------:R-:W-:-:S03]  /*158d0*/  PRMT R10, RZ, 0x7610, R10 ;  /* 0x00007610ff0a7816 */ /* 0x000fc6000000000a */
[----:B------:R-:W-:Y:S02]  /*158e0*/  IMAD.IADD R9, R11, 0x1, -R2 ;  /* 0x000000010b097824 */ /* 0x000fe400078e0a02 */
[----:B------:R-:W-:Y:S01]  /*158f0*/  IMAD.IADD R11, R34, 0x1, -R11 ;  /* 0x00000001220b7824 */ /* 0x000fe200078e0a0b */
[----:B------:R-:W-:Y:S06]  /*15900*/  BRA `(.L_x_745) ;  /* 0x0000000000187947 */ /* 0x000fec0003800000 */
.L_x_746:
[----:B------:R-:W-:Y:S01]  /*15910*/  ULDC UR8, c[0x0][0x948] ;  /* 0x0002520000087ab9 */ /* 0x000fe20000000800 */
[----:B------:R-:W-:Y:S01]  /*15920*/  VIADD R24, R16, UR6 ;  /* 0x0000000610187c36 */ /* 0x000fe20008000000 */
[----:B------:R-:W-:Y:S01]  /*15930*/  PRMT R10, RZ, 0x7610, R10 ;  /* 0x00007610ff0a7816 */ /* 0x000fe2000000000a */
[----:B------:R-:W-:Y:S02]  /*15940*/  IMAD.MOV.U32 R9, RZ, RZ, RZ ;  /* 0x000000ffff097224 */ /* 0x000fe400078e00ff */
[----:B------:R-:W-:Y:S02]  /*15950*/  IMAD.U32 R11, RZ, RZ, UR8 ;  /* 0x00000008ff0b7e24 */ /* 0x000fe4000f8e00ff */
[----:B------:R-:W-:-:S07]  /*15960*/  IMAD.U32 R8, RZ, RZ, UR8 ;  /* 0x00000008ff087e24 */ /* 0x000fce000f8e00ff */
.L_x_745:
[----:B------:R-:W-:Y:S05]  /*15970*/  BSYNC B2 ;  /* 0x0000000000027941 */ /* 0x000fea0003800000 */
.L_x_742:
        /* <DEDUP_REMOVED lines=17> */
.L_x_759:
[--C-:B------:R-:W-:Y:S01]  /*15a90*/  SHF.R.U64 R2, R14, UR11, R15.reuse ;  /* 0x0000000b0e027c19 */ /* 0x100fe2000800120f */
[----:B------:R-:W-:Y:S01]  /*15aa0*/  ULDC.64 UR8, c[0x0][0x8c8] ;  /* 0x0002320000087ab9 */ /* 0x000fe20000000a00 */
[----:B------:R-:W-:Y:S01]  /*15ab0*/  SHF.R.U32.HI R14, RZ, UR11, R15 ;  /* 0x0000000bff0e7c19 */ /* 0x000fe2000801160f */
[----:B------:R-:W-:Y:S01]  /*15ac0*/  ULDC.64 UR10, c[0x0][0x8e8] ;  /* 0x00023a00000a7ab9 */ /* 0x000fe20000000a00 */
[----:B------:R-:W-:Y:S02]  /*15ad0*/  IADD3 R25, P0, RZ, -R2, RZ ;  /* 0x80000002ff197210 */ /* 0x000fe40007f1e0ff */
[----:B------:R-:W-:-:S03]  /*15ae0*/  MOV R15, RZ ;  /* 0x000000ff000f7202 */ /* 0x000fc60000000f00 */
        /* <DEDUP_REMOVED lines=28> */
.L_x_760:
[----:B------:R-:W-:Y:S01]  /*15cb0*/  ULDC UR8, c[0x0][0x8f0] ;  /* 0x00023c0000087ab9 */ /* 0x000fe20000000800 */
[----:B------:R-:W-:Y:S01]  /*15cc0*/  LOP3.LUT R24, R24, UR13, RZ, 0xc0, !PT ;  /* 0x0000000d18187c12 */ /* 0x000fe2000f8ec0ff */
[----:B------:R-:W-:Y:S01]  /*15cd0*/  IMAD.MOV.U32 R27, RZ, RZ, R2 ;  /* 0x000000ffff1b7224 */ /* 0x000fe200078e0002 */
[----:B------:R-:W-:Y:S01]  /*15ce0*/  SHF.R.U64 R7, R14, UR8, R15 ;  /* 0x000000080e077c19 */ /* 0x000fe2000800120f */
[----:B------:R-:W-:Y:S01]  /*15cf0*/  ULDC UR8, c[0x0][0x8e0] ;  /* 0x0002380000087ab9 */ /* 0x000fe20000000800 */
[----:B------:R-:W1:Y:S01]  /*15d00*/  LDC R14, c[0x0][0x958] ;  /* 0x00025600ff0e7b82 */ /* 0x000e620000000800 */
[----:B------:R-:W-:Y:S02]  /*15d10*/  LOP3.LUT R6, R6, UR29, RZ, 0xc0, !PT ;  /* 0x0000001d06067c12 */ /* 0x000fe4000f8ec0ff */
[C---:B------:R-:W-:Y:S01]  /*15d20*/  IMAD R15, R7.reuse, UR7, R24 ;  /* 0x00000007070f7c24 */ /* 0x040fe2000f8e0218 */
[----:B------:R-:W-:Y:S02]  /*15d30*/  IADD3 R7, -R7, RZ, RZ ;  /* 0x000000ff07077210 */ /* 0x000fe40007ffe1ff */
[----:B------:R-:W-:-:S03]  /*15d40*/  LOP3.LUT R25, R25, UR30, RZ, 0xc0, !PT ;  /* 0x0000001e19197c12 */ /* 0x000fc6000f8ec0ff */
[----:B------:R-:W-:Y:S01]  /*15d50*/  IMAD R20, R7, UR8, R20 ;  /* 0x0000000807147c24 */ /* 0x000fe2000f8e0214 */
[----:B------:R-:W-:Y:S02]  /*15d60*/  ULDC UR8, c[0x0][0x8b8] ;  /* 0x00022e0000087ab9 */ /* 0x000fe40000000800 */
[----:B------:R-:W-:Y:S01]  /*15d70*/  IMAD R6, R15, UR8, R6 ;  /* 0x000000080f067c24 */ /* 0x000fe2000f8e0206 */
[----:B------:R-:W-:Y:S02]  /*15d80*/  ULDC UR8, c[0x0][0x8a8] ;  /* 0x00022a0000087ab9 */ /* 0x000fe40000000800 */
[----:B------:R-:W-:Y:S01]  /*15d90*/  IMAD R7, R20, UR8, R25 ;  /* 0x0000000814077c24 */ /* 0x000fe2000f8e0219 */
[----:B-1----:R-:W-:-:S04]  /*15da0*/  ISETP.NE.AND P0, PT, R14, 0x1, PT ;  /* 0x000000010e00780c */ /* 0x002fc80003f05270 */
[----:B------:R-:W-:Y:S02]  /*15db0*/  SEL R25, R7, R6, !P0 ;  /* 0x0000000607197207 */ /* 0x000fe40004000000 */
[----:B------:R-:W-:-:S07]  /*15dc0*/  SEL R24, R6, R7, !P0 ;  /* 0x0000000706187207 */ /* 0x000fce0004000000 */
.L_x_741:
[----:B------:R-:W-:Y:S05]  /*15dd0*/  BSYNC B3 ;  /* 0x0000000000037941 */ /* 0x000fea0003800000 */
.L_x_740:
[----:B------:R-:W-:Y:S01]  /*15de0*/  IMAD.WIDE.U32 R6, R26, -0x55555555, RZ ;  /* 0xaaaaaaab1a067825 */ /* 0x000fe200078e00ff */
[----:B------:R-:W-:-:S04]  /*15df0*/  PRMT R28, RZ, 0x7610, R28 ;  /* 0x00007610ff1c7816 */ /* 0x000fc8000000001c */
[----:B------:R-:W-:-:S05]  /*15e00*/  SHF.R.U32.HI R7, RZ, 0x2, R7 ;  /* 0x00000002ff077819 */ /* 0x000fca0000011607 */
[----:B------:R-:W-:-:S07]  /*15e10*/  IMAD R20, R7, -0x6, R26 ;  /* 0xfffffffa07147824 */ /* 0x000fce00078e021a */
.L_x_708:
[----:B------:R-:W-:Y:S05]  /*15e20*/  BSYNC B0 ;  /* 0x0000000000007941 */ /* 0x000fea0003800000 */
.L_x_701:
[----:B------:R-:W-:-:S04]  /*15e30*/  LOP3.LUT P0, RZ, R10, 0xff, RZ, 0xc0, !PT ;  /* 0x000000ff0aff7812 */ /* 0x000fc8000780c0ff */
[----:B------:R-:W-:Y:S02]  /*15e40*/  ISETP.NE.OR P3, PT, R11, RZ, P0 ;  /* 0x000000ff0b00720c */ /* 0x000fe40000765670 */
[----:B------:R-:W-:-:S11]  /*15e50*/  PLOP3.LUT P0, PT, P0, PT, PT, 0x8, 0x0 ;  /* 0x000000000000781c */ /* 0x000fd6000070e170 */
[----:B------:R-:W-:Y:S05]  /*15e60*/  @P3 BRA `(.L_x_761) ;  /* 0xffffffbc00843947 */ /* 0x000fea000383ffff */
[----:B------:R-:W-:Y:S05]  /*15e70*/  BSYNC B1 ;  /* 0x0000000000017941 */ /* 0x000fea0003800000 */
.L_x_700:
[----:B------:R-:W-:-:S03]  /*15e80*/  UMOV UR8, 0xffffffff ;  /* 0xffffffff00087882 */ /* 0x000fc60000000000 */
[----:B------:R-:W-:Y:S05]  /*15e90*/  BRA.DIV UR8, `(.L_x_762) ;  /* 0x0000000a08a47947 */ /* 0x000fea000b800000 */
[----:B------:R-:W-:-:S13]  /*15ea0*/  ELECT P6, URZ, PT ;  /* 0x00000000003f782f */ /* 0x000fda00038c0000 */
.L_x_793:
[----:B------:R-:W-:Y:S05]  /*15eb0*/  @!P6 BRA `(.L_x_407) ;  /* 0x0000000000ece947 */ /* 0x000fea0003800000 */
[----:B------:R-:W-:-:S04]  /*15ec0*/  LOP3.LUT R22, R22, 0x2, RZ, 0xfc, !PT ;  /* 0x0000000216167812 */ /* 0x000fc800078efcff */
[----:B------:R-:W-:-:S13]  /*15ed0*/  ISETP.NE.AND P0, PT, R22, 0x3, PT ;  /* 0x000000031600780c */ /* 0x000fda0003f05270 */
[----:B------:R-:W-:Y:S05]  /*15ee0*/  @!P0 BRA `(.L_x_763) ;  /* 0x0000000000048947 */ /* 0x000fea0003800000 */
[----:B------:R-:W-:Y:S01]  /*15ef0*/  BPT.TRAP 0x1 ;  /* 0x000000040000795c */ /* 0x000fe20000300000 */
.L_x_763:
[----:B------:R-:W1:Y:S01]  /*15f00*/  S2R R3, SR_CgaCtaId ;  /* 0x0000000000037919 */ /* 0x000e620000008800 */
[----:B------:R-:W-:Y:S02]  /*15f10*/  MOV R0, 0x400 ;  /* 0x0000040000007802 */ /* 0x000fe40000000f00 */
[----:B------:R-:W-:Y:S02]  /*15f20*/  SHF.L.U32 R2, R21, 0x1f, RZ ;  /* 0x0000001f15027819 */ /* 0x000fe400000006ff */
[----:B-1----:R-:W-:-:S05]  /*15f30*/  LEA R3, R3, R0, 0x18 ;  /* 0x0000000003037211 */ /* 0x002fca00078ec0ff */
[----:B------:R-:W-:-:S04]  /*15f40*/  VIADD R3, R3, 0x30 ;  /* 0x0000003003037836 */ /* 0x000fc80000000000 */
[C---:B------:R-:W-:Y:S02]  /*15f50*/  IMAD R5, R20.reuse, 0x8, R3 ;  /* 0x0000000814057824 */ /* 0x040fe400078e0203 */
[----:B------:R-:W-:Y:S02]  /*15f60*/  VIADD R20, R20, 0x1 ;  /* 0x0000000114147836 */ /* 0x000fe40000000000 */
[----:B------:R-:W1:Y:S03]  /*15f70*/  SYNCS.PHASECHK.TRANS64.TRYWAIT P0, [R5+URZ], R2 ;  /* 0x00000002050075a7 */ /* 0x000e66000800017f */
[----:B------:R-:W-:-:S04]  /*15f80*/  ISETP.NE.AND P1, PT, R20, 0x6, PT ;  /* 0x000000061400780c */ /* 0x000fc80003f25270 */
[----:B------:R-:W-:Y:S02]  /*15f90*/  SEL R0, RZ, 0x1, P1 ;  /* 0x00000001ff007807 */ /* 0x000fe40000800000 */
[----:B------:R-:W-:Y:S02]  /*15fa0*/  SEL R20, R20, RZ, P1 ;  /* 0x000000ff14147207 */ /* 0x000fe40000800000 */
[----:B------:R-:W-:-:S03]  /*15fb0*/  LOP3.LUT R21, R21, R0, RZ, 0x3c, !PT ;  /* 0x0000000015157212 */ /* 0x000fc600078e3cff */
[----:B------:R-:W-:Y:S01]  /*15fc0*/  IMAD R7, R20, 0x8, R3 ;  /* 0x0000000814077824 */ /* 0x000fe200078e0203 */
[----:B------:R-:W-:Y:S01]  /*15fd0*/  SHF.L.U32 R4, R21, 0x1f, RZ ;  /* 0x0000001f15047819 */ /* 0x000fe200000006ff */
[----:B-1----:R-:W-:Y:S06]  /*15fe0*/  @!P0 BRA `(.L_x_764) ;  /* 0x0000000800708947 */ /* 0x002fec0003800000 */
.L_x_794:
[----:B------:R-:W2:Y:S01]  /*15ff0*/  SYNCS.PHASECHK.TRANS64.TRYWAIT P0, [R7+URZ], R4 ;  /* 0x00000004070075a7 */ /* 0x000ea2000800017f */
[----:B------:R-:W-:-:S05]  /*16000*/  VIADD R0, R20, 0x1 ;  /* 0x0000000114007836 */ /* 0x000fca0000000000 */
[----:B------:R-:W-:-:S04]  /*16010*/  ISETP.NE.AND P1, PT, R0, 0x6, PT ;  /* 0x000000060000780c */ /* 0x000fc80003f25270 */
[----:B-1----:R-:W-:Y:S02]  /*16020*/  SEL R2, RZ, 0x1, P1 ;  /* 0x00000001ff027807 */ /* 0x002fe40000800000 */
[----:B------:R-:W-:Y:S02]  /*16030*/  SEL R0, R0, RZ, P1 ;  /* 0x000000ff00007207 */ /* 0x000fe40000800000 */
[----:B------:R-:W-:Y:S02]  /*16040*/  LOP3.LUT R21, R21, R2, RZ, 0x3c, !PT ;  /* 0x0000000215157212 */ /* 0x000fe400078e3cff */
[----:B------:R-:W-:Y:S02]  /*16050*/  LEA R6, R0, R3, 0x3 ;  /* 0x0000000300067211 */ /* 0x000fe400078e18ff */
[----:B------:R-:W-:Y:S01]  /*16060*/  SHF.L.U32 R5, R21, 0x1f, RZ ;  /* 0x0000001f15057819 */ /* 0x000fe200000006ff */
[----:B--2---:R-:W-:Y:S06]  /*16070*/  @!P0 BRA `(.L_x_765) ;  /* 0x0000000800608947 */ /* 0x004fec0003800000 */
.L_x_795:
[----:B------:R-:W2:Y:S01]  /*16080*/  SYNCS.PHASECHK.TRANS64.TRYWAIT P0, [R6+URZ], R5 ;  /* 0x00000005060075a7 */ /* 0x000ea2000800017f */
[----:B------:R-:W-:-:S05]  /*16090*/  VIADD R0, R0, 0x1 ;  /* 0x0000000100007836 */ /* 0x000fca0000000000 */
[----:B------:R-:W-:-:S04]  /*160a0*/  ISETP.NE.AND P1, PT, R0, 0x6, PT ;  /* 0x000000060000780c */ /* 0x000fc80003f25270 */
[----:B------:R-:W-:Y:S02]  /*160b0*/  SEL R2, RZ, 0x1, P1 ;  /* 0x00000001ff027807 */ /* 0x000fe40000800000 */
[----:B------:R-:W-:Y:S02]  /*160c0*/  SEL R0, R0, RZ, P1 ;  /* 0x000000ff00007207 */ /* 0x000fe40000800000 */
[----:B------:R-:W-:-:S03]  /*160d0*/  LOP3.LUT R21, R21, R2, RZ, 0x3c, !PT ;  /* 0x0000000215157212 */ /* 0x000fc600078e3cff */
[----:B-1----:R-:W-:Y:S01]  /*160e0*/  IMAD R7, R0, 0x8, R3 ;  /* 0x0000000800077824 */ /* 0x002fe200078e0203 */
[----:B------:R-:W-:Y:S01]  /*160f0*/  SHF.L.U32 R4, R21, 0x1f, RZ ;  /* 0x0000001f15047819 */ /* 0x000fe200000006ff */
[----:B--2---:R-:W-:Y:S06]  /*16100*/  @!P0 BRA `(.L_x_766) ;  /* 0x0000000800508947 */ /* 0x004fec0003800000 */
.L_x_796:
        /* <DEDUP_REMOVED lines=9> */
.L_x_797:
[----:B------:R-:W2:Y:S01]  /*161a0*/  SYNCS.PHASECHK.TRANS64.TRYWAIT P0, [R6+URZ], R5 ;  /* 0x00000005060075a7 */ /* 0x000ea2000800017f */
[----:B------:R-:W-:-:S05]  /*161b0*/  VIADD R0, R0, 0x1 ;  /* 0x0000000100007836 */ /* 0x000fca0000000000 */
[----:B------:R-:W-:-:S04]  /*161c0*/  ISETP.NE.AND P1, PT, R0, 0x6, PT ;  /* 0x000000060000780c */ /* 0x000fc80003f25270 */
[----:B------:R-:W-:Y:S02]  /*161d0*/  SEL R2, RZ, 0x1, P1 ;  /* 0x00000001ff027807 */ /* 0x000fe40000800000 */
[----:B------:R-:W-:Y:S02]  /*161e0*/  SEL R0, R0, RZ, P1 ;  /* 0x000000ff00007207 */ /* 0x000fe40000800000 */
[----:B------:R-:W-:Y:S01]  /*161f0*/  LOP3.LUT R2, R21, R2, RZ, 0x3c, !PT ;  /* 0x0000000215027212 */ /* 0x000fe200078e3cff */
[----:B--2---:R-:W-:Y:S06]  /*16200*/  @!P0 BRA `(.L_x_768) ;  /* 0x0000000800388947 */ /* 0x004fec0003800000 */
.L_x_798:
[----:B------:R-:W-:Y:S01]  /*16210*/  IMAD R3, R0, 0x8, R3 ;  /* 0x0000000800037824 */ /* 0x000fe200078e0203 */
[----:B------:R-:W-:-:S07]  /*16220*/  SHF.L.U32 R0, R2, 0x1f, RZ ;  /* 0x0000001f02007819 */ /* 0x000fce00000006ff */
.L_x_769:
[----:B---3--:R3:W4:Y:S02]  /*16230*/  SYNCS.PHASECHK.TRANS64.TRYWAIT P0, [R3+URZ], R0 ;  /* 0x00000000030075a7 */ /* 0x008724000800017f */
[----:B----4-:R-:W-:Y:S05]  /*16240*/  @!P0 NANOSLEEP.SYNCS 0x989680 ;  /* 0x009896800000895d */ /* 0x010fea0003900000 */
[----:B------:R-:W4:Y:S02]  /*16250*/  @!P0 SYNCS.PHASECHK.TRANS64 P0, [R3+URZ], R0 ;  /* 0x00000000030085a7 */ /* 0x000f24000800007f */
[----:B----4-:R-:W-:Y:S05]  /*16260*/  @!P0 BRA `(.L_x_769) ;  /* 0xfffffffc00f08947 */ /* 0x010fea000383ffff */
.L_x_407:
[----:B------:R-:W-:Y:S05]  /*16270*/  BSYNC B9 ;  /* 0x0000000000097941 */ /* 0x000fea0003800000 */
.L_x_405:
[----:B------:R-:W-:Y:S05]  /*16280*/  EXIT ;  /* 0x000000000000794d */ /* 0x000fea0003800000 */
.L_x_432:
[----:B------:R-:W-:Y:S01]  /*16290*/  BSSY B0, `(.L_x_770) ;  /* 0x0000007000007945 */ /* 0x000fe20003800000 */
[----:B------:R-:W-:Y:S01]  /*162a0*/  MOV R12, RZ ;  /* 0x000000ff000c7202 */ /* 0x000fe20000000f00 */
[----:B------:R-:W-:Y:S02]  /*162b0*/  IMAD.MOV.U32 R11, RZ, RZ, 0x1f ;  /* 0x0000001fff0b7424 */ /* 0x000fe400078e00ff */
[----:B------:R-:W-:-:S07]  /*162c0*/  IMAD.MOV.U32 R15, RZ, RZ, -0x1 ;  /* 0xffffffffff0f7424 */ /* 0x000fce00078e00ff */
[----:B-12345:R-:W-:Y:S05]  /*162d0*/  WARPSYNC.COLLECTIVE R15, `(.L_x_771) ;  /* 0x000000000f087348 */ /* 0x03efea0003c00000 */
[----:B-1----:R1:W1:Y:S02]  /*162e0*/  SHFL.IDX P6, R14, R13, R12, R11 ;  /* 0x0000000c0d0e7389 */ /* 0x00226400000c000b */
[----:B-12345:R-:W-:Y:S01]  /*162f0*/  ENDCOLLECTIVE ;  /* 0x000000000000791b */ /* 0x03efe20003800000 */
.L_x_771:
[----:B------:R-:W-:Y:S05]  /*16300*/  BSYNC B0 ;  /* 0x0000000000007941 */ /* 0x000fea0003800000 */
.L_x_770:
[----:B------:R-:W-:Y:S05]  /*16310*/  BRA `(.L_x_772) ;  /* 0xfffffec800147947 */ /* 0x000fea000383ffff */
.L_x_438:
[----:B----4-:R4:W1:Y:S02]  /*16320*/  SYNCS.PHASECHK.TRANS64.TRYWAIT P1, [R3+URZ], R0 ;  /* 0x00000000030075a7 */ /* 0x010864000802017f */
[----:B-1----:R-:W-:Y:S05]  /*16330*/  @!P1 NANOSLEEP.SYNCS 0x989680 ;  /* 0x009896800000995d */ /* 0x002fea0003900000 */
[----:B------:R-:W1:Y:S02]  /*16340*/  @!P1 SYNCS.PHASECHK.TRANS64 P1, [R3+URZ], R0 ;  /* 0x00000000030095a7 */ /* 0x000e64000802007f */
[----:B-1----:R-:W-:Y:S05]  /*16350*/  @!P1 BRA `(.L_x_438) ;  /* 0xfffffffc00f09947 */ /* 0x002fea000383ffff */
[----:B------:R-:W-:Y:S05]  /*16360*/  BRA `(.L_x_437) ;  /* 0xfffffec800a47947 */ /* 0x000fea000383ffff */
.L_x_443:
[----:B----4-:R4:W1:Y:S02]  /*16370*/  SYNCS.PHASECHK.TRANS64.TRYWAIT P1, [R13+URZ], R10 ;  /* 0x0000000a0d0075a7 */ /* 0x010864000802017f */
[----:B-1----:R-:W-:Y:S05]  /*16380*/  @!P1 NANOSLEEP.SYNCS 0x989680 ;  /* 0x009896800000995d */ /* 0x002fea0003900000 */
[----:B------:R-:W1:Y:S02]  /*16390*/  @!P1 SYNCS.PHASECHK.TRANS64 P1, [R13+URZ], R10 ;  /* 0x0000000a0d0095a7 */ /* 0x000e64000802007f */
[----:B-1----:R-:W-:Y:S05]  /*163a0*/  @!P1 BRA `(.L_x_443) ;  /* 0xfffffffc00f09947 */ /* 0x002fea000383ffff */
[----:B------:R-:W-:Y:S05]  /*163b0*/  BRA `(.L_x_442) ;  /* 0xfffffecc00c87947 */ /* 0x000fea000383ffff */
.L_x_452:
[----:B------:R-:W-:Y:S01]  /*163c0*/  BSSY B0, `(.L_x_773) ;  /* 0x0000008000007945 */ /* 0x000fe20003800000 */
[----:B----4-:R-:W-:Y:S02]  /*163d0*/  IMAD.MOV.U32 R13, RZ, RZ, R23 ;  /* 0x000000ffff0d7224 */ /* 0x010fe400078e0017 */
[----:B------:R-:W-:Y:S02]  /*163e0*/  IMAD.MOV.U32 R12, RZ, RZ, RZ ;  /* 0x000000ffff0c7224 */ /* 0x000fe400078e00ff */
[----:B------:R-:W-:Y:S02]  /*163f0*/  IMAD.MOV.U32 R11, RZ, RZ, 0x1f ;  /* 0x0000001fff0b7424 */ /* 0x000fe400078e00ff */
[----:B------:R-:W-:-:S07]  /*16400*/  IMAD.MOV.U32 R15, RZ, RZ, -0x1 ;  /* 0xffffffffff0f7424 */ /* 0x000fce00078e00ff */
[----:B-123-5:R-:W-:Y:S05]  /*16410*/  WARPSYNC.COLLECTIVE R15, `(.L_x_774) ;  /* 0x000000000f087348 */ /* 0x02efea0003c00000 */
[----:B-1----:R1:W4:Y:S02]  /*16420*/  SHFL.IDX P6, R14, R13, R12, R11 ;  /* 0x0000000c0d0e7389 */ /* 0x00232400000c000b */
[----:B-12345:R-:W-:Y:S01]  /*16430*/  ENDCOLLECTIVE ;  /* 0x000000000000791b */ /* 0x03efe20003800000 */
.L_x_774:
[----:B------:R-:W-:Y:S05]  /*16440*/  BSYNC B0 ;  /* 0x0000000000007941 */ /* 0x000fea0003800000 */
.L_x_773:
[----:B------:R-:W-:Y:S05]  /*16450*/  BRA `(.L_x_775) ;  /* 0xfffffed400347947 */ /* 0x000fea000383ffff */
.L_x_525:
[----:B-1----:R1:W2:Y:S02]  /*16460*/  SYNCS.PHASECHK.TRANS64.TRYWAIT P0, [R5+URZ+0x60], R4 ;  /* 0x00006004050075a7 */ /* 0x0022a4000800017f */
[----:B--2---:R-:W-:Y:S05]  /*16470*/  @!P0 NANOSLEEP.SYNCS 0x989680 ;  /* 0x009896800000895d */ /* 0x004fea0003900000 */
[----:B------:R-:W2:Y:S02]  /*16480*/  @!P0 SYNCS.PHASECHK.TRANS64 P0, [R5+URZ+0x60], R4 ;  /* 0x00006004050085a7 */ /* 0x000ea4000800007f */
[----:B--2---:R-:W-:Y:S05]  /*16490*/  @!P0 BRA `(.L_x_525) ;  /* 0xfffffffc00f08947 */ /* 0x004fea000383ffff */
[----:B------:R-:W-:Y:S05]  /*164a0*/  BRA `(.L_x_776) ;  /* 0xffffff1800087947 */ /* 0x000fea000383ffff */
.L_x_541:
[----:B-1----:R1:W2:Y:S02]  /*164b0*/  SYNCS.PHASECHK.TRANS64.TRYWAIT P0, [R12+URZ+0x60], R15 ;  /* 0x0000600f0c0075a7 */ /* 0x0022a4000800017f */
[----:B--2---:R-:W-:Y:S05]  /*164c0*/  @!P0 NANOSLEEP.SYNCS 0x989680 ;  /* 0x009896800000895d */ /* 0x004fea0003900000 */
[----:B------:R-:W2:Y:S02]  /*164d0*/  @!P0 SYNCS.PHASECHK.TRANS64 P0, [R12+URZ+0x60], R15 ;  /* 0x0000600f0c0085a7 */ /* 0x000ea4000800007f */
[----:B--2---:R-:W-:Y:S05]  /*164e0*/  @!P0 BRA `(.L_x_541) ;  /* 0xfffffffc00f08947 */ /* 0x004fea000383ffff */
[----:B------:R-:W-:Y:S05]  /*164f0*/  BRA `(.L_x_777) ;  /* 0xffffff2000ec7947 */ /* 0x000fea000383ffff */
.L_x_557:
[----:B-1----:R1:W2:Y:S02]  /*16500*/  SYNCS.PHASECHK.TRANS64.TRYWAIT P0, [R12+URZ+0x60], R13 ;  /* 0x0000600d0c0075a7 */ /* 0x0022a4000800017f */
[----:B--2---:R-:W-:Y:S05]  /*16510*/  @!P0 NANOSLEEP.SYNCS 0x989680 ;  /* 0x009896800000895d */ /* 0x004fea0003900000 */
[----:B------:R-:W2:Y:S02]  /*16520*/  @!P0 SYNCS.PHASECHK.TRANS64 P0, [R12+URZ+0x60], R13 ;  /* 0x0000600d0c0085a7 */ /* 0x000ea4000800007f */
[----:B--2---:R-:W-:Y:S05]  /*16530*/  @!P0 BRA `(.L_x_557) ;  /* 0xfffffffc00f08947 */ /* 0x004fea000383ffff */
[----:B------:R-:W-:Y:S05]  /*16540*/  BRA `(.L_x_778) ;  /* 0xffffff2c00bc7947 */ /* 0x000fea000383ffff */
.L_x_572:
[----:B--2---:R2:W3:Y:S02]  /*16550*/  SYNCS.PHASECHK.TRANS64.TRYWAIT P0, [R0+URZ+0x60], R3 ;  /* 0x00006003000075a7 */ /* 0x0044e4000800017f */
[----:B---3--:R-:W-:Y:S05]  /*16560*/  @!P0 NANOSLEEP.SYNCS 0x989680 ;  /* 0x009896800000895d */ /* 0x008fea0003900000 */
[----:B------:R-:W3:Y:S02]  /*16570*/  @!P0 SYNCS.PHASECHK.TRANS64 P0, [R0+URZ+0x60], R3 ;  /* 0x00006003000085a7 */ /* 0x000ee4000800007f */
[----:B---3--:R-:W-:Y:S05]  /*16580*/  @!P0 BRA `(.L_x_572) ;  /* 0xfffffffc00f08947 */ /* 0x008fea000383ffff */
[----:B------:R-:W-:Y:S05]  /*16590*/  BRA `(.L_x_779) ;  /* 0xffffff3800847947 */ /* 0x000fea000383ffff */
.L_x_634:
[----:B-1----:R1:W2:Y:S02]  /*165a0*/  SYNCS.PHASECHK.TRANS64.TRYWAIT P1, [R15+URZ+0xa8], R2 ;  /* 0x0000a8020f0075a7 */ /* 0x0022a4000802017f */
[----:B--2---:R-:W-:Y:S05]  /*165b0*/  @!P1 NANOSLEEP.SYNCS 0x989680 ;  /* 0x009896800000995d */ /* 0x004fea0003900000 */
[----:B------:R-:W2:Y:S02]  /*165c0*/  @!P1 SYNCS.PHASECHK.TRANS64 P1, [R15+URZ+0xa8], R2 ;  /* 0x0000a8020f0095a7 */ /* 0x000ea4000802007f */
[----:B--2---:R-:W-:Y:S05]  /*165d0*/  @!P1 BRA `(.L_x_634) ;  /* 0xfffffffc00f09947 */ /* 0x004fea000383ffff */
[----:B------:R-:W-:Y:S05]  /*165e0*/  BRA `(.L_x_633) ;  /* 0xffffff8000207947 */ /* 0x000fea000383ffff */
.L_x_645:
[----:B-12---:R-:W-:-:S04]  /*165f0*/  MOV R7, UR61 ;  /* 0x0000003d00077c02 */ /* 0x006fc80008000f00 */
[----:B------:R1:W2:Y:S03]  /*16600*/  SYNCS.PHASECHK.TRANS64.TRYWAIT P1, [R7+URZ+0x80], R2 ;  /* 0x00008002070075a7 */ /* 0x0002a6000802017f */
[----:B--2---:R-:W-:Y:S05]  /*16610*/  @!P1 NANOSLEEP.SYNCS 0x989680 ;  /* 0x009896800000995d */ /* 0x004fea0003900000 */
[----:B------:R-:W2:Y:S02]  /*16620*/  @!P1 SYNCS.PHASECHK.TRANS64 P1, [R7+URZ+0x80], R2 ;  /* 0x00008002070095a7 */ /* 0x000ea4000802007f */
[----:B--2---:R-:W-:Y:S05]  /*16630*/  @!P1 BRA `(.L_x_645) ;  /* 0xfffffffc00ec9947 */ /* 0x004fea000383ffff */
[----:B------:R-:W-:Y:S05]  /*16640*/  BRA `(.L_x_780) ;  /* 0xffffff8400f87947 */ /* 0x000fea000383ffff */
.L_x_652:
[----:B-12---:R-:W-:-:S04]  /*16650*/  IMAD.U32 R7, RZ, RZ, UR55 ;  /* 0x00000037ff077e24 */ /* 0x006fc8000f8e00ff */
[----:B------:R1:W2:Y:S03]  /*16660*/  SYNCS.PHASECHK.TRANS64.TRYWAIT P2, [R7+URZ+0x80], R2 ;  /* 0x00008002070075a7 */ /* 0x0002a6000804017f */
[----:B--2---:R-:W-:Y:S05]  /*16670*/  @!P2 NANOSLEEP.SYNCS 0x989680 ;  /* 0x009896800000a95d */ /* 0x004fea0003900000 */
[----:B------:R-:W2:Y:S02]  /*16680*/  @!P2 SYNCS.PHASECHK.TRANS64 P2, [R7+URZ+0x80], R2 ;  /* 0x000080020700a5a7 */ /* 0x000ea4000804007f */
[----:B--2---:R-:W-:Y:S05]  /*16690*/  @!P2 BRA `(.L_x_652) ;  /* 0xfffffffc00eca947 */ /* 0x004fea000383ffff */
[----:B------:R-:W-:Y:S05]  /*166a0*/  BRA `(.L_x_781) ;  /* 0xffffff8800987947 */ /* 0x000fea000383ffff */
.L_x_659:
[----:B-12---:R-:W-:-:S04]  /*166b0*/  IMAD.U32 R7, RZ, RZ, UR55 ;  /* 0x00000037ff077e24 */ /* 0x006fc8000f8e00ff */
[----:B------:R1:W2:Y:S03]  /*166c0*/  SYNCS.PHASECHK.TRANS64.TRYWAIT P2, [R7+URZ+0x80], R2 ;  /* 0x00008002070075a7 */ /* 0x0002a6000804017f */
[----:B--2---:R-:W-:Y:S05]  /*166d0*/  @!P2 NANOSLEEP.SYNCS 0x989680 ;  /* 0x009896800000a95d */ /* 0x004fea0003900000 */
[----:B------:R-:W2:Y:S02]  /*166e0*/  @!P2 SYNCS.PHASECHK.TRANS64 P2, [R7+URZ+0x80], R2 ;  /* 0x000080020700a5a7 */ /* 0x000ea4000804007f */
[----:B--2---:R-:W-:Y:S05]  /*166f0*/  @!P2 BRA `(.L_x_659) ;  /* 0xfffffffc00eca947 */ /* 0x004fea000383ffff */
[----:B------:R-:W-:Y:S05]  /*16700*/  BRA `(.L_x_782) ;  /* 0xffffff8c00307947 */ /* 0x000fea000383ffff */
.L_x_665:
[----:B-12---:R-:W-:-:S04]  /*16710*/  IMAD.U32 R7, RZ, RZ, UR55 ;  /* 0x00000037ff077e24 */ /* 0x006fc8000f8e00ff */
[----:B------:R1:W2:Y:S03]  /*16720*/  SYNCS.PHASECHK.TRANS64.TRYWAIT P1, [R7+URZ+0x80], R2 ;  /* 0x00008002070075a7 */ /* 0x0002a6000802017f */
[----:B--2---:R-:W-:Y:S05]  /*16730*/  @!P1 NANOSLEEP.SYNCS 0x989680 ;  /* 0x009896800000995d */ /* 0x004fea0003900000 */
[----:B------:R-:W2:Y:S02]  /*16740*/  @!P1 SYNCS.PHASECHK.TRANS64 P1, [R7+URZ+0x80], R2 ;  /* 0x00008002070095a7 */ /* 0x000ea4000802007f */
[----:B--2---:R-:W-:Y:S05]  /*16750*/  @!P1 BRA `(.L_x_665) ;  /* 0xfffffffc00ec9947 */ /* 0x004fea000383ffff */
[----:B------:R-:W-:Y:S05]  /*16760*/  BRA `(.L_x_783) ;  /* 0xffffff8c00c87947 */ /* 0x000fea000383ffff */
.L_x_693:
[----:B-1----:R1:W2:Y:S02]  /*16770*/  SYNCS.PHASECHK.TRANS64.TRYWAIT P1, [R3+URZ+0x80], R0 ;  /* 0x00008000030075a7 */ /* 0x0022a4000802017f */
[----:B--2---:R-:W-:Y:S05]  /*16780*/  @!P1 NANOSLEEP.SYNCS 0x989680 ;  /* 0x009896800000995d */ /* 0x004fea0003900000 */
[----:B------:R-:W2:Y:S02]  /*16790*/  @!P1 SYNCS.PHASECHK.TRANS64 P1, [R3+URZ+0x80], R0 ;  /* 0x00008000030095a7 */ /* 0x000ea4000802007f */
[----:B--2---:R-:W-:Y:S05]  /*167a0*/  @!P1 BRA `(.L_x_693) ;  /* 0xfffffffc00f09947 */ /* 0x004fea000383ffff */
[----:B------:R-:W-:Y:S05]  /*167b0*/  BRA `(.L_x_784) ;  /* 0xffffffac00b47947 */ /* 0x000fea000383ffff */
.L_x_695:
[----:B-1----:R1:W2:Y:S02]  /*167c0*/  SYNCS.PHASECHK.TRANS64.TRYWAIT P1, [R5+URZ+0x80], R0 ;  /* 0x00008000050075a7 */ /* 0x0022a4000802017f */
[----:B--2---:R-:W-:Y:S05]  /*167d0*/  @!P1 NANOSLEEP.SYNCS 0x989680 ;  /* 0x009896800000995d */ /* 0x004fea0003900000 */
[----:B------:R-:W2:Y:S02]  /*167e0*/  @!P1 SYNCS.PHASECHK.TRANS64 P1, [R5+URZ+0x80], R0 ;  /* 0x00008000050095a7 */ /* 0x000ea4000802007f */
[----:B--2---:R-:W-:Y:S05]  /*167f0*/  @!P1 BRA `(.L_x_695) ;  /* 0xfffffffc00f09947 */ /* 0x004fea000383ffff */
[----:B------:R-:W-:Y:S05]  /*16800*/  BRA `(.L_x_785) ;  /* 0xffffffac00d87947 */ /* 0x000fea000383ffff */
.L_x_697:
[----:B-1----:R1:W2:Y:S02]  /*16810*/  SYNCS.PHASECHK.TRANS64.TRYWAIT P1, [R5+URZ+0x80], R0 ;  /* 0x00008000050075a7 */ /* 0x0022a4000802017f */
[----:B--2---:R-:W-:Y:S05]  /*16820*/  @!P1 NANOSLEEP.SYNCS 0x989680 ;  /* 0x009896800000995d */ /* 0x004fea0003900000 */
[----:B------:R-:W2:Y:S02]  /*16830*/  @!P1 SYNCS.PHASECHK.TRANS64 P1, [R5+URZ+0x80], R0 ;  /* 0x00008000050095a7 */ /* 0x000ea4000802007f */
[----:B--2---:R-:W-:Y:S05]  /*16840*/  @!P1 BRA `(.L_x_697) ;  /* 0xfffffffc00f09947 */ /* 0x004fea000383ffff */
[----:B------:R-:W-:Y:S05]  /*16850*/  BRA `(.L_x_786) ;  /* 0xffffffac00f07947 */ /* 0x000fea000383ffff */
.L_x_728:
[----:B------:R-:W-:Y:S01]  /*16860*/  BSSY B2, `(.L_x_787) ;  /* 0x0000006000027945 */ /* 0x000fe20003800000 */
[----:B------:R-:W-:-:S07]  /*16870*/  IMAD.MOV.U32 R15, RZ, RZ, -0x1 ;  /* 0xffffffffff0f7424 */ /* 0x000fce00078e00ff */
[----:B------:R-:W-:Y:S05]  /*16880*/  WARPSYNC.COLLECTIVE R15, `(.L_x_788) ;  /* 0x000000000f0c7348 */ /* 0x000fea0003c00000 */
[----:B------:R-:W-:Y:S02]  /*16890*/  ELECT P6, UR62, PT ;  /* 0x00000000003e782f */ /* 0x000fe400038c0000 */
[----:B------:R-:W-:Y:S01]  /*168a0*/  MOV R14, UR62 ;  /* 0x0000003e000e7c02 */ /* 0x000fe20008000f00 */
[----:B------:R-:W-:Y:S10]  /*168b0*/  ENDCOLLECTIVE ;  /* 0x000000000000791b */ /* 0x000ff40003800000 */
.L_x_788:
[----:B------:R-:W-:Y:S05]  /*168c0*/  BSYNC B2 ;  /* 0x0000000000027941 */ /* 0x000fea0003800000 */
.L_x_787:
[----:B------:R-:W-:Y:S05]  /*168d0*/  BRA `(.L_x_789) ;  /* 0xffffffd000847947 */ /* 0x000fea000383ffff */
.L_x_731:
[----:B--2---:R2:W3:Y:S02]  /*168e0*/  SYNCS.PHASECHK.TRANS64.TRYWAIT P0, [R19+URZ+0x30], R14 ;  /* 0x0000300e130075a7 */ /* 0x0044e4000800017f */
[----:B---3--:R-:W-:Y:S05]  /*168f0*/  @!P0 NANOSLEEP.SYNCS 0x989680 ;  /* 0x009896800000895d */ /* 0x008fea0003900000 */
[----:B------:R-:W3:Y:S02]  /*16900*/  @!P0 SYNCS.PHASECHK.TRANS64 P0, [R19+URZ+0x30], R14 ;  /* 0x0000300e130085a7 */ /* 0x000ee4000800007f */
[----:B---3--:R-:W-:Y:S05]  /*16910*/  @!P0 BRA `(.L_x_731) ;  /* 0xfffffffc00f08947 */ /* 0x008fea000383ffff */
[----:B------:R-:W-:Y:S05]  /*16920*/  BRA `(.L_x_790) ;  /* 0xffffffd000b47947 */ /* 0x000fea000383ffff */
.L_x_762:
[----:B------:R-:W-:Y:S01]  /*16930*/  BSSY B0, `(.L_x_791) ;  /* 0x0000006000007945 */ /* 0x000fe20003800000 */
[----:B------:R-:W-:-:S07]  /*16940*/  IMAD.MOV.U32 R15, RZ, RZ, -0x1 ;  /* 0xffffffffff0f7424 */ /* 0x000fce00078e00ff */
[----:B------:R-:W-:Y:S05]  /*16950*/  WARPSYNC.COLLECTIVE R15, `(.L_x_792) ;  /* 0x000000000f0c7348 */ /* 0x000fea0003c00000 */
[----:B------:R-:W-:Y:S02]  /*16960*/  ELECT P6, UR62, PT ;  /* 0x00000000003e782f */ /* 0x000fe400038c0000 */
[----:B------:R-:W-:Y:S01]  /*16970*/  MOV R14, UR62 ;  /* 0x0000003e000e7c02 */ /* 0x000fe20008000f00 */
[----:B------:R-:W-:Y:S10]  /*16980*/  ENDCOLLECTIVE ;  /* 0x000000000000791b */ /* 0x000ff40003800000 */
.L_x_792:
[----:B------:R-:W-:Y:S05]  /*16990*/  BSYNC B0 ;  /* 0x0000000000007941 */ /* 0x000fea0003800000 */
.L_x_791:
[----:B------:R-:W-:Y:S05]  /*169a0*/  BRA `(.L_x_793) ;  /* 0xfffffff400407947 */ /* 0x000fea000383ffff */
.L_x_764:
[----:B-1----:R1:W2:Y:S02]  /*169b0*/  SYNCS.PHASECHK.TRANS64.TRYWAIT P0, [R5+URZ], R2 ;  /* 0x00000002050075a7 */ /* 0x0022a4000800017f */
[----:B--2---:R-:W-:Y:S05]  /*169c0*/  @!P0 NANOSLEEP.SYNCS 0x989680 ;  /* 0x009896800000895d */ /* 0x004fea0003900000 */
[----:B------:R-:W2:Y:S02]  /*169d0*/  @!P0 SYNCS.PHASECHK.TRANS64 P0, [R5+URZ], R2 ;  /* 0x00000002050085a7 */ /* 0x000ea4000800007f */
[----:B--2---:R-:W-:Y:S05]  /*169e0*/  @!P0 BRA `(.L_x_764) ;  /* 0xfffffffc00f08947 */ /* 0x004fea000383ffff */
[----:B------:R-:W-:Y:S05]  /*169f0*/  BRA `(.L_x_794) ;  /* 0xfffffff4007c7947 */ /* 0x000fea000383ffff */
.L_x_765:
[----:B-1----:R1:W2:Y:S02]  /*16a00*/  SYNCS.PHASECHK.TRANS64.TRYWAIT P0, [R7+URZ], R4 ;  /* 0x00000004070075a7 */ /* 0x0022a4000800017f */
[----:B--2---:R-:W-:Y:S05]  /*16a10*/  @!P0 NANOSLEEP.SYNCS 0x989680 ;  /* 0x009896800000895d */ /* 0x004fea0003900000 */
[----:B------:R-:W2:Y:S02]  /*16a20*/  @!P0 SYNCS.PHASECHK.TRANS64 P0, [R7+URZ], R4 ;  /* 0x00000004070085a7 */ /* 0x000ea4000800007f */
[----:B--2---:R-:W-:Y:S05]  /*16a30*/  @!P0 BRA `(.L_x_765) ;  /* 0xfffffffc00f08947 */ /* 0x004fea000383ffff */
[----:B------:R-:W-:Y:S05]  /*16a40*/  BRA `(.L_x_795) ;  /* 0xfffffff4008c7947 */ /* 0x000fea000383ffff */
.L_x_766:
[----:B-1----:R1:W2:Y:S02]  /*16a50*/  SYNCS.PHASECHK.TRANS64.TRYWAIT P0, [R6+URZ], R5 ;  /* 0x00000005060075a7 */ /* 0x0022a4000800017f */
[----:B--2---:R-:W-:Y:S05]  /*16a60*/  @!P0 NANOSLEEP.SYNCS 0x989680 ;  /* 0x009896800000895d */ /* 0x004fea0003900000 */
[----:B------:R-:W2:Y:S02]  /*16a70*/  @!P0 SYNCS.PHASECHK.TRANS64 P0, [R6+URZ], R5 ;  /* 0x00000005060085a7 */ /* 0x000ea4000800007f */
[----:B--2---:R-:W-:Y:S05]  /*16a80*/  @!P0 BRA `(.L_x_766) ;  /* 0xfffffffc00f08947 */ /* 0x004fea000383ffff */
[----:B------:R-:W-:Y:S05]  /*16a90*/  BRA `(.L_x_796) ;  /* 0xfffffff4009c7947 */ /* 0x000fea000383ffff */
.L_x_767:
[----:B-1----:R1:W2:Y:S02]  /*16aa0*/  SYNCS.PHASECHK.TRANS64.TRYWAIT P0, [R7+URZ], R4 ;  /* 0x00000004070075a7 */ /* 0x0022a4000800017f */
[----:B--2---:R-:W-:Y:S05]  /*16ab0*/  @!P0 NANOSLEEP.SYNCS 0x989680 ;  /* 0x009896800000895d */ /* 0x004fea0003900000 */
[----:B------:R-:W2:Y:S02]  /*16ac0*/  @!P0 SYNCS.PHASECHK.TRANS64 P0, [R7+URZ], R4 ;  /* 0x00000004070085a7 */ /* 0x000ea4000800007f */
[----:B--2---:R-:W-:Y:S05]  /*16ad0*/  @!P0 BRA `(.L_x_767) ;  /* 0xfffffffc00f08947 */ /* 0x004fea000383ffff */
[----:B------:R-:W-:Y:S05]  /*16ae0*/  BRA `(.L_x_797) ;  /* 0xfffffff400ac7947 */ /* 0x000fea000383ffff */
.L_x_768:
[----:B--2---:R2:W3:Y:S02]  /*16af0*/  SYNCS.PHASECHK.TRANS64.TRYWAIT P0, [R6+URZ], R5 ;  /* 0x00000005060075a7 */ /* 0x0044e4000800017f */
[----:B---3--:R-:W-:Y:S05]  /*16b00*/  @!P0 NANOSLEEP.SYNCS 0x989680 ;  /* 0x009896800000895d */ /* 0x008fea0003900000 */
[----:B------:R-:W3:Y:S02]  /*16b10*/  @!P0 SYNCS.PHASECHK.TRANS64 P0, [R6+URZ], R5 ;  /* 0x00000005060085a7 */ /* 0x000ee4000800007f */
[----:B---3--:R-:W-:Y:S05]  /*16b20*/  @!P0 BRA `(.L_x_768) ;  /* 0xfffffffc00f08947 */ /* 0x008fea000383ffff */
[----:B------:R-:W-:Y:S05]  /*16b30*/  BRA `(.L_x_798) ;  /* 0xfffffff400b47947 */ /* 0x000fea000383ffff */
.L_x_799:
        /* <DEDUP_REMOVED lines=12> */
.L_x_2032:


//--------------------- .text._ZN7cutlass13device_kernelINS_4gemm6kernel13GemmUniversalIN4cute5tupleIJiiiiEEENS1_10collective13CollectiveMmaINS1_34MainloopSm90TmaGmmaWarpSpecializedILi6ENS5_IJNS4_1CILi2EEENSA_ILi1EEESC_EEENS1_32KernelTmaWarpSpecializedPingpongEEENS5_IJNSA_ILi128EEESG_NSA_ILi64EEEEEENS_6half_tENS5_IJlSC_lEEESJ_SK_NS4_8TiledMMAINS4_8MMA_AtomIJNS4_4SM904GMMA26MMA_64x128x16_F32F16F16_SSILNSO_5MajorE0ELSQ_0ELNSO_7ScaleInE1ELSR_1EEEEEENS4_6LayoutINS5_IJSC_SC_SC_EEENS5_IJNSA_ILi0EEESW_SW_EEEEENS5_IJNS4_10UnderscoreESZ_SZ_EEEEENS4_13SM90_TMA_LOADENS4_14ComposedLayoutINS4_7SwizzleILi3ELi4ELi3EEENS4_18smem_ptr_flag_bitsILi16EEENSU_INS5_IJNSA_ILi8EEESH_EEENS5_IJSH_SC_EEEEEEEvNS4_8identityENS4_23SM90_TMA_LOAD_MULTICASTES1C_vS1D_EENS_8epilogue10collective18CollectiveEpilogueINS1G_22Sm90TmaWarpSpecializedILi4ELi2ELi16ELb1ELb0EEEJSI_NS5_IJSH_NSA_ILi32EEEEEESJ_NS5_IJSC_llEEESJ_S1N_NS1G_6fusion15FusionCallbacksIS1K_NS1O_17LinearCombinationISJ_fSJ_fLNS_15FloatRoundStyleE2EEESI_S1M_JEEES12_NS13_IS15_S17_NSU_INS5_IJSH_S18_EEENS5_IJSC_SH_EEEEEEENS4_17SM75_U16x8_LDSM_TENS4_14SM90_TMA_STOREES1X_NS4_17SM90_U16x8_STSM_TENS4_9Copy_AtomIJNS4_17SM90_U32x4_STSM_NESJ_EEEvEEENS1_19PersistentSchedulerEvEEEEvNT_6ParamsE --------------------------
	.section	.text._ZN7cutlass13device_kernelINS_4gemm6kernel13GemmUniversalIN4cute5tupleIJiiiiEEENS1_10collective13CollectiveMmaINS1_34MainloopSm90TmaGmmaWarpSpecializedILi6ENS5_IJNS4_1CILi2EEENSA_ILi1EEESC_EEENS1_32KernelTmaWarpSpecializedPingpongEEENS5_IJNSA_ILi128EEESG_NSA_ILi64EEEEEENS_6half_tENS5_IJlSC_lEEESJ_SK_NS4_8TiledMMAINS4_8MMA_AtomIJNS4_4SM904GMMA26MMA_64x128x16_F32F16F16_SSILNSO_5MajorE0ELSQ_0ELNSO_7ScaleInE1ELSR_1EEEEEENS4_6LayoutINS5_IJSC_SC_SC_EEENS5_IJNSA_ILi0EEESW_SW_EEEEENS5_IJNS4_10UnderscoreESZ_SZ_EEEEENS4_13SM90_TMA_LOADENS4_14ComposedLayoutINS4_7SwizzleILi3ELi4ELi3EEENS4_18smem_ptr_flag_bitsILi16EEENSU_INS5_IJNSA_ILi8EEESH_EEENS5_IJSH_SC_EEEEEEEvNS4_8identityENS4_23SM90_TMA_LOAD_MULTICASTES1C_vS1D_EENS_8epilogue10collective18CollectiveEpilogueINS1G_22Sm90TmaWarpSpecializedILi4ELi2ELi16ELb1ELb0EEEJSI_NS5_IJSH_NSA_ILi32EEEEEESJ_NS5_IJSC_llEEESJ_S1N_NS1G_6fusion15FusionCallbacksIS1K_NS1O_17LinearCombinationISJ_fSJ_fLNS_15FloatRoundStyleE2EEESI_S1M_JEEES12_NS13_IS15_S17_NSU_INS5_IJSH_S18_EEENS5_IJSC_SH_EEEEEEENS4_17SM75_U16x8_LDSM_TENS4_14SM90_TMA_STOREES1X_NS4_17SM90_U16x8_STSM_TENS4_9Copy_AtomIJNS4_17SM90_U32x4_STSM_NESJ_EEEvEEENS1_19PersistentSchedulerEvEEEEvNT_6ParamsE,"ax",@progbits
	.align	128
.text._ZN7cutlass13device_kernelINS_4gemm6kernel13GemmUniversalIN4cute5tupleIJiiiiEEENS1_10collective13CollectiveMmaINS1_34MainloopSm90TmaGmmaWarpSpecializedILi6ENS5_IJNS4_1CILi2EEENSA_ILi1EEESC_EEENS1_32KernelTmaWarpSpecializedPingpongEEENS5_IJNSA_ILi128EEESG_NSA_ILi64EEEEEENS_6half_tENS5_IJlSC_lEEESJ_SK_NS4_8TiledMMAINS4_8MMA_AtomIJNS4_4SM904GMMA26MMA_64x128x16_F32F16F16_SSILNSO_5MajorE0ELSQ_0ELNSO_7ScaleInE1ELSR_1EEEEEENS4_6LayoutINS5_IJSC_SC_SC_EEENS5_IJNSA_ILi0EEESW_SW_EEEEENS5_IJNS4_10UnderscoreESZ_SZ_EEEEENS4_13SM90_TMA_LOADENS4_14ComposedLayoutINS4_7SwizzleILi3ELi4ELi3EEENS4_18smem_ptr_flag_bitsILi16EEENSU_INS5_IJNSA_ILi8EEESH_EEENS5_IJSH_SC_EEEEEEEvNS4_8identityENS4_23SM90_TMA_LOAD_MULTICASTES1C_vS1D_EENS_8epilogue10collective18CollectiveEpilogueINS1G_22Sm90TmaWarpSpecializedILi4ELi2ELi16ELb1ELb0EEEJSI_NS5_IJSH_NSA_ILi32EEEEEESJ_NS5_IJSC_llEEESJ_S1N_NS1G_6fusion15FusionCallbacksIS1K_NS1O_17LinearCombinationISJ_fSJ_fLNS_15FloatRoundStyleE2EEESI_S1M_JEEES12_NS13_IS15_S17_NSU_INS5_IJSH_S18_EEENS5_IJSC_SH_EEEEEEENS4_17SM75_U16x8_LDSM_TENS4_14SM90_TMA_STOREES1X_NS4_17SM90_U16x8_STSM_TENS4_9Copy_AtomIJNS4_17SM90_U32x4_STSM_NESJ_EEEvEEENS1_19PersistentSchedulerEvEEEEvNT_6ParamsE:
        .type           _ZN7cutlass13device_kernelINS_4gemm6kernel13GemmUniversalIN4cute5tupleIJiiiiEEENS1_10collective13CollectiveMmaINS1_34MainloopSm90TmaGmmaWarpSpecializedILi6ENS5_IJNS4_1CILi2EEENSA_ILi1EEESC_EEENS1_32KernelTmaWarpSpecializedPingpongEEENS5_IJNSA_ILi128EEESG_NSA_ILi64EEEEEENS_6half_tENS5_IJlSC_lEEESJ_SK_NS4_8TiledMMAINS4_8MMA_AtomIJNS4_4SM904GMMA26MMA_64x128x16_F32F16F16_SSILNSO_5MajorE0ELSQ_0ELNSO_7ScaleInE1ELSR_1EEEEEENS4_6LayoutINS5_IJSC_SC_SC_EEENS5_IJNSA_ILi0EEESW_SW_EEEEENS5_IJNS4_10UnderscoreESZ_SZ_EEEEENS4_13SM90_TMA_LOADENS4_14ComposedLayoutINS4_7SwizzleILi3ELi4ELi3EEENS4_18smem_ptr_flag_bitsILi16EEENSU_INS5_IJNSA_ILi8EEESH_EEENS5_IJSH_SC_EEEEEEEvNS4_8identityENS4_23SM90_TMA_LOAD_MULTICASTES1C_vS1D_EENS_8epilogue10collective18CollectiveEpilogueINS1G_22Sm90TmaWarpSpecializedILi4ELi2ELi16ELb1ELb0EEEJSI_NS5_IJSH_NSA_ILi32EEEEEESJ_NS5_IJSC_llEEESJ_S1N_NS1G_6fusion15FusionCallbacksIS1K_NS1O_17LinearCombinationISJ_fSJ_fLNS_15FloatRoundStyleE2EEESI_S1M_JEEES12_NS13_IS15_S17_NSU_INS5_IJSH_S18_EEENS5_IJSC_SH_EEEEEEENS4_17SM75_U16x8_LDSM_TENS4_14SM90_TMA_STOREES1X_NS4_17SM90_U16x8_STSM_TENS4_9Copy_AtomIJNS4_17SM90_U32x4_STSM_NESJ_EEEvEEENS1_19PersistentSchedulerEvEEEEvNT_6ParamsE,@function
        .size           _ZN7cutlass13device_kernelINS_4gemm6kernel13GemmUniversalIN4cute5tupleIJiiiiEEENS1_10collective13CollectiveMmaINS1_34MainloopSm90TmaGmmaWarpSpecializedILi6ENS5_IJNS4_1CILi2EEENSA_ILi1EEESC_EEENS1_32KernelTmaWarpSpecializedPingpongEEENS5_IJNSA_ILi128EEESG_NSA_ILi64EEEEEENS_6half_tENS5_IJlSC_lEEESJ_SK_NS4_8TiledMMAINS4_8MMA_AtomIJNS4_4SM904GMMA26MMA_64x128x16_F32F16F16_SSILNSO_5MajorE0ELSQ_0ELNSO_7ScaleInE1ELSR_1EEEEEENS4_6LayoutINS5_IJSC_SC_SC_EEENS5_IJNSA_ILi0EEESW_SW_EEEEENS5_IJNS4_10UnderscoreESZ_SZ_EEEEENS4_13SM90_TMA_LOADENS4_14ComposedLayoutINS4_7SwizzleILi3ELi4ELi3EEENS4_18smem_ptr_flag_bitsILi16EEENSU_INS5_IJNSA_ILi8EEESH_EEENS5_IJSH_SC_EEEEEEEvNS4_8identityENS4_23SM90_TMA_LOAD_MULTICASTES1C_vS1D_EENS_8epilogue10collective18CollectiveEpilogueINS1G_22Sm90TmaWarpSpecializedILi4ELi2ELi16ELb1ELb0EEEJSI_NS5_IJSH_NSA_ILi32EEEEEESJ_NS5_IJSC_llEEESJ_S1N_NS1G_6fusion15FusionCallbacksIS1K_NS1O_17LinearCombinationISJ_fSJ_fLNS_15FloatRoundStyleE2EEESI_S1M_JEEES12_NS13_IS15_S17_NSU_INS5_IJSH_S18_EEENS5_IJSC_SH_EEEEEEENS4_17SM75_U16x8_LDSM_TENS4_14SM90_TMA_STOREES1X_NS4_17SM90_U16x8_STSM_TENS4_9Copy_AtomIJNS4_17SM90_U32x4_STSM_NESJ_EEEvEEENS1_19PersistentSchedulerEvEEEEvNT_6ParamsE,(.L_x_2033 - _ZN7cutlass13device_kernelINS_4gemm6kernel13GemmUniversalIN4cute5tupleIJiiiiEEENS1_10collective13CollectiveMmaINS1_34MainloopSm90TmaGmmaWarpSpecializedILi6ENS5_IJNS4_1CILi2EEENSA_ILi1EEESC_EEENS1_32KernelTmaWarpSpecializedPingpongEEENS5_IJNSA_ILi128EEESG_NSA_ILi64EEEEEENS_6half_tENS5_IJlSC_lEEESJ_SK_NS4_8TiledMMAINS4_8MMA_AtomIJNS4_4SM904GMMA26MMA_64x128x16_F32F16F16_SSILNSO_5MajorE0ELSQ_0ELNSO_7ScaleInE1ELSR_1EEEEEENS4_6LayoutINS5_IJSC_SC_SC_EEENS5_IJNSA_ILi0EEESW_SW_EEEEENS5_IJNS4_10UnderscoreESZ_SZ_EEEEENS4_13SM90_TMA_LOADENS4_14ComposedLayoutINS4_7SwizzleILi3ELi4ELi3EEENS4_18smem_ptr_flag_bitsILi16EEENSU_INS5_IJNSA_ILi8EEESH_EEENS5_IJSH_SC_EEEEEEEvNS4_8identityENS4_23SM90_TMA_LOAD_MULTICASTES1C_vS1D_EENS_8epilogue10collective18CollectiveEpilogueINS1G_22Sm90TmaWarpSpecializedILi4ELi2ELi16ELb1ELb0EEEJSI_NS5_IJSH_NSA_ILi32EEEEEESJ_NS5_IJSC_llEEESJ_S1N_NS1G_6fusion15FusionCallbacksIS1K_NS1O_17LinearCombinationISJ_fSJ_fLNS_15FloatRoundStyleE2EEESI_S1M_JEEES12_NS13_IS15_S17_NSU_INS5_IJSH_S18_EEENS5_IJSC_SH_EEEEEEENS4_17SM75_U16x8_LDSM_TENS4_14SM90_TMA_STOREES1X_NS4_17SM90_U16x8_STSM_TENS4_9Copy_AtomIJNS4_17SM90_U32x4_STSM_NESJ_EEEvEEENS1_19PersistentSchedulerEvEEEEvNT_6ParamsE)
        .other          _ZN7cutlass13device_kernelINS_4gemm6kernel13GemmUniversalIN4cute5tupleIJiiiiEEENS1_10collective13CollectiveMmaINS1_34MainloopSm90TmaGmmaWarpSpecializedILi6ENS5_IJNS4_1CILi2EEENSA_ILi1EEESC_EEENS1_32KernelTmaWarpSpecializedPingpongEEENS5_IJNSA_ILi128EEESG_NSA_ILi64EEEEEENS_6half_tENS5_IJlSC_lEEESJ_SK_NS4_8TiledMMAINS4_8MMA_AtomIJNS4_4SM904GMMA26MMA_64x128x16_F32F16F16_SSILNSO_5MajorE0ELSQ_0ELNSO_7ScaleInE1ELSR_1EEEEEENS4_6LayoutINS5_IJSC_SC_SC_EEENS5_IJNSA_ILi0EEESW_SW_EEEEENS5_IJNS4_10UnderscoreESZ_SZ_EEEEENS4_13SM90_TMA_LOADENS4_14ComposedLayoutINS4_7SwizzleILi3ELi4ELi3EEENS4_18smem_ptr_flag_bitsILi16EEENSU_INS5_IJNSA_ILi8EEESH_EEENS5_IJSH_SC_EEEEEEEvNS4_8identityENS4_23SM90_TMA_LOAD_MULTICASTES1C_vS1D_EENS_8epilogue10collective18CollectiveEpilogueINS1G_22Sm90TmaWarpSpecializedILi4ELi2ELi16ELb1ELb0EEEJSI_NS5_IJSH_NSA_ILi32EEEEEESJ_NS5_IJSC_llEEESJ_S1N_NS1G_6fusion15FusionCallbacksIS1K_NS1O_17LinearCombinationISJ_fSJ_fLNS_15FloatRoundStyleE2EEESI_S1M_JEEES12_NS13_IS15_S17_NSU_INS5_IJSH_S18_EEENS5_IJSC_SH_EEEEEEENS4_17SM75_U16x8_LDSM_TENS4_14SM90_TMA_STOREES1X_NS4_17SM90_U16x8_STSM_TENS4_9Copy_AtomIJNS4_17SM90_U32x4_STSM_NESJ_EEEvEEENS1_19PersistentSchedulerEvEEEEvNT_6ParamsE,@"STO_CUDA_ENTRY STV_DEFAULT"
_ZN7cutlass13device_kernelINS_4gemm6kernel13GemmUniversalIN4cute5tupleIJiiiiEEENS1_10collective13CollectiveMmaINS1_34MainloopSm90TmaGmmaWarpSpecializedILi6ENS5_IJNS4_1CILi2EEENSA_ILi1EEESC_EEENS1_32KernelTmaWarpSpecializedPingpongEEENS5_IJNSA_ILi128EEESG_NSA_ILi64EEEEEENS_6half_tENS5_IJlSC_lEEESJ_SK_NS4_8TiledMMAINS4_8MMA_AtomIJNS4_4SM904GMMA26MMA_64x128x16_F32F16F16_SSILNSO_5MajorE0ELSQ_0ELNSO_7ScaleInE1ELSR_1EEEEEENS4_6LayoutINS5_IJSC_SC_SC_EEENS5_IJNSA_ILi0EEESW_SW_EEEEENS5_IJNS4_10UnderscoreESZ_SZ_EEEEENS4_13SM90_TMA_LOADENS4_14ComposedLayoutINS4_7SwizzleILi3ELi4ELi3EEENS4_18smem_ptr_flag_bitsILi16EEENSU_INS5_IJNSA_ILi8EEESH_EEENS5_IJSH_SC_EEEEEEEvNS4_8identityENS4_23SM90_TMA_LOAD_MULTICASTES1C_vS1D_EENS_8epilogue10collective18CollectiveEpilogueINS1G_22Sm90TmaWarpSpecializedILi4ELi2ELi16ELb1ELb0EEEJSI_NS5_IJSH_NSA_ILi32EEEEEESJ_NS5_IJSC_llEEESJ_S1N_NS1G_6fusion15FusionCallbacksIS1K_NS1O_17LinearCombinationISJ_fSJ_fLNS_15FloatRoundStyleE2EEESI_S1M_JEEES12_NS13_IS15_S17_NSU_INS5_IJSH_S18_EEENS5_IJSC_SH_EEEEEEENS4_17SM75_U16x8_LDSM_TENS4_14SM90_TMA_STOREES1X_NS4_17SM90_U16x8_STSM_TENS4_9Copy_AtomIJNS4_17SM90_U32x4_STSM_NESJ_EEEvEEENS1_19PersistentSchedulerEvEEEEvNT_6ParamsE:
[----:B------:R-:W1:Y:S02]  /*0000*/  LDC R1, c[0x0][0x28] ;  /* 0x00000a00ff017b82 */ /* 0x000e640000000800 */
[----:B-1----:R-:W-:Y:S01]  /*0010*/  VIADD R1, R1, 0xfffffff0 ;  /* 0xfffffff001017836 */ /* 0x002fe20000000000 */
[----:B------:R-:W1:Y:S01]  /*0020*/  S2R R3, SR_TID.X ;  /* 0x0000000000037919 */ /* 0x000e620000002100 */
[----:B------:R-:W-:Y:S01]  /*0030*/  ELECT P0, URZ, PT ;  /* 0x00000000003f782f */ /* 0x000fe20003800000 */
[----:B------:R-:W-:Y:S01]  /*0040*/  BSSY B0, `(.L_x_800) ;  /* 0x0000015000007945 */ /* 0x000fe20003800000 */
[--C-:B-1----:R-:W-:Y:S02]  /*0050*/  SHF.R.U32.HI R0, RZ, 0x5, R3.reuse ;  /* 0x00000005ff007819 */ /* 0x102fe40000011603 */
[----:B------:R-:W-:-:S03]  /*0060*/  SHF.R.U32.HI R7, RZ, 0x7, R3 ;  /* 0x00000007ff077819 */ /* 0x000fc60000011603 */
[----:B------:R-:W1:Y:S04]  /*0070*/  SHFL.IDX PT, R2, R0, RZ, 0x1f ;  /* 0x00001fff00027589 */ /* 0x000e6800000e0000 */
[----:B------:R2:W3:Y:S01]  /*0080*/  SHFL.IDX PT, R8, R7, RZ, 0x1f ;  /* 0x00001fff07087589 */ /* 0x0004e200000e0000 */
[----:B-1----:R-:W-:-:S13]  /*0090*/  ISETP.NE.OR P0, PT, R2, RZ, !P0 ;  /* 0x000000ff0200720c */ /* 0x002fda0004705670 */
[----:B--23--:R-:W-:Y:S05]  /*00a0*/  @P0 BRA `(.L_x_801) ;  /* 0x0000000000380947 */ /* 0x00cfea0003800000 */
        /* <DEDUP_REMOVED lines=14> */
.L_x_801:
[----:B------:R-:W-:Y:S05]  /*0190*/  BSYNC B0 ;  /* 0x0000000000007941 */ /* 0x000fea0003800000 */
.L_x_800:
        /* <DEDUP_REMOVED lines=29> */
.L_x_802:
[----:B------:R-:W5:Y:S01]  /*0370*/  S2UR UR12, SR_CTAID.X ;  /* 0x00000000000c79c3 */ /* 0x000f620000002500 */
[----:B------:R-:W2:Y:S01]  /*0380*/  S2R R6, SR_CTAID.Y ;  /* 0x0000000000067919 */ /* 0x000ea20000002600 */
[----:B-1----:R-:W-:Y:S01]  /*0390*/  ULDC UR4, c[0x0][0x150] ;  /* 0x0000540000047ab9 */ /* 0x002fe20000000800 */
[----:B------:R-:W-:Y:S01]  /*03a0*/  NOP ;  /* 0x0000000000007918 */ /* 0x000fe20000000000 */
[----:B------:R-:W1:Y:S04]  /*03b0*/  SHFL.IDX PT, R11, R0, RZ, 0x1f ;  /* 0x00001fff000b7589 */ /* 0x000e6800000e0000 */
[----:B------:R-:W3:Y:S01]  /*03c0*/  LDC R10, c[0x0][0x144] ;  /* 0x00005100ff0a7b82 */ /* 0x000ee20000000800 */
[----:B-----5:R-:W-:-:S05]  /*03d0*/  I2FP.F32.U32 R4, UR12 ;  /* 0x0000000c00047c45 */ /* 0x020fca0008201000 */
[----:B------:R-:W-:Y:S01]  /*03e0*/  FMUL R5, R4, UR4 ;  /* 0x0000000404057c20 */ /* 0x000fe20008400000 */
[----:B-1----:R-:W-:Y:S01]  /*03f0*/  ISETP.NE.AND P0, PT, R11, RZ, PT ;  /* 0x000000ff0b00720c */ /* 0x002fe20003f05270 */
[----:B------:R-:W-:Y:S01]  /*0400*/  ULDC UR4, c[0x0][0x154] ;  /* 0x0000550000047ab9 */ /* 0x000fe20000000800 */
[----:B------:R-:W-:Y:S02]  /*0410*/  SHF.R.S32.HI R4, RZ, 0x1f, R3 ;  /* 0x0000001fff047819 */ /* 0x000fe40000011403 */
[----:B--2---:R-:W-:Y:S01]  /*0420*/  I2FP.F32.U32 R11, R6 ;  /* 0x00000006000b7245 */ /* 0x004fe20000201000 */
[----:B------:R-:W1:Y:S01]  /*0430*/  F2I.U32.TRUNC.NTZ R5, R5 ;  /* 0x0000000500057305 */ /* 0x000e62000020f000 */
[----:B------:R-:W-:-:S03]  /*0440*/  LEA.HI R4, R4, R3, RZ, 0x7 ;  /* 0x0000000304047211 */ /* 0x000fc600078f38ff */
[----:B------:R-:W-:Y:S01]  /*0450*/  FMUL R14, R11, UR4 ;  /* 0x000000040b0e7c20 */ /* 0x000fe20008400000 */
[----:B------:R-:W-:-:S04]  /*0460*/  LOP3.LUT R4, R4, 0xffffff80, RZ, 0xc0, !PT ;  /* 0xffffff8004047812 */ /* 0x000fc800078ec0ff */
[----:B------:R-:W-:Y:S01]  /*0470*/  IADD3 R4, -R4, R3, RZ ;  /* 0x0000000304047210 */ /* 0x000fe20007ffe1ff */
[----:B-1----:R-:W-:-:S04]  /*0480*/  IMAD.MOV R21, RZ, RZ, -R5 ;  /* 0x000000ffff157224 */ /* 0x002fc800078e0a05 */
[----:B---3--:R-:W-:Y:S01]  /*0490*/  IMAD R21, R10, R21, UR12 ;  /* 0x0000000c0a157e24 */ /* 0x008fe2000f8e0215 */
        /* <DEDUP_REMOVED lines=16> */
[----:B------:R1:W1:Y:S01]  /*05a0*/  SYNCS.EXCH.64 URZ, [UR8+0x68], UR4 ;  /* 0x00006804083f75b2 */ /* 0x0002620008000100 */
[----:B------:R1:W1:Y:S01]  /*05b0*/  SYNCS.EXCH.64 URZ, [UR8+0x88], UR6 ;  /* 0x00008806083f75b2 */ /* 0x0002620008000100 */
[----:B------:R1:W1:Y:S01]  /*05c0*/  SYNCS.EXCH.64 URZ, [UR8+0x70], UR4 ;  /* 0x00007004083f75b2 */ /* 0x0002620008000100 */
[----:B------:R1:W1:Y:S01]  /*05d0*/  SYNCS.EXCH.64 URZ, [UR8+0x90], UR6 ;  /* 0x00009006083f75b2 */ /* 0x0002620008000100 */
[----:B------:R1:W1:Y:S01]  /*05e0*/  SYNCS.EXCH.64 URZ, [UR8+0x78], UR4 ;  /* 0x00007804083f75b2 */ /* 0x0002620008000100 */
[----:B------:R1:W1:Y:S01]  /*05f0*/  SYNCS.EXCH.64 URZ, [UR8+0x98], UR6 ;  /* 0x00009806083f75b2 */ /* 0x0002620008000100 */
[----:B------:R-:W-:Y:S01]  /*0600*/  NOP ;  /* 0x0000000000007918 */ /* 0x000fe20000000000 */
.L_x_803:
[----:B------:R-:W5:Y:S01]  /*0610*/  SHFL.IDX PT, R15, R0, RZ, 0x1f ;  /* 0x00001fff000f7589 */ /* 0x000f6200000e0000 */
[----:B------:R-:W-:Y:S02]  /*0620*/  SHF.R.S32.HI R5, RZ, 0x1f, R4 ;  /* 0x0000001fff057819 */ /* 0x000fe40000011404 */
[----:B------:R-:W-:Y:S02]  /*0630*/  ELECT P0, URZ, PT ;  /* 0x00000000003f782f */ /* 0x000fe40003800000 */
[----:B------:R-:W-:Y:S01]  /*0640*/  SHF.R.S32.HI R12, RZ, 0x1f, R9 ;  /* 0x0000001fff0c7819 */ /* 0x000fe20000011409 */
[----:B------:R-:W4:Y:S01]  /*0650*/  SHFL.IDX PT, R13, R0, RZ, 0x1f ;  /* 0x00001fff000d7589 */ /* 0x000f2200000e0000 */
[----:B------:R-:W-:Y:S02]  /*0660*/  LEA.HI R10, R5, R4, RZ, 0x3 ;  /* 0x00000004050a7211 */ /* 0x000fe400078f18ff */
[----:B------:R-:W-:Y:S02]  /*0670*/  ELECT P1, URZ, PT ;  /* 0x00000000003f782f */ /* 0x000fe40003820000 */
[----:B------:R-:W-:Y:S01]  /*0680*/  LEA.HI R12, R12, R9, RZ, 0x2 ;  /* 0x000000090c0c7211 */ /* 0x000fe200078f10ff */
[----:B------:R-:W2:Y:S01]  /*0690*/  LDC R25, c[0x0][0x148] ;  /* 0x00005200ff197b82 */ /* 0x000ea20000000800 */
[--C-:B------:R-:W-:Y:S01]  /*06a0*/  SHF.R.S32.HI R20, RZ, 0x3, R10.reuse ;  /* 0x00000003ff147819 */ /* 0x100fe2000001140a */
[----:B------:R-:W3:Y:S01]  /*06b0*/  F2I.U32.TRUNC.NTZ R14, R14 ;  /* 0x0000000e000e7305 */ /* 0x000ee2000020f000 */
[----:B------:R-:W-:Y:S01]  /*06c0*/  SHF.R.S32.HI R11, RZ, 0x1f, R10 ;  /* 0x0000001fff0b7819 */ /* 0x000fe2000001140a */
[----:B-1----:R-:W-:Y:S01]  /*06d0*/  UMOV UR4, 0x20 ;  /* 0x0000002000047882 */ /* 0x002fe20000000000 */
[----:B------:R-:W-:Y:S01]  /*06e0*/  LOP3.LUT R12, R12, 0x3ffffffc, RZ, 0xc0, !PT ;  /* 0x3ffffffc0c0c7812 */ /* 0x000fe200078ec0ff */
[----:B------:R-:W-:Y:S01]  /*06f0*/  UMOV UR11, 0x80 ;  /* 0x00000080000b7882 */ /* 0x000fe20000000000 */
[----:B------:R-:W-:Y:S01]  /*0700*/  LEA.HI R11, R11, R20, RZ, 0x2 ;  /* 0x000000140b0b7211 */ /* 0x000fe200078f10ff */
[----:B------:R-:W1:Y:S01]  /*0710*/  LDC R10, c[0x0][0x140] ;  /* 0x00005000ff0a7b82 */ /* 0x000e620000000800 */
[C---:B------:R-:W-:Y:S01]  /*0720*/  ISETP.NE.AND P4, PT, R8.reuse, RZ, PT ;  /* 0x000000ff0800720c */ /* 0x040fe20003f85270 */
[----:B------:R-:W-:Y:S01]  /*0730*/  IMAD.IADD R12, R9, 0x1, -R12 ;  /* 0x00000001090c7824 */ /* 0x000fe200078e0a0c */
[----:B------:R-:W-:Y:S01]  /*0740*/  LOP3.LUT R11, R11, 0xfffffffc, RZ, 0xc0, !PT ;  /* 0xfffffffc0b0b7812 */ /* 0x000fe200078ec0ff */
[----:B------:R-:W-:Y:S01]  /*0750*/  IMAD.MOV.U32 R153, RZ, RZ, 0x1 ;  /* 0x00000001ff997424 */ /* 0x000fe200078e00ff */
[----:B------:R-:W-:Y:S01]  /*0760*/  SHF.R.S32.HI R9, RZ, 0x1f, R2 ;  /* 0x0000001fff097819 */ /* 0x000fe20000011402 */
[----:B------:R-:W-:Y:S01]  /*0770*/  NOP ;  /* 0x0000000000007918 */ /* 0x000fe20000000000 */
[----:B------:R-:W-:Y:S01]  /*0780*/  IADD3 R36, R8, -0x1, RZ ;  /* 0xffffffff08247810 */ /* 0x000fe20007ffe0ff */
[----:B------:R-:W-:Y:S01]  /*0790*/  IMAD.IADD R11, R20, 0x1, -R11 ;  /* 0x00000001140b7824 */ /* 0x000fe200078e0a0b */
[----:B-----5:R-:W-:-:S02]  /*07a0*/  ISETP.NE.OR P0, PT, R15, RZ, !P0 ;  /* 0x000000ff0f00720c */ /* 0x020fc40004705670 */
[----:B------:R-:W-:Y:S02]  /*07b0*/  LEA.HI R9, R9, R2, RZ, 0x2 ;  /* 0x0000000209097211 */ /* 0x000fe400078f10ff */
[----:B----4-:R-:W-:Y:S02]  /*07c0*/  ISETP.NE.OR P1, PT, R13, RZ, !P1 ;  /* 0x000000ff0d00720c */ /* 0x010fe40004f25670 */
[----:B------:R-:W-:Y:S02]  /*07d0*/  LEA R11, R12, R11, 0x2 ;  /* 0x0000000b0c0b7211 */ /* 0x000fe400078e10ff */
[----:B------:R-:W4:Y:S01]  /*07e0*/  SHFL.IDX PT, R12, R7, RZ, 0x1f ;  /* 0x00001fff070c7589 */ /* 0x000f2200000e0000 */
[----:B------:R-:W-:Y:S02]  /*07f0*/  LOP3.LUT R9, R9, 0xfffffffc, RZ, 0xc0, !PT ;  /* 0xfffffffc09097812 */ /* 0x000fe400078ec0ff */
[C---:B------:R-:W-:Y:S01]  /*0800*/  LEA.HI R0, R11.reuse, R11, RZ, 0x1 ;  /* 0x0000000b0b007211 */ /* 0x040fe200078f08ff */
[----:B------:R-:W-:Y:S01]  /*0810*/  IMAD.SHL.U32 R154, R11, 0x4, RZ ;  /* 0x000000040b9a7824 */ /* 0x000fe200078e00ff */
[----:B------:R-:W-:Y:S01]  /*0820*/  VOTEU.ALL UP0, P0 ;  /* 0x00000000003f7886 */ /* 0x000fe20000000000 */
[----:B---3--:R-:W-:-:S02]  /*0830*/  IADD3 R24, -R14, RZ, RZ ;  /* 0x000000ff0e187210 */ /* 0x008fc40007ffe1ff */
[----:B------:R-:W-:Y:S01]  /*0840*/  LOP3.LUT R0, R0, 0xfffffffe, RZ, 0xc0, !PT ;  /* 0xfffffffe00007812 */ /* 0x000fe200078ec0ff */
[----:B------:R-:W-:Y:S01]  /*0850*/  VOTEU.ALL UP1, P1 ;  /* 0x00000000003f7886 */ /* 0x000fe20000820000 */
[----:B------:R-:W3:Y:S01]  /*0860*/  @!UP0 S2UR UR7, SR_CgaCtaId ;  /* 0x00000000000789c3 */ /* 0x000ee20000008800 */
[C---:B------:R-:W-:Y:S01]  /*0870*/  LOP3.LUT R154, R11.reuse, 0xc, R154, 0x78, !PT ;  /* 0x0000000c0b9a7812 */ /* 0x040fe200078e789a */
[----:B------:R-:W-:Y:S01]  /*0880*/  @!UP0 UMOV UR6, 0x400 ;  /* 0x0000040000068882 */ /* 0x000fe20000000000 */
[----:B------:R-:W-:Y:S01]  /*0890*/  IMAD.IADD R0, R11, 0x1, -R0 ;  /* 0x000000010b007824 */ /* 0x000fe200078e0a00 */
[----:B-1----:R-:W-:Y:S01]  /*08a0*/  ISETP.EQ.U32.AND P2, PT, R10, 0x1, PT ;  /* 0x000000010a00780c */ /* 0x002fe20003f42070 */
[----:B------:R-:W-:-:S04]  /*08b0*/  @!UP0 UIADD3 UR4, -UR4, 0x100000, URZ ;  /* 0x0010000004048890 */ /* 0x000fc8000fffe13f */
[----:B------:R-:W-:Y:S02]  /*08c0*/  @!UP0 USHF.L.U32 UR5, UR4, 0xb, URZ ;  /* 0x0000000b04058899 */ /* 0x000fe4000800063f */
[----:B------:R-:W-:Y:S01]  /*08d0*/  @!UP0 USHF.L.U32 UR4, UR4, 0x1, URZ ;  /* 0x0000000104048899 */ /* 0x000fe2000800063f */
[----:B--2---:R-:W-:Y:S01]  /*08e0*/  IMAD R11, R25, R24, R6 ;  /* 0x00000018190b7224 */ /* 0x004fe200078e0206 */
[----:B------:R-:W-:Y:S01]  /*08f0*/  @!UP1 UMOV UR9, 0x400 ;  /* 0x0000040000099882 */ /* 0x000fe20000000000 */
[----:B------:R-:W1:Y:S01]  /*0900*/  @!UP1 S2UR UR10, SR_CgaCtaId ;  /* 0x00000000000a99c3 */ /* 0x000e620000008800 */
[----:B------:R-:W-:Y:S01]  /*0910*/  ISETP.NE.AND P5, PT, R0, R21, PT ;  /* 0x000000150000720c */ /* 0x000fe20003fa5270 */
[----:B------:R-:W-:Y:S01]  /*0920*/  VOTEU.ALL UP2, P1 ;  /* 0x00000000003f7886 */ /* 0x000fe20000840000 */
[----:B------:R-:W-:Y:S01]  /*0930*/  VOTEU.ALL UP3, P1 ;  /* 0x00000000003f7886 */ /* 0x000fe20000860000 */
[----:B------:R-:W-:Y:S01]  /*0940*/  VOTEU.ALL UP4, P1 ;  /* 0x00000000003f7886 */ /* 0x000fe20000880000 */
[----:B------:R-:W-:Y:S01]  /*0950*/  VOTEU.ALL UP5, P1 ;  /* 0x00000000003f7886 */ /* 0x000fe200008a0000 */
[----:B----4-:R-:W-:-:S08]  /*0960*/  R2UR UR52, R12 ;  /* 0x000000000c3472ca */ /* 0x010fd000000e0000 */
[----:B------:R-:W-:Y:S01]  /*0970*/  @P5 LEA.HI R0, R154, R154, RZ, 0x1 ;  /* 0x0000009a9a005211 */ /* 0x000fe200078f08ff */
[----:B---3--:R-:W-:-:S03]  /*0980*/  @!UP0 ULEA UR8, UR7, UR6, 0x18 ;  /* 0x0000000607088291 */ /* 0x008fc6000f8ec03f */
[----:B------:R-:W-:Y:S01]  /*0990*/  @P5 SHF.R.S32.HI R10, RZ, 0x1, R0 ;  /* 0x00000001ff0a5819 */ /* 0x000fe20000011400 */
[----:B------:R-:W-:Y:S01]  /*09a0*/  IMAD.IADD R0, R2, 0x1, -R9 ;  /* 0x0000000102007824 */ /* 0x000fe200078e0a09 */
[----:B------:R-:W-:-:S04]  /*09b0*/  @!UP1 UIADD3 UR6, -UR11, 0x100000, URZ ;  /* 0x001000000b069890 */ /* 0x000fc8000fffe13f */
[----:B------:R-:W-:Y:S02]  /*09c0*/  @!UP1 USHF.L.U32 UR7, UR6, 0xb, URZ ;  /* 0x0000000b06079899 */ /* 0x000fe4000800063f */
[----:B------:R-:W-:Y:S01]  /*09d0*/  @!UP1 USHF.L.U32 UR6, UR6, 0x1, URZ ;  /* 0x0000000106069899 */ /* 0x000fe2000800063f */
[----:B------:R-:W-:Y:S01]  /*09e0*/  VOTEU.ALL UP0, P0 ;  /* 0x00000000003f7886 */ /* 0x000fe20000000000 */
[----:B------:R-:W-:Y:S01]  /*09f0*/  @P5 ISETP.NE.AND P6, PT, R10, R11, PT ;  /* 0x0000000b0a00520c */ /* 0x000fe20003fc5270 */
[----:B-1----:R-:W-:Y:S01]  /*0a00*/  @!UP1 ULEA UR9, UR10, UR9, 0x18 ;  /* 0x000000090a099291 */ /* 0x002fe2000f8ec03f */
[----:B------:R-:W-:Y:S01]  /*0a10*/  ISETP.NE.AND P3, PT, R0, RZ, PT ;  /* 0x000000ff0000720c */ /* 0x000fe20003f65270 */
[----:B------:R-:W-:Y:S01]  /*0a20*/  VOTEU.ALL UP1, P0 ;  /* 0x00000000003f7886 */ /* 0x000fe20000020000 */
[----:B------:R-:W-:Y:S01]  /*0a30*/  LOP3.LUT P0, RZ, R4, 0x7, RZ, 0xc0, !PT ;  /* 0x0000000704ff7812 */ /* 0x000fe2000780c0ff */
[----:B------:R-:W1:Y:S02]  /*0a40*/  FENCE.VIEW.ASYNC.S ;  /* 0x00000000000073c6 */ /* 0x000e640000000000 */
[----:B-1----:R1:W2:Y:S01]  /*0a50*/  @!UP0 SYNCS.EXCH.64 URZ, [UR8+0xc0], UR4 ;  /* 0x0000c004083f85b2 */ /* 0x0022a20008000100 */
[----:B------:R-:W-:-:S02]  /*0a60*/  ISETP.EQ.OR P1, PT, R0, 0x3, !P3 ;  /* 0x000000030000780c */ /* 0x000fc40005f22670 */
[----:B------:R-:W-:Y:S02]  /*0a70*/  @P5 SEL R153, RZ, 0x1, P6 ;  /* 0x00000001ff995807 */ /* 0x000fe40003000000 */
[----:B------:R-:W-:Y:S02]  /*0a80*/  ISETP.LT.U32.AND P0, PT, R154, 0x2, !P0 ;  /* 0x000000029a00780c */ /* 0x000fe40004701070 */
[----:B------:R-:W-:Y:S02]  /*0a90*/  ISETP.EQ.AND P5, PT, R0, 0x2, !P4 ;  /* 0x000000020000780c */ /* 0x000fe400067a2270 */
[----:B------:R-:W-:Y:S02]  /*0aa0*/  ISETP.EQ.AND P1, PT, R8, RZ, P1 ;  /* 0x000000ff0800720c */ /* 0x000fe40000f22270 */
[----:B------:R-:W-:Y:S02]  /*0ab0*/  ISETP.GE.U32.AND P6, PT, R36, 0x2, PT ;  /* 0x000000022400780c */ /* 0x000fe40003fc6070 */
[----:B------:R-:W-:-:S02]  /*0ac0*/  SEL R2, RZ, 0x1, !P0 ;  /* 0x00000001ff027807 */ /* 0x000fc40004000000 */
[----:B------:R-:W-:Y:S01]  /*0ad0*/  SEL R9, RZ, 0x1, !P5 ;  /* 0x00000001ff097807 */ /* 0x000fe20006800000 */
[----:B------:R1:W3:Y:S01]  /*0ae0*/  @!UP1 SYNCS.EXCH.64 URZ, [UR8+0xc8], UR4 ;  /* 0x0000c804083f95b2 */ /* 0x0002e20008000100 */
[----:B------:R-:W-:Y:S01]  /*0af0*/  NOP ;  /* 0x0000000000007918 */ /* 0x000fe20000000000 */
[----:B------:R-:W-:Y:S02]  /*0b00*/  SEL R19, RZ, 0x1, !P1 ;  /* 0x00000001ff137807 */ /* 0x000fe40004800000 */
[----:B------:R-:W-:Y:S02]  /*0b10*/  LOP3.LUT R153, R153, R2, RZ, 0xc0, !PT ;  /* 0x0000000299997212 */ /* 0x000fe400078ec0ff */
[----:B------:R-:W-:Y:S02]  /*0b20*/  SEL R9, R9, 0x2, P6 ;  /* 0x0000000209097807 */ /* 0x000fe40003000000 */
[----:B------:R-:W-:Y:S01]  /*0b30*/  SEL R19, R19, 0x2, P6 ;  /* 0x0000000213137807 */ /* 0x000fe20003000000 */
[----:B------:R1:W4:Y:S01]  /*0b40*/  @!UP2 SYNCS.EXCH.64 URZ, [UR9+0xa0], UR6 ;  /* 0x0000a006093fa5b2 */ /* 0x0003220008000100 */
[----:B------:R1:W1:Y:S01]  /*0b50*/  @!UP3 SYNCS.EXCH.64 URZ, [UR9+0xa8], UR6 ;  /* 0x0000a806093fb5b2 */ /* 0x0002620008000100 */
[----:B------:R1:W1:Y:S01]  /*0b60*/  @!UP4 SYNCS.EXCH.64 URZ, [UR9+0xb0], UR6 ;  /* 0x0000b006093fc5b2 */ /* 0x0002620008000100 */
[----:B------:R1:W1:Y:S01]  /*0b70*/  @!UP5 SYNCS.EXCH.64 URZ, [UR9+0xb8], UR6 ;  /* 0x0000b806093fd5b2 */ /* 0x0002620008000100 */
[----:B------:R-:W-:Y:S01]  /*0b80*/  NOP ;  /* 0x0000000000007918 */ /* 0x000fe20000000000 */
[----:B--2---:R-:W-:Y:S05]  /*0b90*/  @!P2 BRA `(.L_x_804) ;  /* 0x000000000008a947 */ /* 0x004fea0003800000 */
[----:B-1-34-:R-:W-:Y:S01]  /*0ba0*/  UCGABAR_ARV ;  /* 0x00000000000079c7 */ /* 0x01afe20008000000 */
[----:B------:R-:W-:Y:S05]  /*0bb0*/  BRA `(.L_x_805) ;  /* 0x0000000000047947 */ /* 0x000fea0003800000 */
.L_x_804:
[----:B-1-34-:R-:W-:Y:S01]  /*0bc0*/  NOP ;  /* 0x0000000000007918 */ /* 0x01afe20000000000 */
.L_x_805:
[----:B------:R-:W-:Y:S01]  /*0bd0*/  PRMT R2, RZ, 0x7610, R2 ;  /* 0x00007610ff027816 */ /* 0x000fe20000000002 */
[----:B------:R-:W-:Y:S01]  /*0be0*/  ULDC.64 UR38, c[0x0][0x590] ;  /* 0x0001640000267ab9 */ /* 0x000fe20000000a00 */
[----:B------:R-:W-:Y:S01]  /*0bf0*/  ULDC.64 UR42, c[0x0][0x208] ;  /* 0x00008200002a7ab9 */ /* 0x000fe20000000a00 */
[----:B------:R-:W-:Y:S02]  /*0c00*/  ISETP.NE.U32.AND P0, PT, RZ, UR38, PT ;  /* 0x00000026ff007c0c */ /* 0x000fe4000bf05070 */
[----:B------:R1:W-:Y:S02]  /*0c10*/  STL.S16 [R1], R2 ;  /* 0x0000000201007387 */ /* 0x0003e40000100600 */
[----:B------:R-:W-:-:S13]  /*0c20*/  ISETP.NE.AND.EX P1, PT, RZ, UR39, PT, P0 ;  /* 0x00000027ff007c0c */ /* 0x000fda000bf25300 */
[----:B-1----:R-:W-:Y:S05]  /*0c30*/  @P1 BRA `(.L_x_806) ;  /* 0x00000000003c1947 */ /* 0x002fea0003800000 */
[----:B------:R-:W-:Y:S02]  /*0c40*/  ULDC.64 UR4, c[0x0][0x588] ;  /* 0x0001620000047ab9 */ /* 0x000fe40000000a00 */
[----:B------:R-:W-:-:S04]  /*0c50*/  ISETP.NE.U32.AND P1, PT, RZ, UR4, PT ;  /* 0x00000004ff007c0c */ /* 0x000fc8000bf25070 */
[----:B------:R-:W-:-:S13]  /*0c60*/  ISETP.NE.AND.EX P1, PT, RZ, UR5, PT, P1 ;  /* 0x00000005ff007c0c */ /* 0x000fda000bf25310 */
[----:B------:R-:W-:Y:S05]  /*0c70*/  @!P1 BRA `(.L_x_807) ;  /* 0x0000000000189947 */ /* 0x000fea0003800000 */
[----:B------:R-:W1:Y:S01]  /*0c80*/  LDC.64 R10, c[0x0][0x588] ;  /* 0x00016200ff0a7b82 */ /* 0x000e620000000a00 */
[----:B------:R-:W-:Y:S01]  /*0c90*/  IMAD.MOV.U32 R12, RZ, RZ, 0x1 ;  /* 0x00000001ff0c7424 */ /* 0x000fe200078e00ff */
[----:B-1----:R1:W5:Y:S04]  /*0ca0*/  LDG.E R2, desc[UR42][R10.64] ;  /* 0x0000002a0a027981 */ /* 0x002368000c1e1900 */
[----:B-1----:R-:W-:-:S05]  /*0cb0*/  PRMT R10, R12, 0x7610, R10 ;  /* 0x000076100c0a7816 */ /* 0x002fca000000000a */
[----:B------:R1:W-:Y:S01]  /*0cc0*/  STL.S16 [R1], R10 ;  /* 0x0000000a01007387 */ /* 0x0003e20000100600 */
[----:B------:R-:W-:Y:S05]  /*0cd0*/  BRA `(.L_x_806) ;  /* 0x0000000000147947 */ /* 0x000fea0003800000 */
.L_x_807:
[----:B------:R-:W-:Y:S01]  /*0ce0*/  IMAD.MOV.U32 R2, RZ, RZ, 0x1 ;  /* 0x00000001ff027424 */ /* 0x000fe200078e00ff */
[----:B------:R-:W-:-:S04]  /*0cf0*/  ULDC UR4, c[0x0][0x580] ;  /* 0x0001600000047ab9 */ /* 0x000fc80000000800 */
[----:B------:R-:W-:Y:S02]  /*0d00*/  PRMT R10, R2, 0x7610, R10 ;  /* 0x00007610020a7816 */ /* 0x000fe4000000000a */
[----:B------:R-:W-:-:S03]  /*0d10*/  MOV R2, UR4 ;  /* 0x0000000400027c02 */ /* 0x000fc60008000f00 */
[----:B------:R2:W-:Y:S04]  /*0d20*/  STL.S16 [R1], R10 ;  /* 0x0000000a01007387 */ /* 0x0005e80000100600 */
.L_x_806:
        /* <DEDUP_REMOVED lines=8> */
[----:B-12---:R-:W1:Y:S02]  /*0db0*/  LDC.64 R10, c[0x0][0x5a8] ;  /* 0x00016a00ff0a7b82 */ /* 0x006e640000000a00 */
[----:B-1----:R3:W5:Y:S01]  /*0dc0*/  LDG.E R152, desc[UR42][R10.64] ;  /* 0x0000002a0a987981 */ /* 0x002762000c1e1900 */
[----:B------:R-:W-:Y:S05]  /*0dd0*/  BRA `(.L_x_808) ;  /* 0x0000000000087947 */ /* 0x000fea0003800000 */
.L_x_809:
[----:B------:R-:W-:Y:S02]  /*0de0*/  ULDC UR4, c[0x0][0x5a0] ;  /* 0x0001680000047ab9 */ /* 0x000fe40000000800 */
[----:B------:R-:W-:-:S07]  /*0df0*/  IMAD.U32 R152, RZ, RZ, UR4 ;  /* 0x00000004ff987e24 */ /* 0x000fce000f8e00ff */
.L_x_808:
[----:B-123--:R-:W1:Y:S01]  /*0e00*/  LDC R10, c[0x0][0x904] ;  /* 0x00024100ff0a7b82 */ /* 0x00ee620000000800 */
[----:B------:R-:W-:Y:S01]  /*0e10*/  ISETP.NE.AND P1, PT, R8, 0x2, PT ;  /* 0x000000020800780c */ /* 0x000fe20003f25270 */
[----:B------:R-:W-:Y:S01]  /*0e20*/  ULDC UR6, c[0x0][0x28c] ;  /* 0x0000a30000067ab9 */ /* 0x000fe20000000800 */
[----:B------:R-:W-:Y:S01]  /*0e30*/  UMOV UR41, URZ ;  /* 0x0000003f00297c82 */ /* 0x000fe20008000000 */
[----:B------:R-:W-:Y:S01]  /*0e40*/  UIADD3 UR6, UR6, 0x3f, URZ ;  /* 0x0000003f06067890 */ /* 0x000fe2000fffe03f */
[----:B------:R-:W-:Y:S01]  /*0e50*/  UMOV UR36, URZ ;  /* 0x0000003f00247c82 */ /* 0x000fe20008000000 */
[----:B------:R-:W-:Y:S02]  /*0e60*/  ULDC.64 UR8, c[0x0][0x8f8] ;  /* 0x00023e0000087ab9 */ /* 0x000fe40000000a00 */
[----:B------:R-:W-:-:S04]  /*0e70*/  USHF.R.S32.HI UR7, URZ, 0x1f, UR6 ;  /* 0x0000001f3f077899 */ /* 0x000fc80008011406 */
[----:B------:R-:W-:-:S04]  /*0e80*/  ULEA.HI UR7, UR7, UR6, URZ, 0x6 ;  /* 0x0000000607077291 */ /* 0x000fc8000f8f303f */
[----:B------:R-:W-:Y:S01]  /*0e90*/  USHF.R.S32.HI UR40, URZ, 0x6, UR7 ;  /* 0x000000063f287899 */ /* 0x000fe20008011407 */
[----:B-1----:R-:W-:Y:S01]  /*0ea0*/  ISETP.NE.AND P5, PT, R10, 0x1, PT ;  /* 0x000000010a00780c */ /* 0x002fe20003fa5270 */
[----:B------:R-:W-:-:S12]  /*0eb0*/  IMAD.U32 R10, RZ, RZ, UR12 ;  /* 0x0000000cff0a7e24 */ /* 0x000fd8000f8e00ff */
[----:B------:R-:W1:Y:S01]  /*0ec0*/  @P5 LDC R13, c[0x0][0x10] ;  /* 0x00000400ff0d5b82 */ /* 0x000e620000000800 */
[----:B------:R-:W-:Y:S01]  /*0ed0*/  @P5 IMAD.MOV.U32 R7, RZ, RZ, RZ ;  /* 0x000000ffff075224 */ /* 0x000fe200078e00ff */
[----:B------:R-:W-:-:S06]  /*0ee0*/  @P5 MOV R11, RZ ;  /* 0x000000ff000b5202 */ /* 0x000fcc0000000f00 */
[----:B------:R-:W2:Y:S01]  /*0ef0*/  @!P5 LDC R15, c[0x0][0xc] ;  /* 0x00000300ff0fdb82 */ /* 0x000ea20000000800 */
[----:B------:R-:W-:Y:S01]  /*0f00*/  ULDC UR4, c[0x0][0xc] ;  /* 0x0000030000047ab9 */ /* 0x000fe20000000800 */
[----:B------:R-:W-:Y:S02]  /*0f10*/  ULDC UR5, c[0x0][0x10] ;  /* 0x0000040000057ab9 */ /* 0x000fe40000000800 */
[----:B------:R-:W-:-:S04]  /*0f20*/  UIMAD.WIDE.U32 UR4, UR4, UR5, URZ ;  /* 0x00000005040472a5 */ /* 0x000fc8000f8e003f */
[----:B------:R-:W3:Y:S01]  /*0f30*/  LDC R14, c[0x0][0x14] ;  /* 0x00000500ff0e7b82 */ /* 0x000ee20000000800 */
[----:B-1----:R-:W-:-:S04]  /*0f40*/  @P5 IMAD.WIDE.U32 R12, R13, UR12, R6 ;  /* 0x0000000c0d0c5c25 */ /* 0x002fc8000f8e0006 */
[----:B------:R-:W-:Y:S01]  /*0f50*/  @P5 IMAD.IADD R18, R13, 0x1, R11 ;  /* 0x000000010d125824 */ /* 0x000fe200078e020b */
[----:B------:R-:W-:Y:S01]  /*0f60*/  @P5 MOV R17, R12 ;  /* 0x0000000c00115202 */ /* 0x000fe20000000f00 */
[----:B------:R-:W-:Y:S02]  /*0f70*/  IMAD.MOV.U32 R11, RZ, RZ, RZ ;  /* 0x000000ffff0b7224 */ /* 0x000fe400078e00ff */
[----:B--2---:R-:W-:-:S04]  /*0f80*/  @!P5 IMAD.WIDE.U32 R10, R6, R15, R10 ;  /* 0x0000000f060ad225 */ /* 0x004fc800078e000a */
[----:B------:R-:W-:Y:S01]  /*0f90*/  @!P5 IMAD.MOV.U32 R17, RZ, RZ, R10 ;  /* 0x000000ffff11d224 */ /* 0x000fe200078e000a */
[----:B------:R-:W-:Y:S01]  /*0fa0*/  @!P5 MOV R18, R11 ;  /* 0x0000000b0012d202 */ /* 0x000fe20000000f00 */
[C---:B---3--:R-:W-:Y:S02]  /*0fb0*/  IMAD R8, R14.reuse, UR5, RZ ;  /* 0x000000050e087c24 */ /* 0x048fe4000f8e02ff */
[----:B------:R-:W-:-:S04]  /*0fc0*/  IMAD.WIDE.U32 R22, R14, UR4, RZ ;  /* 0x000000040e167c25 */ /* 0x000fc8000f8e00ff */
[----:B------:R-:W-:Y:S01]  /*0fd0*/  IMAD.IADD R16, R23, 0x1, R8 ;  /* 0x0000000117107824 */ /* 0x000fe200078e0208 */
[----:B------:R1:W-:Y:S04]  /*0fe0*/  STL.64 [R1+0x8], R22 ;  /* 0x0000081601007387 */ /* 0x0003e80000100a00 */
[----:B------:R1:W-:Y:S01]  /*0ff0*/  STL [R1+0x4], R16 ;  /* 0x0000041001007387 */ /* 0x0003e20000100800 */
[----:B------:R-:W-:Y:S05]  /*1000*/  @P1 BRA `(.L_x_810) ;  /* 0x0000000000201947 */ /* 0x000fea0003800000 */
[----:B------:R-:W-:Y:S01]  /*1010*/  UISETP.GE.U32.AND UP0, UPT, UR40, 0x6, UPT ;  /* 0x000000062800788c */ /* 0x000fe2000bf06070 */
[----:B------:R-:W-:Y:S01]  /*1020*/  IADD3 R17, P1, R17, R22, RZ ;  /* 0x0000001611117210 */ /* 0x000fe20007f3e0ff */
[----:B------:R-:W-:Y:S01]  /*1030*/  UIMAD.WIDE.U32 UR4, UR40, -0x55555555, URZ ;  /* 0xaaaaaaab280478a5 */ /* 0x000fe2000f8e003f */
[----:B------:R-:W-:-:S03]  /*1040*/  UMOV UR36, URZ ;  /* 0x0000003f00247c82 */ /* 0x000fc60008000000 */
[----:B------:R-:W-:Y:S01]  /*1050*/  USHF.R.U32.HI UR4, URZ, 0x2, UR5 ;  /* 0x000000023f047899 */ /* 0x000fe20008011605 */
[----:B------:R-:W-:-:S03]  /*1060*/  IMAD.X R18, R16, 0x1, R18, P1 ;  /* 0x0000000110127824 */ /* 0x000fc600008e0612 */
[----:B------:R-:W-:Y:S02]  /*1070*/  UIMAD UR41, UR4, -0x6, UR40 ;  /* 0xfffffffa042978a4 */ /* 0x000fe4000f8e0228 */
[----:B------:R-:W-:-:S12]  /*1080*/  @UP0 ULOP3.LUT UR36, UR4, 0x1, URZ, 0xc0, !UPT ;  /* 0x0000000104240892 */ /* 0x000fd8000f8ec03f */
.L_x_810:
[----:B------:R-:W-:Y:S01]  /*1090*/  ISETP.GE.U32.AND P1, PT, R17, UR8, PT ;  /* 0x0000000811007c0c */ /* 0x000fe2000bf26070 */
[----:B-1----:R-:W-:Y:S01]  /*10a0*/  IMAD.MOV.U32 R22, RZ, RZ, -0x1 ;  /* 0xffffffffff167424 */ /* 0x002fe200078e00ff */
[----:B------:R-:W-:Y:S01]  /*10b0*/  PRMT R8, RZ, 0x7610, R8 ;  /* 0x00007610ff087816 */ /* 0x000fe20000000008 */
[----:B------:R-:W-:Y:S01]  /*10c0*/  IMAD.MOV.U32 R16, RZ, RZ, -0x1 ;  /* 0xffffffffff107424 */ /* 0x000fe200078e00ff */
[----:B------:R-:W-:Y:S02]  /*10d0*/  ISETP.GE.U32.AND.EX P1, PT, R18, UR9, PT, P1 ;  /* 0x0000000912007c0c */ /* 0x000fe4000bf26110 */
[----:B------:R-:W-:-:S11]  /*10e0*/  MOV R23, 0xffffffff ;  /* 0xffffffff00177802 */ /* 0x000fd60000000f00 */
[----:B------:R-:W-:Y:S05]  /*10f0*/  @P1 BRA `(.L_x_811) ;  /* 0x00000004002c1947 */ /* 0x000fea0003800000 */
[----:B------:R-:W1:Y:S01]  /*1100*/  LDC.64 R26, c[0x0][0x8d0] ;  /* 0x00023400ff1a7b82 */ /* 0x000e620000000a00 */
[----:B------:R-:W-:Y:S01]  /*1110*/  MOV R10, R17 ;  /* 0x00000011000a7202 */ /* 0x000fe20000000f00 */
[----:B------:R-:W-:-:S06]  /*1120*/  IMAD.MOV.U32 R11, RZ, RZ, R18 ;  /* 0x000000ffff0b7224 */ /* 0x000fcc00078e0012 */
        /* <DEDUP_REMOVED lines=15> */
.L_x_812:
[----:B------:R-:W1:Y:S01]  /*1220*/  LDC.64 R32, c[0x0][0x8e8] ;  /* 0x00023a00ff207b82 */ /* 0x000e620000000a00 */
[-CC-:B------:R-:W-:Y:S01]  /*1230*/  SHF.R.U64 R30, R10, R16.reuse, R11.reuse ;  /* 0x000000100a1e7219 */ /* 0x180fe2000000120b */
[----:B------:R-:W-:Y:S01]  /*1240*/  IMAD.MOV.U32 R34, RZ, RZ, 0x1 ;  /* 0x00000001ff227424 */ /* 0x000fe200078e00ff */
[----:B------:R-:W-:Y:S02]  /*1250*/  SHF.R.U32.HI R8, RZ, R16, R11 ;  /* 0x00000010ff087219 */ /* 0x000fe4000001160b */
[----:B------:R-:W-:Y:S02]  /*1260*/  IADD3 R13, P1, RZ, -R30, RZ ;  /* 0x8000001eff0d7210 */ /* 0x000fe40007f3e0ff */
[----:B------:R-:W-:Y:S01]  /*1270*/  MOV R10, R17 ;  /* 0x00000011000a7202 */ /* 0x000fe20000000f00 */
[----:B------:R-:W2:Y:S02]  /*1280*/  LDC R12, c[0x0][0x8c0] ;  /* 0x00023000ff0c7b82 */ /* 0x000ea40000000800 */
[----:B------:R-:W-:-:S04]  /*1290*/  IMAD.X R11, RZ, RZ, ~R8, P1 ;  /* 0x000000ffff0b7224 */ /* 0x000fc800008e0e08 */
[-C--:B------:R-:W-:Y:S02]  /*12a0*/  IMAD R8, R11, R28.reuse, RZ ;  /* 0x0000001c0b087224 */ /* 0x080fe400078e02ff */
[----:B------:R-:W3:Y:S01]  /*12b0*/  LDC R14, c[0x0][0x8b0] ;  /* 0x00022c00ff0e7b82 */ /* 0x000ee20000000800 */
[----:B------:R-:W-:Y:S02]  /*12c0*/  IMAD.MOV.U32 R11, RZ, RZ, R18 ;  /* 0x000000ffff0b7224 */ /* 0x000fe400078e0012 */
[----:B------:R-:W-:-:S05]  /*12d0*/  IMAD.WIDE.U32 R10, R13, R28, R10 ;  /* 0x0000001c0d0a7225 */ /* 0x000fca00078e000a */
[----:B------:R-:W4:Y:S01]  /*12e0*/  LDC R31, c[0x0][0x900] ;  /* 0x00024000ff1f7b82 */ /* 0x000f220000000800 */
[----:B------:R-:W-:Y:S01]  /*12f0*/  IMAD R13, R13, R29, R8 ;  /* 0x0000001d0d0d7224 */ /* 0x000fe200078e0208 */
[----:B-1----:R-:W-:Y:S02]  /*1300*/  ISETP.NE.U32.AND P1, PT, R32, RZ, PT ;  /* 0x000000ff2000720c */ /* 0x002fe40003f25070 */
[----:B------:R-:W-:Y:S01]  /*1310*/  MOV R8, 0xffffffff ;  /* 0xffffffff00087802 */ /* 0x000fe20000000f00 */
[----:B------:R-:W-:Y:S01]  /*1320*/  IMAD.IADD R11, R11, 0x1, R13 ;  /* 0x000000010b0b7824 */ /* 0x000fe200078e020d */
[----:B------:R-:W-:Y:S02]  /*1330*/  ISETP.NE.AND.EX P1, PT, R33, RZ, PT, P1 ;  /* 0x000000ff2100720c */ /* 0x000fe40003f25310 */
[----:B------:R-:W1:Y:S02]  /*1340*/  LDC R27, c[0x0][0x8a8] ;  /* 0x00022a00ff1b7b82 */ /* 0x000e640000000800 */
[----:B--2---:R-:W-:-:S02]  /*1350*/  SHF.R.U64 R16, R10, R12, R11 ;  /* 0x0000000c0a107219 */ /* 0x004fc4000000120b */
[----:B------:R-:W-:-:S04]  /*1360*/  SHF.R.U32.HI R11, RZ, R12, R11 ;  /* 0x0000000cff0b7219 */ /* 0x000fc8000001160b */
[----:B------:R-:W2:Y:S01]  /*1370*/  LDC R22, c[0x0][0x8f0] ;  /* 0x00023c00ff167b82 */ /* 0x000ea20000000800 */
[-CC-:B---3--:R-:W-:Y:S02]  /*1380*/  SHF.R.U64 R35, R16, R14.reuse, R11.reuse ;  /* 0x0000000e10237219 */ /* 0x188fe4000000120b */
[----:B------:R-:W-:-:S05]  /*1390*/  SHF.R.U32.HI R10, RZ, R14, R11 ;  /* 0x0000000eff0a7219 */ /* 0x000fca000001160b */
        /* <DEDUP_REMOVED lines=8> */
[----:B------:R-:W1:Y:S02]  /*1420*/  LDC R15, c[0x0][0x8f4] ;  /* 0x00023d00ff0f7b82 */ /* 0x000e640000000800 */
[----:B-1----:R-:W-:-:S04]  /*1430*/  IADD3 R15, P1, R28, R15, RZ ;  /* 0x0000000f1c0f7210 */ /* 0x002fc80007f3e0ff */
        /* <DEDUP_REMOVED lines=8> */
.L_x_813:
[----:B--2---:R-:W-:Y:S01]  /*14c0*/  SHF.R.U64 R10, R10, R22, R11 ;  /* 0x000000160a0a7219 */ /* 0x004fe2000000120b */
[----:B------:R-:W-:Y:S01]  /*14d0*/  @P5 IMAD R21, R25, R24, R6 ;  /* 0x0000001819155224 */ /* 0x000fe200078e0206 */
[----:B------:R-:W-:Y:S02]  /*14e0*/  SHF.L.U32 R7, R34, R31, RZ ;  /* 0x0000001f22077219 */ /* 0x000fe400000006ff */
[----:B------:R-:W-:Y:S01]  /*14f0*/  LOP3.LUT R8, R35, R8, RZ, 0xc0, !PT ;  /* 0x0000000823087212 */ /* 0x000fe200078ec0ff */
[----:B------:R-:W-:Y:S01]  /*1500*/  IMAD.MOV R12, RZ, RZ, -R10 ;  /* 0x000000ffff0c7224 */ /* 0x000fe200078e0a0a */
[----:B-1----:R-:W-:-:S03]  /*1510*/  IADD3 R11, R27, -0x1, RZ ;  /* 0xffffffff1b0b7810 */ /* 0x002fc60007ffe0ff */
[----:B------:R-:W-:Y:S01]  /*1520*/  IMAD R8, R7, R10, R8 ;  /* 0x0000000a07087224 */ /* 0x000fe200078e0208 */
[----:B------:R-:W-:Y:S01]  /*1530*/  LOP3.LUT R11, R16, R11, RZ, 0xc0, !PT ;  /* 0x0000000b100b7212 */ /* 0x000fe200078ec0ff */
[----:B---3--:R-:W-:Y:S01]  /*1540*/  IMAD R6, R12, R29, R28 ;  /* 0x0000001d0c067224 */ /* 0x008fe200078e021c */
[----:B------:R-:W-:Y:S01]  /*1550*/  MOV R16, R30 ;  /* 0x0000001e00107202 */ /* 0x000fe20000000f00 */
[----:B----4-:R-:W-:Y:S02]  /*1560*/  IMAD R23, R8, R26, R21 ;  /* 0x0000001a08177224 */ /* 0x010fe400078e0215 */
[----:B------:R-:W-:Y:S02]  /*1570*/  IMAD R6, R6, R27, R11 ;  /* 0x0000001b06067224 */ /* 0x000fe400078e020b */
[----:B------:R-:W-:-:S03]  /*1580*/  IMAD.MOV.U32 R8, RZ, RZ, 0x1 ;  /* 0x00000001ff087424 */ /* 0x000fc600078e00ff */
[----:B------:R-:W-:Y:S02]  /*1590*/  SEL R22, R6, R23, !P5 ;  /* 0x0000001706167207 */ /* 0x000fe40006800000 */
[----:B------:R-:W-:-:S07]  /*15a0*/  SEL R23, R23, R6, !P5 ;  /* 0x0000000617177207 */ /* 0x000fce0006800000 */
.L_x_811:
[----:B------:R-:W-:Y:S05]  /*15b0*/  @!P2 BRA `(.L_x_814) ;  /* 0x00000000000ca947 */ /* 0x000fea0003800000 */
[----:B------:R-:W-:Y:S01]  /*15c0*/  UCGABAR_WAIT ;  /* 0x0000000000007dc7 */ /* 0x000fe20008000000 */
[----:B------:R-:W-:Y:S01]  /*15d0*/  CCTL.IVALL ;  /* 0x00000000ff00798f */ /* 0x000fe20002000000 */
[----:B------:R-:W-:Y:S05]  /*15e0*/  BRA `(.L_x_815) ;  /* 0x0000000000047947 */ /* 0x000fea0003800000 */
.L_x_814:
[----:B------:R-:W-:Y:S06]  /*15f0*/  BAR.SYNC.DEFER_BLOCKING 0x0 ;  /* 0x0000000000007b1d */ /* 0x000fec0000010000 */
.L_x_815:
[----:B------:R-:W1:Y:S01]  /*1600*/  S2UR UR37, SR_CgaCtaId ;  /* 0x00000000002579c3 */ /* 0x000e620000008800 */
[----:B------:R-:W-:Y:S05]  /*1610*/  @!P4 BRA `(.L_x_816) ;  /* 0x0000005400fcc947 */ /* 0x000fea0003800000 */
[----:B------:R-:W-:-:S13]  /*1620*/  ISETP.GT.U32.AND P0, PT, R36, 0x1, PT ;  /* 0x000000012400780c */ /* 0x000fda0003f04070 */
[----:B-1----:R-:W-:Y:S05]  /*1630*/  @P0 EXIT ;  /* 0x000000000000094d */ /* 0x002fea0003800000 */
.L_x_817:
[----:B------:R-:W-:-:S08]  /*1640*/  NOP ;  /* 0x0000000000007918 */ /* 0x000fd00000000000 */
[----:B------:R-:W1:Y:S02]  /*1650*/  USETMAXREG.TRY_ALLOC.CTAPOOL UP0, 0xe8 ;  /* 0x000000e8000079c8 */ /* 0x000e640008000600 */
[----:B-1----:R-:W-:-:S13]  /*1660*/  PLOP3.LUT P0, PT, PT, PT, UP0, 0x80, 0x0 ;  /* 0x000000000000781c */ /* 0x002fda0003f0f008 */
[----:B------:R-:W-:Y:S05]  /*1670*/  @!P0 BRA `(.L_x_817) ;  /* 0xfffffffc00f08947 */ /* 0x000fea000383ffff */
[----:B------:R-:W-:-:S13]  /*1680*/  LOP3.LUT P0, RZ, R8, 0xff, RZ, 0xc0, !PT ;  /* 0x000000ff08ff7812 */ /* 0x000fda000780c0ff */
[----:B------:R-:W-:Y:S05]  /*1690*/  @!P0 EXIT ;  /* 0x000000000000894d */ /* 0x000fea0003800000 */
[----:B------:R-:W-:Y:S01]  /*16a0*/  IMAD.SHL.U32 R0, R4, 0x40, RZ ;  /* 0x0000004004007824 */ /* 0x000fe200078e00ff */
[----:B------:R-:W1:Y:S01]  /*16b0*/  S2UR UR4, SR_CgaCtaId ;  /* 0x00000000000479c3 */ /* 0x000e620000008800 */
[CC--:B------:R-:W-:Y:S01]  /*16c0*/  LEA.HI R6, R5.reuse, R4.reuse, RZ, 0x5 ;  /* 0x0000000405067211 */ /* 0x0c0fe200078f28ff */
[----:B------:R-:W-:Y:S01]  /*16d0*/  UISETP.LT.AND UP0, UPT, UR40, 0x1, UPT ;  /* 0x000000012800788c */ /* 0x000fe2000bf01270 */
[-C--:B------:R-:W-:Y:S01]  /*16e0*/  LEA.HI R5, R5, R4.reuse, RZ, 0x4 ;  /* 0x0000000405057211 */ /* 0x080fe200078f20ff */
[----:B------:R-:W-:Y:S01]  /*16f0*/  IMAD.SHL.U32 R20, R20, 0x8, RZ ;  /* 0x0000000814147824 */ /* 0x000fe200078e00ff */
[----:B------:R-:W-:Y:S01]  /*1700*/  LOP3.LUT R3, R0, 0x40, RZ, 0xc0, !PT ;  /* 0x0000004000037812 */ /* 0x000fe200078ec0ff */
[----:B------:R-:W-:Y:S01]  /*1710*/  UIADD3 UR5, UR52, -0x1, URZ ;  /* 0xffffffff34057890 */ /* 0x000fe2000fffe03f */
[----:B------:R-:W-:Y:S01]  /*1720*/  LEA.HI R0, R4, R4, RZ, 0x1 ;  /* 0x0000000404007211 */ /* 0x000fe200078f08ff */
[----:B------:R-:W-:Y:S01]  /*1730*/  USEL UR51, UR40, 0x1, UP0 ;  /* 0x0000000128337887 */ /* 0x000fe20008000000 */
[----:B------:R-:W-:Y:S01]  /*1740*/  SHF.R.U32.HI R6, RZ, 0x1, R6 ;  /* 0x00000001ff067819 */ /* 0x000fe20000011606 */
[----:B------:R-:W-:Y:S01]  /*1750*/  UMOV UR49, 0x400 ;  /* 0x0000040000317882 */ /* 0x000fe20000000000 */
[----:B------:R-:W-:Y:S01]  /*1760*/  SHF.R.S32.HI R0, RZ, 0x1, R0 ;  /* 0x00000001ff007819 */ /* 0x000fe20000011400 */
[----:B------:R-:W-:Y:S01]  /*1770*/  UISETP.NE.AND UP0, UPT, UR5, URZ, UPT ;  /* 0x0000003f0500728c */ /* 0x000fe2000bf05270 */
[----:B------:R-:W-:Y:S01]  /*1780*/  LOP3.LUT R7, R3, 0x30, R6, 0xf8, !PT ;  /* 0x0000003003077812 */ /* 0x000fe200078ef806 */
[----:B------:R-:W-:Y:S01]  /*1790*/  IMAD.MOV.U32 R158, RZ, RZ, RZ ;  /* 0x000000ffff9e7224 */ /* 0x000fe200078e00ff */
[----:B------:R-:W-:Y:S01]  /*17a0*/  SHF.L.U32 R0, R0, 0x7, RZ ;  /* 0x0000000700007819 */ /* 0x000fe200000006ff */
[----:B------:R-:W-:Y:S01]  /*17b0*/  USHF.L.U32 UR48, UR40, 0x1, URZ ;  /* 0x0000000128307899 */ /* 0x000fe2000800063f */
[----:B------:R-:W-:Y:S01]  /*17c0*/  SHF.R.S32.HI R6, RZ, 0x4, R5 ;  /* 0x00000004ff067819 */ /* 0x000fe20000011405 */
[----:B------:R-:W-:Y:S01]  /*17d0*/  UIADD3 UR51, -UR51, UR40, URZ ;  /* 0x0000002833337290 */ /* 0x000fe2000fffe13f */
[----:B------:R-:W-:Y:S01]  /*17e0*/  LOP3.LUT R0, R0, 0x180, RZ, 0xc0, !PT ;  /* 0x0000018000007812 */ /* 0x000fe200078ec0ff */
[----:B------:R-:W-:Y:S01]  /*17f0*/  ULDC.64 UR56, c[0x0][0x198] ;  /* 0x0000660000387ab9 */ /* 0x000fe20000000a00 */
[----:B------:R-:W-:-:S02]  /*1800*/  LEA.HI R5, R5, R6, RZ, 0x1 ;  /* 0x0000000605057211 */ /* 0x000fc400078f08ff */
[----:B------:R-:W-:Y:S01]  /*1810*/  LOP3.LUT R3, R0, R3, RZ, 0xfc, !PT ;  /* 0x0000000300037212 */ /* 0x000fe200078efcff */
[----:B-1----:R-:W-:Y:S01]  /*1820*/  ULEA UR49, UR4, UR49, 0x18 ;  /* 0x0000003104317291 */ /* 0x002fe2000f8ec03f */
[----:B------:R-:W-:Y:S01]  /*1830*/  LOP3.LUT R7, R7, 0x8, R20, 0xf8, !PT ;  /* 0x0000000807077812 */ /* 0x000fe200078ef814 */
[----:B------:R-:W-:Y:S01]  /*1840*/  USHF.L.U32 UR4, UR5, 0x3, URZ ;  /* 0x0000000305047899 */ /* 0x000fe2000800063f */
[----:B------:R-:W-:Y:S01]  /*1850*/  LOP3.LUT R5, R5, 0x7ffffe, RZ, 0xc0, !PT ;  /* 0x007ffffe05057812 */ /* 0x000fe200078ec0ff */
[----:B------:R-:W-:Y:S01]  /*1860*/  USEL UR5, URZ, 0x1, UP0 ;  /* 0x000000013f057887 */ /* 0x000fe20008000000 */
[----:B------:R-:W-:Y:S01]  /*1870*/  SHF.R.U32.HI R3, RZ, 0x3, R3 ;  /* 0x00000003ff037819 */ /* 0x000fe20000011603 */
[----:B------:R-:W-:Y:S01]  /*1880*/  UIADD3 UR50, UR49, 0xa0, URZ ;  /* 0x000000a031327890 */ /* 0x000fe2000fffe03f */
[----:B------:R-:W-:Y:S01]  /*1890*/  IADD3 R156, R4, 0x1f, RZ ;  /* 0x0000001f049c7810 */ /* 0x000fe20007ffe0ff */
[----:B------:R-:W-:Y:S01]  /*18a0*/  IMAD.IADD R5, R6, 0x1, -R5 ;  /* 0x0000000106057824 */ /* 0x000fe200078e0a05 */
[----:B------:R-:W-:Y:S01]  /*18b0*/  LOP3.LUT R0, R3, R7, R0, 0x1e, !PT ;  /* 0x0000000703007212 */ /* 0x000fe200078e1e00 */
[----:B------:R-:W-:Y:S01]  /*18c0*/  ULOP3.LUT UR4, UR4, 0x8, URZ, 0xc0, !UPT ;  /* 0x0000000804047892 */ /* 0x000fe2000f8ec03f */
[----:B------:R-:W-:Y:S01]  /*18d0*/  LOP3.LUT R157, R9, 0x1, RZ, 0xfc, !PT ;  /* 0x00000001099d7812 */ /* 0x000fe200078efcff */
[----:B------:R-:W-:Y:S01]  /*18e0*/  IMAD.U32 R160, RZ, RZ, UR5 ;  /* 0x00000005ffa07e24 */ /* 0x000fe2000f8e00ff */
[----:B------:R-:W-:Y:S01]  /*18f0*/  LOP3.LUT R159, R19, 0x1, RZ, 0xfc, !PT ;  /* 0x00000001139f7812 */ /* 0x000fe200078efcff */
[----:B------:R-:W-:Y:S01]  /*1900*/  IMAD R155, R5, 0x200, R0 ;  /* 0x00000200059b7824 */ /* 0x000fe200078e0200 */
[----:B------:R-:W-:-:S02]  /*1910*/  ULEA UR52, UR52, UR50, 0x3 ;  /* 0x0000003234347291 */ /* 0x000fc4000f8e183f */
[----:B------:R-:W-:Y:S02]  /*1920*/  ULOP3.LUT UR53, UR4, 0x8, URZ, 0x3c, !UPT ;  /* 0x0000000804357892 */ /* 0x000fe4000f8e3c3f */
[----:B------:R-:W-:-:S12]  /*1930*/  ULOP3.LUT UR54, UR4, 0x18, URZ, 0x3c, !UPT ;  /* 0x0000001804367892 */ /* 0x000fd8000f8e3c3f */
.L_x_934:
[----:B------:R-:W-:-:S04]  /*1940*/  SHF.L.U32 R0, R160, 0x1f, RZ ;  /* 0x0000001fa0007819 */ /* 0x000fc800000006ff */
[----:B------:R-:W1:Y:S02]  /*1950*/  SYNCS.PHASECHK.TRANS64.TRYWAIT P0, [UR52+-0x8], R0 ;  /* 0xfffff800ff0075a7 */ /* 0x000e640008000174 */
[----:B-1----:R-:W-:Y:S05]  /*1960*/  @!P0 BRA `(.L_x_818) ;  /* 0x0000007c00fc8947 */ /* 0x002fea0003800000 */
.L_x_1031:
[----:B------:R-:W-:Y:S02]  /*1970*/  ULDC UR4, c[0x0][0x28c] ;  /* 0x0000a30000047ab9 */ /* 0x000fe40000000800 */
[----:B------:R-:W-:-:S13]  /*1980*/  ISETP.LT.AND P0, PT, RZ, UR4, PT ;  /* 0x00000004ff007c0c */ /* 0x000fda000bf01270 */
[----:B------:R-:W-:Y:S05]  /*1990*/  @P0 BRA `(.L_x_819) ;  /* 0x0000000000400947 */ /* 0x000fea0003800000 */
[----:B-1----:R-:W-:Y:S01]  /*19a0*/  MOV R0, 0x118 ;  /* 0x0000011800007802 */ /* 0x002fe20000000f00 */
[----:B------:R-:W-:Y:S01]  /*19b0*/  ULDC.64 UR4, c[0x4][0xf0] ;  /* 0x01003c0000047ab9 */ /* 0x000fe20000000a00 */
[----:B------:R-:W-:Y:S01]  /*19c0*/  ULDC.64 UR6, c[0x4][0x60] ;  /* 0x0100180000067ab9 */ /* 0x000fe20000000a00 */
[----:B------:R-:W-:Y:S01]  /*19d0*/  MOV R4, UR4 ;  /* 0x0000000400047c02 */ /* 0x000fe20008000f00 */
[----:B------:R1:W2:Y:S01]  /*19e0*/  LDC.64 R14, c[0x4][R0] ;  /* 0x01000000000e7b82 */ /* 0x0002a20000000a00 */
        /* <DEDUP_REMOVED lines=10> */
[----:B--2--5:R-:W-:Y:S05]  /*1a90*/  CALL.ABS.NOINC R14 ;  /* 0x000000000e007343 */ /* 0x024fea0003c00000 */
.L_x_819:
[----:B------:R-:W-:-:S13]  /*1aa0*/  ISETP.NE.AND P0, PT, R159, 0x3, PT ;  /* 0x000000039f00780c */ /* 0x000fda0003f05270 */
[----:B------:R-:W-:Y:S05]  /*1ab0*/  @!P0 BRA `(.L_x_820) ;  /* 0x0000000000048947 */ /* 0x000fea0003800000 */
[----:B------:R-:W-:Y:S01]  /*1ac0*/  BPT.TRAP 0x1 ;  /* 0x000000040000795c */ /* 0x000fe20000300000 */
.L_x_820:
[----:B-1----:R-:W-:Y:S01]  /*1ad0*/  IMAD.U32 R0, RZ, RZ, UR36 ;  /* 0x00000024ff007e24 */ /* 0x002fe2000f8e00ff */
[----:B------:R-:W-:-:S04]  /*1ae0*/  MOV R3, UR41 ;  /* 0x0000002900037c02 */ /* 0x000fc80008000f00 */
[----:B------:R-:W-:Y:S02]  /*1af0*/  LEA R3, R3, UR49, 0x3 ;  /* 0x0000003103037c11 */ /* 0x000fe4000f8e18ff */
[----:B------:R-:W-:-:S04]  /*1b00*/  SHF.L.U32 R0, R0, 0x1f, RZ ;  /* 0x0000001f00007819 */ /* 0x000fc800000006ff */
[----:B------:R1:W2:Y:S01]  /*1b10*/  SYNCS.PHASECHK.TRANS64.TRYWAIT P1, [R3+URZ], R0 ;  /* 0x00000000030075a7 */ /* 0x0002a2000802017f */
[----:B------:R-:W-:Y:S05]  /*1b20*/  @!P0 BRA `(.L_x_821) ;  /* 0x0000000000048947 */ /* 0x000fea0003800000 */
[----:B------:R-:W-:Y:S01]  /*1b30*/  BPT.TRAP 0x1 ;  /* 0x000000040000795c */ /* 0x000fe20000300000 */
.L_x_821:
[----:B------:R-:W-:-:S05]  /*1b40*/  IMAD.U32 R4, RZ, RZ, UR51 ;  /* 0x00000033ff047e24 */ /* 0x000fca000f8e00ff */
[----:B------:R-:W-:Y:S01]  /*1b50*/  ISETP.GE.AND P2, PT, R4, 0x1, PT ;  /* 0x000000010400780c */ /* 0x000fe20003f46270 */
[----:B--2---:R-:W-:-:S12]  /*1b60*/  @P1 BRA `(.L_x_822) ;  /* 0x0000000000081947 */ /* 0x004fd80003800000 */
[----:B------:R-:W2:Y:S02]  /*1b70*/  SYNCS.PHASECHK.TRANS64.TRYWAIT P1, [R3+URZ], R0 ;  /* 0x00000000030075a7 */ /* 0x000ea4000802017f */
[----:B--2---:R-:W-:Y:S05]  /*1b80*/  @!P1 BRA `(.L_x_823) ;  /* 0x0000007c008c9947 */ /* 0x004fea0003800000 */
.L_x_822:
[----:B------:R-:W-:Y:S05]  /*1b90*/  WARPSYNC.ALL ;  /* 0x0000000000007948 */ /* 0x000fea0003800000 */
[----:B------:R-:W-:Y:S01]  /*1ba0*/  UIADD3 UR4, UR49, 0x4800, URZ ;  /* 0x0000480031047890 */ /* 0x000fe2000fffe03f */
[----:B------:R-:W-:Y:S01]  /*1bb0*/  WARPGROUP.ARRIVE ;  /* 0x00000000000079c5 */ /* 0x000fe20000000000 */
[----:B------:R-:W-:Y:S02]  /*1bc0*/  UIADD3 UR5, UR49, 0x1c800, URZ ;  /* 0x0001c80031057890 */ /* 0x000fe4000fffe03f */
[----:B------:R-:W-:Y:S02]  /*1bd0*/  USHF.R.U32.HI UR4, URZ, 0x4, UR4 ;  /* 0x000000043f047899 */ /* 0x000fe40008011604 */
[----:B------:R-:W-:-:S02]  /*1be0*/  USHF.R.U32.HI UR5, URZ, 0x4, UR5 ;  /* 0x000000043f057899 */ /* 0x000fc40008011605 */
[----:B------:R-:W-:Y:S02]  /*1bf0*/  ULOP3.LUT UR4, UR4, 0x3fff, URZ, 0xc0, !UPT ;  /* 0x00003fff04047892 */ /* 0x000fe4000f8ec03f */
[----:B------:R-:W-:Y:S02]  /*1c00*/  ULOP3.LUT UR5, UR5, 0x3fff, URZ, 0xc0, !UPT ;  /* 0x00003fff05057892 */ /* 0x000fe4000f8ec03f */
[----:B------:R-:W-:Y:S02]  /*1c10*/  ULOP3.LUT UR8, UR4, 0x10000, URZ, 0xfc, !UPT ;  /* 0x0001000004087892 */ /* 0x000fe4000f8efc3f */
[----:B------:R-:W-:Y:S02]  /*1c20*/  ULOP3.LUT UR9, UR5, 0x10000, URZ, 0xfc, !UPT ;  /* 0x0001000005097892 */ /* 0x000fe4000f8efc3f */
[----:B------:R-:W-:Y:S02]  /*1c30*/  ULEA UR10, UR41, UR8, 0xa ;  /* 0x00000008290a7291 */ /* 0x000fe4000f8e503f */
[----:B------:R-:W-:Y:S01]  /*1c40*/  ULEA UR11, UR41, UR9, 0xa ;  /* 0x00000009290b7291 */ /* 0x000fe2000f8e503f */
[----:B------:R-:W-:Y:S01]  /*1c50*/  UMOV UR5, 0x40000040 ;  /* 0x4000004000057882 */ /* 0x000fe20000000000 */
[----:B------:R-:W-:-:S03]  /*1c60*/  UMOV UR7, 0x40000040 ;  /* 0x4000004000077882 */ /* 0x000fc60000000000 */
[----:B------:R-:W-:Y:S02]  /*1c70*/  UMOV UR4, UR10 ;  /* 0x0000000a00047c82 */ /* 0x000fe40008000000 */
[----:B------:R-:W-:Y:S02]  /*1c80*/  UMOV UR6, UR11 ;  /* 0x0000000b00067c82 */ /* 0x000fe40008000000 */
[----:B------:R-:W-:Y:S01]  /*1c90*/  HGMMA.64x128x16.F32 R88, gdesc[UR4], RZ, !UPT, gsb0 ;  /* 0x01e00000045879f0 */ /* 0x000fe2000c0008ff */
[----:B------:R-:W-:Y:S01]  /*1ca0*/  UIADD3 UR4, UR10, 0x200, URZ ;  /* 0x000002000a047890 */ /* 0x000fe2000fffe03f */
[----:B------:R-:W-:Y:S01]  /*1cb0*/  UMOV UR5, 0x40000040 ;  /* 0x4000004000057882 */ /* 0x000fe20000000000 */
[----:B------:R-:W-:Y:S02]  /*1cc0*/  WARPGROUP.DEPBAR.LE gsb0, 0x0 ;  /* 0x00008000000079c5 */ /* 0x000fe40000010000 */
[----:B------:R-:W-:-:S07]  /*1cd0*/  WARPGROUP.ARRIVE ;  /* 0x00000000000079c5 */ /* 0x000fce0000000000 */
        /* <DEDUP_REMOVED lines=8> */
[----:B------:R-:W-:Y:S01]  /*1d60*/  UIADD3 UR4, UR10, 0x202, URZ ;  /* 0x000002020a047890 */ /* 0x000fe2000fffe03f */
[----:B------:R-:W-:Y:S01]  /*1d70*/  UMOV UR5, 0x40000040 ;  /* 0x4000004000057882 */ /* 0x000fe20000000000 */
[----:B------:R-:W-:Y:S02]  /*1d80*/  WARPGROUP.DEPBAR.LE gsb0, 0x0 ;  /* 0x00008000000079c5 */ /* 0x000fe40000010000 */
[----:B------:R-:W-:-:S07]  /*1d90*/  WARPGROUP.ARRIVE ;  /* 0x00000000000079c5 */ /* 0x000fce0000000000 */
        /* <DEDUP_REMOVED lines=24> */
[----:B------:R-:W-:Y:S03]  /*1f20*/  HGMMA.64x128x16.F32 R24, gdesc[UR4], R24, gsb0 ;  /* 0x01e00000041879f0 */ /* 0x000fe60008000818 */
[----:B------:R-:W-:Y:S02]  /*1f30*/  WARPGROUP.DEPBAR.LE gsb0, 0x0 ;  /* 0x00008000000079c5 */ /* 0x000fe40000010000 */
[----:B------:R-:W-:Y:S05]  /*1f40*/  @!P2 BRA `(.L_x_824) ;  /* 0x000000040064a947 */ /* 0x000fea0003800000 */
[----:B------:R-:W-:Y:S01]  /*1f50*/  UIADD3 UR10, UR41, 0x1, URZ ;  /* 0x00000001290a7890 */ /* 0x000fe2000fffe03f */
[----:B-12---:R-:W-:Y:S01]  /*1f60*/  MOV R0, UR51 ;  /* 0x0000003300007c02 */ /* 0x006fe20008000f00 */
[----:B------:R-:W-:Y:S02]  /*1f70*/  IMAD.U32 R3, RZ, RZ, UR41 ;  /* 0x00000029ff037e24 */ /* 0x000fe4000f8e00ff */
[----:B------:R-:W-:-:S04]  /*1f80*/  UISETP.NE.AND UP0, UPT, UR10, 0x6, UPT ;  /* 0x000000060a00788c */ /* 0x000fc8000bf05270 */
[----:B------:R-:W-:Y:S02]  /*1f90*/  USEL UR4, URZ, 0x1, UP0 ;  /* 0x000000013f047887 */ /* 0x000fe40008000000 */
[----:B------:R-:W-:Y:S02]  /*1fa0*/  USEL UR10, UR10, URZ, UP0 ;  /* 0x0000003f0a0a7287 */ /* 0x000fe40008000000 */
[----:B------:R-:W-:-:S06]  /*1fb0*/  ULOP3.LUT UR4, UR36, UR4, URZ, 0x3c, !UPT ;  /* 0x0000000424047292 */ /* 0x000fcc000f8e3c3f */
[----:B------:R-:W-:-:S07]  /*1fc0*/  IMAD.U32 R6, RZ, RZ, UR4 ;  /* 0x00000004ff067e24 */ /* 0x000fce000f8e00ff */
.L_x_831:
[----:B------:R-:W-:Y:S05]  /*1fd0*/  @!P0 BRA `(.L_x_825) ;  /* 0x0000000000048947 */ /* 0x000fea0003800000 */
[----:B------:R-:W-:Y:S01]  /*1fe0*/  BPT.TRAP 0x1 ;  /* 0x000000040000795c */ /* 0x000fe20000300000 */
.L_x_825:
[----:B------:R-:W-:Y:S01]  /*1ff0*/  ULEA UR4, UR10, UR49, 0x3 ;  /* 0x000000310a047291 */ /* 0x000fe2000f8e183f */
[----:B------:R-:W-:-:S08]  /*2000*/  SHF.L.U32 R4, R6, 0x1f, RZ ;  /* 0x0000001f06047819 */ /* 0x000fd000000006ff */
[----:B------:R1:W2:Y:S01]  /*2010*/  SYNCS.PHASECHK.TRANS64.TRYWAIT P1, [UR4], R4 ;  /* 0x00000004ff0075a7 */ /* 0x0002a20008020144 */
[----:B------:R-:W-:Y:S05]  /*2020*/  @!P0 BRA `(.L_x_826) ;  /* 0x0000000000048947 */ /* 0x000fea0003800000 */
[----:B------:R-:W-:Y:S01]  /*2030*/  BPT.TRAP 0x1 ;  /* 0x000000040000795c */ /* 0x000fe20000300000 */
.L_x_826:
[----:B--2---:R-:W-:Y:S05]  /*2040*/  @P1 BRA `(.L_x_827) ;  /* 0x0000000000081947 */ /* 0x004fea0003800000 */
[----:B------:R-:W2:Y:S02]  /*2050*/  SYNCS.PHASECHK.TRANS64.TRYWAIT P1, [UR4], R4 ;  /* 0x00000004ff0075a7 */ /* 0x000ea40008020144 */
[----:B--2---:R-:W-:Y:S05]  /*2060*/  @!P1 BRA `(.L_x_828) ;  /* 0x0000007800689947 */ /* 0x004fea0003800000 */
.L_x_827:
        /* <DEDUP_REMOVED lines=51> */
[----:B------:R-:W-:Y:S01]  /*23a0*/  BPT.TRAP 0x1 ;  /* 0x000000040000795c */ /* 0x000fe20000300000 */
.L_x_829:
[----:B------:R-:W-:-:S13]  /*23b0*/  ISETP.NE.AND P1, PT, R153, RZ, PT ;  /* 0x000000ff9900720c */ /* 0x000fda0003f25270 */
[----:B-12---:R-:W-:-:S04]  /*23c0*/  @P1 LEA R4, R3, UR49, 0x3 ;  /* 0x0000003103041c11 */ /* 0x006fc8000f8e18ff */
[----:B------:R-:W-:-:S04]  /*23d0*/  @P1 IADD3 R5, R4, 0x30, RZ ;  /* 0x0000003004051810 */ /* 0x000fc80007ffe0ff */
[----:B------:R-:W-:-:S04]  /*23e0*/  @P1 PRMT R5, R154, 0x654, R5 ;  /* 0x000006549a051816 */ /* 0x000fc80000000005 */
[----:B------:R1:W-:Y:S01]  /*23f0*/  @P1 SYNCS.ARRIVE.TRANS64.RED.A1T0 RZ, [R5+URZ], RZ ;  /* 0x000000ff05ff19a7 */ /* 0x0003e2000810043f */
[----:B------:R-:W-:-:S13]  /*2400*/  ISETP.GT.U32.AND P1, PT, R19, 0x1, PT ;  /* 0x000000011300780c */ /* 0x000fda0003f24070 */
[----:B-1----:R-:W-:Y:S05]  /*2410*/  @P1 BRA `(.L_x_830) ;  /* 0x0000000000041947 */ /* 0x002fea0003800000 */
[----:B------:R-:W-:Y:S01]  /*2420*/  BPT.TRAP 0x1 ;  /* 0x000000040000795c */ /* 0x000fe20000300000 */
.L_x_830:
        /* <DEDUP_REMOVED lines=11> */
.L_x_824:
[----:B-12---:R-:W1:Y:S01]  /*24e0*/  LDC R0, c[0x0][0x28c] ;  /* 0x0000a300ff007b82 */ /* 0x006e620000000800 */
[----:B------:R-:W-:-:S04]  /*24f0*/  MOV R3, UR53 ;  /* 0x0000003500037c02 */ /* 0x000fc80008000f00 */
[----:B------:R2:W-:Y:S01]  /*2500*/  SYNCS.ARRIVE.TRANS64.A1T0 RZ, [R3+UR50], RZ ;  /* 0x000000ff03ff79a7 */ /* 0x0005e20008100032 */
[----:B-1----:R-:W-:-:S13]  /*2510*/  ISETP.GE.AND P1, PT, R0, 0x1, PT ;  /* 0x000000010000780c */ /* 0x002fda0003f26270 */
[----:B--2---:R-:W-:Y:S05]  /*2520*/  @!P1 BRA `(.L_x_832) ;  /* 0x0000000000449947 */ /* 0x004fea0003800000 */
[----:B------:R-:W-:Y:S05]  /*2530*/  @!P0 BRA `(.L_x_833) ;  /* 0x0000000000048947 */ /* 0x000fea0003800000 */
[----:B------:R-:W-:Y:S01]  /*2540*/  BPT.TRAP 0x1 ;  /* 0x000000040000795c */ /* 0x000fe20000300000 */
.L_x_833:
[----:B------:R-:W-:-:S13]  /*2550*/  ISETP.NE.AND P0, PT, R153, RZ, PT ;  /* 0x000000ff9900720c */ /* 0x000fda0003f05270 */
[----:B------:R-:W-:-:S05]  /*2560*/  VOTEU.ANY UP0, P0 ;  /* 0x00000000003f7886 */ /* 0x000fca0000000100 */
[----:B------:R-:W-:-:S06]  /*2570*/  @UP0 UIADD3 UR4, UR41, UR51, URZ ;  /* 0x0000003329040290 */ /* 0x000fcc000fffe03f */
[----:B------:R-:W-:Y:S02]  /*2580*/  IMAD.U32 R4, RZ, RZ, UR4 ;  /* 0x00000004ff047e24 */ /* 0x000fe4000f8e00ff */
[----:B------:R-:W-:Y:S02]  /*2590*/  IMAD.U32 R3, RZ, RZ, UR4 ;  /* 0x00000004ff037e24 */ /* 0x000fe4000f8e00ff */
[----:B------:R-:W-:-:S05]  /*25a0*/  @P0 IMAD.WIDE.U32 R4, R4, -0x55555555, RZ ;  /* 0xaaaaaaab04040825 */ /* 0x000fca00078e00ff */
[----:B------:R-:W-:-:S05]  /*25b0*/  @P0 SHF.R.U32.HI R0, RZ, 0x2, R5 ;  /* 0x00000002ff000819 */ /* 0x000fca0000011605 */
[----:B------:R-:W-:-:S05]  /*25c0*/  @P0 IMAD R0, R0, -0x6, R3 ;  /* 0xfffffffa00000824 */ /* 0x000fca00078e0203 */
[----:B------:R-:W-:-:S04]  /*25d0*/  @P0 LEA R0, R0, UR49, 0x3 ;  /* 0x0000003100000c11 */ /* 0x000fc8000f8e18ff */
[----:B------:R-:W-:-:S04]  /*25e0*/  @P0 IADD3 R3, R0, 0x30, RZ ;  /* 0x0000003000030810 */ /* 0x000fc80007ffe0ff */
[----:B------:R-:W-:-:S04]  /*25f0*/  @P0 PRMT R3, R154, 0x654, R3 ;  /* 0x000006549a030816 */ /* 0x000fc80000000003 */
[----:B------:R1:W-:Y:S01]  /*2600*/  @P0 SYNCS.ARRIVE.TRANS64.RED.A1T0 RZ, [R3+URZ], RZ ;  /* 0x000000ff03ff09a7 */ /* 0x0003e2000810043f */
[----:B------:R-:W-:-:S13]  /*2610*/  ISETP.GT.U32.AND P0, PT, R19, 0x1, PT ;  /* 0x000000011300780c */ /* 0x000fda0003f04070 */
[----:B-1----:R-:W-:Y:S05]  /*2620*/  @P0 BRA `(.L_x_832) ;  /* 0x0000000000040947 */ /* 0x002fea0003800000 */
[----:B------:R-:W-:Y:S01]  /*2630*/  BPT.TRAP 0x1 ;  /* 0x000000040000795c */ /* 0x000fe20000300000 */
.L_x_832:
[----:B------:R-:W-:Y:S01]  /*2640*/  SHF.L.U32 R0, R160, 0x1f, RZ ;  /* 0x0000001fa0007819 */ /* 0x000fe200000006ff */
[----:B------:R-:W-:Y:S02]  /*2650*/  UIADD3 UR41, UR41, UR48, URZ ;  /* 0x0000003029297290 */ /* 0x000fe4000fffe03f */
[----:B------:R-:W-:Y:S01]  /*2660*/  UISETP.GE.U32.AND UP1, UPT, UR48, 0x6, UPT ;  /* 0x000000063000788c */ /* 0x000fe2000bf26070 */
[----:B------:R-:W1:Y:S01]  /*2670*/  SYNCS.PHASECHK.TRANS64.TRYWAIT P0, [UR52+0x8], R0 ;  /* 0x00000800ff0075a7 */ /* 0x000e620008000174 */
[----:B------:R-:W-:-:S04]  /*2680*/  UISETP.GT.U32.AND UP0, UPT, UR41, 0x5, UPT ;  /* 0x000000052900788c */ /* 0x000fc8000bf04070 */
[----:B------:R-:W-:-:S04]  /*2690*/  UISETP.LT.U32.AND UP0, UPT, UR48, 0x6, UP0 ;  /* 0x000000063000788c */ /* 0x000fc80008701070 */
[----:B------:R-:W-:Y:S02]  /*26a0*/  USEL UR6, URZ, 0x1, !UP0 ;  /* 0x000000013f067887 */ /* 0x000fe4000c000000 */
[----:B------:R-:W-:Y:S02]  /*26b0*/  @UP1 UIMAD.WIDE.U32 UR4, UR41, -0x55555555, URZ ;  /* 0xaaaaaaab290418a5 */ /* 0x000fe4000f8e003f */
[----:B------:R-:W-:Y:S02]  /*26c0*/  ULOP3.LUT UR36, UR36, UR6, URZ, 0x3c, !UPT ;  /* 0x0000000624247292 */ /* 0x000fe4000f8e3c3f */
[----:B------:R-:W-:-:S04]  /*26d0*/  @UP1 USHF.R.U32.HI UR4, URZ, 0x2, UR5 ;  /* 0x000000023f041899 */ /* 0x000fc80008011605 */
[----:B------:R-:W-:Y:S01]  /*26e0*/  @UP1 ULOP3.LUT UR36, UR36, 0x1, UR4, 0x78, !UPT ;  /* 0x0000000124241892 */ /* 0x000fe2000f8e7804 */
[----:B-1----:R-:W-:Y:S11]  /*26f0*/  @!P0 BRA `(.L_x_834) ;  /* 0x0000007000dc8947 */ /* 0x002ff60003800000 */
.L_x_1032:
[----:B------:R-:W-:Y:S01]  /*2700*/  UIADD3 UR4, UR49, 0x400, URZ ;  /* 0x0000040031047890 */ /* 0x000fe2000fffe03f */
[----:B------:R-:W-:Y:S02]  /*2710*/  R2UR UR45, R23 ;  /* 0x00000000172d72ca */ /* 0x000fe400000e0000 */
[----:B------:R-:W-:Y:S01]  /*2720*/  R2UR UR46, R22 ;  /* 0x00000000162e72ca */ /* 0x000fe200000e0000 */
[----:B------:R-:W-:-:S06]  /*2730*/  ULOP3.LUT UP0, URZ, UR4, 0x3ff, URZ, 0xc0, !UPT ;  /* 0x000003ff043f7892 */ /* 0x000fcc000f80c03f */
[----:B------:R-:W-:-:S04]  /*2740*/  PLOP3.LUT P0, PT, PT, PT, UP0, 0x80, 0x0 ;  /* 0x000000000000781c */ /* 0x000fc80003f0f008 */
[----:B------:R-:W-:Y:S02]  /*2750*/  USHF.L.U32 UR45, UR45, 0x7, URZ ;  /* 0x000000072d2d7899 */ /* 0x000fe4000800063f */
[----:B------:R-:W-:-:S07]  /*2760*/  USHF.L.U32 UR46, UR46, 0x7, URZ ;  /* 0x000000072e2e7899 */ /* 0x000fce000800063f */
[----:B------:R-:W-:Y:S05]  /*2770*/  @!P0 BRA `(.L_x_835) ;  /* 0x00000000007c8947 */ /* 0x000fea0003800000 */
[----:B------:R-:W-:Y:S01]  /*2780*/  MOV R22, 0x118 ;  /* 0x0000011800167802 */ /* 0x000fe20000000f00 */
[----:B------:R-:W-:Y:S01]  /*2790*/  ULDC.64 UR4, c[0x4][0x108] ;  /* 0x0100420000047ab9 */ /* 0x000fe20000000a00 */
[----:B------:R-:W-:Y:S01]  /*27a0*/  ULDC.64 UR6, c[0x4][0x68] ;  /* 0x01001a0000067ab9 */ /* 0x000fe20000000a00 */
[----:B------:R-:W-:Y:S01]  /*27b0*/  IMAD.U32 R4, RZ, RZ, UR4 ;  /* 0x00000004ff047e24 */ /* 0x000fe2000f8e00ff */
[----:B------:R2:W3:Y:S01]  /*27c0*/  LDC.64 R14, c[0x4][R22] ;  /* 0x01000000160e7b82 */ /* 0x0004e20000000a00 */
[----:B------:R-:W-:Y:S01]  /*27d0*/  IMAD.U32 R5, RZ, RZ, UR5 ;  /* 0x00000005ff057e24 */ /* 0x000fe2000f8e00ff */
[----:B------:R-:W-:Y:S01]  /*27e0*/  ULDC.64 UR4, c[0x4][0x110] ;  /* 0x0100440000047ab9 */ /* 0x000fe20000000a00 */
[----:B------:R-:W-:Y:S01]  /*27f0*/  IMAD.U32 R10, RZ, RZ, UR6 ;  /* 0x00000006ff0a7e24 */ /* 0x000fe2000f8e00ff */
[----:B------:R-:W-:Y:S01]  /*2800*/  MOV R6, UR4 ;  /* 0x0000000400067c02 */ /* 0x000fe20008000f00 */
[----:B------:R-:W-:Y:S01]  /*2810*/  IMAD.U32 R7, RZ, RZ, UR5 ;  /* 0x00000005ff077e24 */ /* 0x000fe2000f8e00ff */
[----:B------:R-:W-:Y:S01]  /*2820*/  MOV R11, UR7 ;  /* 0x00000007000b7c02 */ /* 0x000fe20008000f00 */
[----:B------:R-:W-:Y:S01]  /*2830*/  IMAD.MOV.U32 R8, RZ, RZ, 0x70 ;  /* 0x00000070ff087424 */ /* 0x000fe200078e00ff */
[----:B------:R-:W-:Y:S01]  /*2840*/  MOV R13, RZ ;  /* 0x000000ff000d7202 */ /* 0x000fe20000000f00 */
[----:B--2---:R-:W-:-:S07]  /*2850*/  IMAD.MOV.U32 R12, RZ, RZ, 0x1 ;  /* 0x00000001ff0c7424 */ /* 0x004fce00078e00ff */
[----:B------:R-:W-:-:S07]  /*2860*/  LEPC R20, `(.L_x_836) ;  /* 0x000000001014794e */ /* 0x000fce0000000000 */
[----:B-1-3-5:R-:W-:Y:S05]  /*2870*/  CALL.ABS.NOINC R14 ;  /* 0x000000000e007343 */ /* 0x02afea0003c00000 */
.L_x_836:
[----:B------:R-:W1:Y:S01]  /*2880*/  LDC.64 R22, c[0x4][R22] ;  /* 0x0100000016167b82 */ /* 0x000e620000000a00 */
[----:B------:R-:W-:Y:S01]  /*2890*/  ULDC.64 UR4, c[0x4][0x108] ;  /* 0x0100420000047ab9 */ /* 0x000fe20000000a00 */
[----:B------:R-:W-:Y:S01]  /*28a0*/  ULDC.64 UR6, c[0x4][0x68] ;  /* 0x01001a0000067ab9 */ /* 0x000fe20000000a00 */
[----:B------:R-:W-:Y:S01]  /*28b0*/  IMAD.U32 R4, RZ, RZ, UR4 ;  /* 0x00000004ff047e24 */ /* 0x000fe2000f8e00ff */
[----:B------:R-:W-:Y:S01]  /*28c0*/  MOV R11, UR7 ;  /* 0x00000007000b7c02 */ /* 0x000fe20008000f00 */
[----:B------:R-:W-:Y:S01]  /*28d0*/  IMAD.U32 R5, RZ, RZ, UR5 ;  /* 0x00000005ff057e24 */ /* 0x000fe2000f8e00ff */
[----:B------:R-:W-:Y:S01]  /*28e0*/  ULDC.64 UR4, c[0x4][0x110] ;  /* 0x0100440000047ab9 */ /* 0x000fe20000000a00 */
[----:B------:R-:W-:Y:S01]  /*28f0*/  IMAD.U32 R10, RZ, RZ, UR6 ;  /* 0x00000006ff0a7e24 */ /* 0x000fe2000f8e00ff */
[----:B------:R-:W-:Y:S01]  /*2900*/  MOV R6, UR4 ;  /* 0x0000000400067c02 */ /* 0x000fe20008000f00 */
[----:B------:R-:W-:Y:S01]  /*2910*/  IMAD.U32 R7, RZ, RZ, UR5 ;  /* 0x00000005ff077e24 */ /* 0x000fe2000f8e00ff */
[----:B------:R-:W-:Y:S01]  /*2920*/  MOV R13, RZ ;  /* 0x000000ff000d7202 */ /* 0x000fe20000000f00 */
[----:B------:R-:W-:-:S02]  /*2930*/  IMAD.MOV.U32 R8, RZ, RZ, 0x70 ;  /* 0x00000070ff087424 */ /* 0x000fc400078e00ff */
[----:B------:R-:W-:-:S07]  /*2940*/  IMAD.MOV.U32 R12, RZ, RZ, 0x1 ;  /* 0x00000001ff0c7424 */ /* 0x000fce00078e00ff */
[----:B------:R-:W-:-:S07]  /*2950*/  LEPC R20, `(.L_x_835) ;  /* 0x000000001014794e */ /* 0x000fce0000000000 */
[----:B-1----:R-:W-:Y:S05]  /*2960*/  CALL.ABS.NOINC R22 ;  /* 0x0000000016007343 */ /* 0x002fea0003c00000 */
.L_x_835:
        /* <DEDUP_REMOVED lines=8> */
[----:B-1---5:R-:W1:Y:S01]  /*29f0*/  LDC.64 R2, c[0x0][0x588] ;  /* 0x00016200ff027b82 */ /* 0x022e620000000a00 */
[----:B------:R-:W-:-:S04]  /*2a00*/  IMAD R5, R16, UR4, RZ ;  /* 0x0000000410057c24 */ /* 0x000fc8000f8e02ff */
[----:B-1----:R-:W-:-:S06]  /*2a10*/  IMAD.WIDE R2, R5, 0x4, R2 ;  /* 0x0000000405027825 */ /* 0x002fcc00078e0202 */
[----:B------:R3:W5:Y:S01]  /*2a20*/  LDG.E R2, desc[UR42][R2.64] ;  /* 0x0000002a02027981 */ /* 0x000762000c1e1900 */
[----:B------:R-:W-:-:S05]  /*2a30*/  IMAD.MOV.U32 R0, RZ, RZ, 0x1 ;  /* 0x00000001ff007424 */ /* 0x000fca00078e00ff */
[----:B------:R3:W-:Y:S01]  /*2a40*/  STL.S16 [R1], R0 ;  /* 0x0000000001007387 */ /* 0x0007e20000100600 */
[----:B------:R-:W-:Y:S05]  /*2a50*/  BRA `(.L_x_837) ;  /* 0x0000000000107947 */ /* 0x000fea0003800000 */
.L_x_838:
[----:B-1----:R-:W-:Y:S01]  /*2a60*/  IMAD.MOV.U32 R0, RZ, RZ, 0x1 ;  /* 0x00000001ff007424 */ /* 0x002fe200078e00ff */
[----:B------:R-:W-:Y:S02]  /*2a70*/  ULDC UR6, c[0x0][0x580] ;  /* 0x0001600000067ab9 */ /* 0x000fe40000000800 */
[----:B-----5:R-:W-:Y:S02]  /*2a80*/  MOV R2, UR6 ;  /* 0x0000000600027c02 */ /* 0x020fe40008000f00 */
[----:B------:R2:W-:Y:S05]  /*2a90*/  STL.S16 [R1], R0 ;  /* 0x0000000001007387 */ /* 0x0005ea0000100600 */
.L_x_837:
        /* <DEDUP_REMOVED lines=8> */
[----:B------:R-:W4:Y:S01]  /*2b20*/  LDC.64 R4, c[0x0][0x5a8] ;  /* 0x00016a00ff047b82 */ /* 0x000f220000000a00 */
[----:B-1-3--:R-:W-:-:S04]  /*2b30*/  IMAD R3, R16, UR6, RZ ;  /* 0x0000000610037c24 */ /* 0x00afc8000f8e02ff */
[----:B----4-:R-:W-:-:S05]  /*2b40*/  IMAD.WIDE R4, R3, 0x4, R4 ;  /* 0x0000000403047825 */ /* 0x010fca00078e0204 */
[----:B-----5:R4:W5:Y:S01]  /*2b50*/  LDG.E R152, desc[UR42][R4.64] ;  /* 0x0000002a04987981 */ /* 0x020962000c1e1900 */
[----:B------:R-:W-:Y:S05]  /*2b60*/  BRA `(.L_x_839) ;  /* 0x0000000000087947 */ /* 0x000fea0003800000 */
.L_x_840:
[----:B------:R-:W-:Y:S02]  /*2b70*/  ULDC UR6, c[0x0][0x5a0] ;  /* 0x0001680000067ab9 */ /* 0x000fe40000000800 */
[----:B-----5:R-:W-:-:S07]  /*2b80*/  IMAD.U32 R152, RZ, RZ, UR6 ;  /* 0x00000006ff987e24 */ /* 0x020fce000f8e00ff */
.L_x_839:
[----:B------:R-:W-:Y:S01]  /*2b90*/  ULDC.64 UR6, c[0x0][0x588] ;  /* 0x0001620000067ab9 */ /* 0x000fe20000000a00 */
[----:B------:R-:W-:Y:S01]  /*2ba0*/  ISETP.NE.U32.AND P2, PT, RZ, UR4, PT ;  /* 0x00000004ff007c0c */ /* 0x000fe2000bf45070 */
[----:B-1-3--:R-:W-:Y:S01]  /*2bb0*/  IMAD.MOV.U32 R3, RZ, RZ, 0x1 ;  /* 0x00000001ff037424 */ /* 0x00afe200078e00ff */
[----:B------:R-:W-:Y:S02]  /*2bc0*/  ISETP.NE.U32.AND P6, PT, RZ, UR6, PT ;  /* 0x00000006ff007c0c */ /* 0x000fe4000bfc5070 */
[----:B------:R-:W-:Y:S02]  /*2bd0*/  ISETP.NE.U32.AND P1, PT, RZ, UR6, PT ;  /* 0x00000006ff007c0c */ /* 0x000fe4000bf25070 */
[----:B------:R-:W-:Y:S02]  /*2be0*/  ISETP.NE.AND.EX P6, PT, RZ, UR7, PT, P6 ;  /* 0x00000007ff007c0c */ /* 0x000fe4000bfc5360 */
[----:B------:R-:W-:Y:S02]  /*2bf0*/  ISETP.NE.AND.EX P1, PT, RZ, UR7, PT, P1 ;  /* 0x00000007ff007c0c */ /* 0x000fe4000bf25310 */
[----:B------:R-:W-:-:S02]  /*2c00*/  ISETP.NE.AND.EX P6, PT, RZ, UR5, P6, P2 ;  /* 0x00000005ff007c0c */ /* 0x000fc4000b7c5320 */
[----:B------:R-:W-:Y:S02]  /*2c10*/  PLOP3.LUT P2, PT, P1, PT, PT, 0x8, 0x0 ;  /* 0x000000000000781c */ /* 0x000fe40000f4e170 */
[----:B--2---:R-:W-:-:S09]  /*2c20*/  MOV R0, 0x1 ;  /* 0x0000000100007802 */ /* 0x004fd20000000f00 */
[----:B------:R-:W-:Y:S05]  /*2c30*/  @P6 BRA `(.L_x_841) ;  /* 0x00000000002c6947 */ /* 0x000fea0003800000 */
[----:B------:R-:W-:Y:S04]  /*2c40*/  BSSY B0, `(.L_x_842) ;  /* 0x0000009000007945 */ /* 0x000fe80003800000 */
[----:B------:R-:W-:Y:S05]  /*2c50*/  @!P0 BRA `(.L_x_843) ;  /* 0x0000000000188947 */ /* 0x000fea0003800000 */
[----:B----4-:R-:W2:Y:S01]  /*2c60*/  LDL R4, [R1] ;  /* 0x0000000001047983 */ /* 0x010ea20000100800 */
[----:B------:R-:W-:Y:S02]  /*2c70*/  PLOP3.LUT P3, PT, P2, PT, PT, 0x80, 0x0 ;  /* 0x000000000000781c */ /* 0x000fe4000176f070 */
[----:B--2---:R-:W-:-:S13]  /*2c80*/  LOP3.LUT P4, RZ, R4, 0xff, RZ, 0xc0, !PT ;  /* 0x000000ff04ff7812 */ /* 0x004fda000788c0ff */
[----:B------:R-:W-:Y:S05]  /*2c90*/  @!P4 BRA `(.L_x_844) ;  /* 0x00000000000cc947 */ /* 0x000fea0003800000 */
[----:B-----5:R-:W-:Y:S01]  /*2ca0*/  FSETP.EQ.AND P3, PT, R2, RZ, PT ;  /* 0x000000ff0200720b */ /* 0x020fe20003f62000 */
[----:B------:R-:W-:-:S12]  /*2cb0*/  BRA `(.L_x_844) ;  /* 0x0000000000047947 */ /* 0x000fd80003800000 */
.L_x_843:
[----:B-----5:R-:W-:-:S13]  /*2cc0*/  FSETP.EQ.AND P3, PT, R2, RZ, PT ;  /* 0x000000ff0200720b */ /* 0x020fda0003f62000 */
.L_x_844:
[----:B------:R-:W-:Y:S05]  /*2cd0*/  BSYNC B0 ;  /* 0x0000000000007941 */ /* 0x000fea0003800000 */
.L_x_842:
[----:B------:R-:W-:-:S07]  /*2ce0*/  SEL R3, RZ, 0x1, P3 ;  /* 0x00000001ff037807 */ /* 0x000fce0001800000 */
.L_x_841:
[----:B------:R-:W-:Y:S04]  /*2cf0*/  BSSY B0, `(.L_x_845) ;  /* 0x0000008000007945 */ /* 0x000fe80003800000 */
[----:B------:R-:W-:Y:S05]  /*2d00*/  @!P0 BRA `(.L_x_846) ;  /* 0x0000000000148947 */ /* 0x000fea0003800000 */
[----:B----4-:R-:W2:Y:S02]  /*2d10*/  LDL R4, [R1] ;  /* 0x0000000001047983 */ /* 0x010ea40000100800 */
[----:B--2---:R-:W-:-:S13]  /*2d20*/  LOP3.LUT P3, RZ, R4, 0xff, RZ, 0xc0, !PT ;  /* 0x000000ff04ff7812 */ /* 0x004fda000786c0ff */
[----:B------:R-:W-:Y:S05]  /*2d30*/  @!P3 BRA `(.L_x_847) ;  /* 0x00000000000cb947 */ /* 0x000fea0003800000 */
[----:B-----5:R-:W-:Y:S01]  /*2d40*/  FSETP.EQ.AND P2, PT, R2, RZ, PT ;  /* 0x000000ff0200720b */ /* 0x020fe20003f42000 */
[----:B------:R-:W-:-:S12]  /*2d50*/  BRA `(.L_x_847) ;  /* 0x0000000000047947 */ /* 0x000fd80003800000 */
.L_x_846:
[----:B-----5:R-:W-:-:S13]  /*2d60*/  FSETP.EQ.AND P2, PT, R2, RZ, PT ;  /* 0x000000ff0200720b */ /* 0x020fda0003f42000 */
.L_x_847:
[----:B------:R-:W-:Y:S05]  /*2d70*/  BSYNC B0 ;  /* 0x0000000000007941 */ /* 0x000fea0003800000 */
.L_x_845:
[----:B----4-:R-:W-:Y:S01]  /*2d80*/  PRMT R4, R3, 0x9910, RZ ;  /* 0x0000991003047816 */ /* 0x010fe200000000ff */
[----:B------:R-:W-:Y:S01]  /*2d90*/  BSSY B0, `(.L_x_848) ;  /* 0x0000018000007945 */ /* 0x000fe20003800000 */
[----:B------:R-:W-:Y:S01]  /*2da0*/  IMAD.MOV.U32 R3, RZ, RZ, RZ ;  /* 0x000000ffff037224 */ /* 0x000fe200078e00ff */
[----:B------:R-:W-:Y:S02]  /*2db0*/  CS2R R6, SRZ ;  /* 0x0000000000067805 */ /* 0x000fe4000001ff00 */
[----:B------:R-:W-:Y:S02]  /*2dc0*/  ISETP.NE.AND P3, PT, R4, RZ, PT ;  /* 0x000000ff0400720c */ /* 0x000fe40003f65270 */
[----:B------:R-:W-:Y:S02]  /*2dd0*/  CS2R R4, SRZ ;  /* 0x0000000000047805 */ /* 0x000fe4000001ff00 */
[----:B------:R-:W-:Y:S02]  /*2de0*/  CS2R R10, SRZ ;  /* 0x00000000000a7805 */ /* 0x000fe4000001ff00 */
[----:B------:R-:W-:-:S07]  /*2df0*/  CS2R R8, SRZ ;  /* 0x0000000000087805 */ /* 0x000fce000001ff00 */
[----:B------:R-:W-:Y:S05]  /*2e00*/  @!P3 BRA `(.L_x_849) ;  /* 0x000000000040b947 */ /* 0x000fea0003800000 */
[----:B------:R-:W-:-:S13]  /*2e10*/  ISETP.NE.AND P4, PT, R157, 0x3, PT ;  /* 0x000000039d00780c */ /* 0x000fda0003f85270 */
[----:B------:R-:W-:Y:S05]  /*2e20*/  @!P4 BRA `(.L_x_850) ;  /* 0x000000000004c947 */ /* 0x000fea0003800000 */
[----:B------:R-:W-:Y:S01]  /*2e30*/  BPT.TRAP 0x1 ;  /* 0x000000040000795c */ /* 0x000fe20000300000 */
.L_x_850:
[----:B------:R-:W-:Y:S01]  /*2e40*/  SHF.L.U32 R3, RZ, 0x1f, RZ ;  /* 0x0000001fff037819 */ /* 0x000fe200000006ff */
[----:B------:R-:W-:Y:S01]  /*2e50*/  IMAD.MOV.U32 R7, RZ, RZ, RZ ;  /* 0x000000ffff077224 */ /* 0x000fe200078e00ff */
[----:B------:R-:W-:Y:S02]  /*2e60*/  @!P2 LEA R12, R155, UR49, 0x1 ;  /* 0x000000319b0cac11 */ /* 0x000fe4000f8e08ff */
[----:B------:R-:W1:Y:S02]  /*2e70*/  SYNCS.PHASECHK.TRANS64.TRYWAIT P4, [UR49+0x60], R3 ;  /* 0x00006003ff0075a7 */ /* 0x000e640008080171 */
[----:B-1----:R-:W-:Y:S05]  /*2e80*/  @!P4 BRA `(.L_x_851) ;  /* 0x0000006c0010c947 */ /* 0x002fea0003800000 */
.L_x_1033:
[----:B------:R-:W-:Y:S02]  /*2e90*/  CS2R R10, SRZ ;  /* 0x00000000000a7805 */ /* 0x000fe4000001ff00 */
[----:B------:R-:W-:Y:S02]  /*2ea0*/  CS2R R8, SRZ ;  /* 0x0000000000087805 */ /* 0x000fe4000001ff00 */
[----:B------:R-:W-:Y:S02]  /*2eb0*/  MOV R6, RZ ;  /* 0x000000ff00067202 */ /* 0x000fe40000000f00 */
[----:B-1----:R-:W-:Y:S01]  /*2ec0*/  CS2R R4, SRZ ;  /* 0x0000000000047805 */ /* 0x002fe2000001ff00 */
[----:B------:R-:W-:Y:S05]  /*2ed0*/  @!P2 WARPSYNC.ALL ;  /* 0x000000000000a948 */ /* 0x000fea0003800000 */
[----:B------:R1:W2:Y:S01]  /*2ee0*/  @!P2 LDSM.16.MT88.4 R8, [R12+0x400] ;  /* 0x000400000c08a83b */ /* 0x0002a20000004200 */
[----:B------:R-:W-:-:S03]  /*2ef0*/  IMAD.MOV.U32 R3, RZ, RZ, 0x1 ;  /* 0x00000001ff037424 */ /* 0x000fc600078e00ff */
[----:B------:R1:W3:Y:S04]  /*2f00*/  @!P2 LDSM.16.MT88.4 R4, [R12+0xc00] ;  /* 0x000c00000c04a83b */ /* 0x0002e80000004200 */
.L_x_849:
[----:B------:R-:W-:Y:S05]  /*2f10*/  BSYNC B0 ;  /* 0x0000000000007941 */ /* 0x000fea0003800000 */
.L_x_848:
[--C-:B--2---:R-:W-:Y:S02]  /*2f20*/  HADD2.F32 R13, -RZ, R8.reuse.H0_H0 ;  /* 0x20000008ff0d7230 */ /* 0x104fe40000004100 */
[C---:B-----5:R-:W-:Y:S01]  /*2f30*/  FMUL R161, R152.reuse, R88 ;  /* 0x0000005898a17220 */ /* 0x060fe20000400000 */
[----:B------:R-:W-:Y:S02]  /*2f40*/  HADD2.F32 R15, -RZ, R8.H1_H1 ;  /* 0x30000008ff0f7230 */ /* 0x000fe40000004100 */
[C---:B------:R-:W-:Y:S01]  /*2f50*/  FMUL R14, R152.reuse, R89 ;  /* 0x00000059980e7220 */ /* 0x040fe20000400000 */
[--C-:B------:R-:W-:Y:S02]  /*2f60*/  HADD2.F32 R21, -RZ, R9.reuse.H0_H0 ;  /* 0x20000009ff157230 */ /* 0x100fe40000004100 */
[C---:B------:R-:W-:Y:S01]  /*2f70*/  FMUL R90, R152.reuse, R90 ;  /* 0x0000005a985a7220 */ /* 0x040fe20000400000 */
[----:B------:R-:W-:Y:S02]  /*2f80*/  HADD2.F32 R23, -RZ, R9.H1_H1 ;  /* 0x30000009ff177230 */ /* 0x000fe40000004100 */
[----:B------:R-:W-:Y:S01]  /*2f90*/  FMUL R20, R152, R91 ;  /* 0x0000005b98147220 */ /* 0x000fe20000400000 */
[C---:B-1----:R-:W-:Y:S01]  /*2fa0*/  FFMA R12, R2.reuse, R13, R161 ;  /* 0x0000000d020c7223 */ /* 0x042fe200000000a1 */
[C---:B------:R-:W-:Y:S01]  /*2fb0*/  FFMA R89, R2.reuse, R15, R14 ;  /* 0x0000000f02597223 */ /* 0x040fe2000000000e */
[C---:B------:R-:W-:Y:S01]  /*2fc0*/  FFMA R90, R2.reuse, R21, R90 ;  /* 0x00000015025a7223 */ /* 0x040fe2000000005a */
[----:B------:R-:W-:Y:S01]  /*2fd0*/  FFMA R91, R2, R23, R20 ;  /* 0x00000017025b7223 */ /* 0x000fe20000000014 */
[----:B------:R-:W-:-:S02]  /*2fe0*/  HADD2.F32 R13, -RZ, R10.H0_H0 ;  /* 0x2000000aff0d7230 */ /* 0x000fc40000004100 */
[C---:B------:R-:W-:Y:S01]  /*2ff0*/  FMUL R161, R152.reuse, R92 ;  /* 0x0000005c98a17220 */ /* 0x040fe20000400000 */
[----:B------:R-:W-:Y:S02]  /*3000*/  HADD2.F32 R15, -RZ, R10.H1_H1 ;  /* 0x3000000aff0f7230 */ /* 0x000fe40000004100 */
[C---:B------:R-:W-:Y:S01]  /*3010*/  FMUL R20, R152.reuse, R93 ;  /* 0x0000005d98147220 */ /* 0x040fe20000400000 */
[--C-:B------:R-:W-:Y:S02]  /*3020*/  HADD2.F32 R21, -RZ, R11.reuse.H0_H0 ;  /* 0x2000000bff157230 */ /* 0x100fe40000004100 */
[C---:B------:R-:W-:Y:S01]  /*3030*/  FMUL R94, R152.reuse, R94 ;  /* 0x0000005e985e7220 */ /* 0x040fe20000400000 */
[----:B------:R-:W-:Y:S02]  /*3040*/  HADD2.F32 R23, -RZ, R11.H1_H1 ;  /* 0x3000000bff177230 */ /* 0x000fe40000004100 */
[----:B------:R-:W-:Y:S01]  /*3050*/  FMUL R22, R152, R95 ;  /* 0x0000005f98167220 */ /* 0x000fe20000400000 */
[C---:B------:R-:W-:Y:S01]  /*3060*/  FFMA R14, R2.reuse, R13, R161 ;  /* 0x0000000d020e7223 */ /* 0x040fe200000000a1 */
[C---:B------:R-:W-:Y:S01]  /*3070*/  FFMA R93, R2.reuse, R15, R20 ;  /* 0x0000000f025d7223 */ /* 0x040fe20000000014 */
[C---:B------:R-:W-:Y:S01]  /*3080*/  FFMA R94, R2.reuse, R21, R94 ;  /* 0x00000015025e7223 */ /* 0x040fe2000000005e */
[----:B------:R-:W-:Y:S01]  /*3090*/  FFMA R95, R2, R23, R22 ;  /* 0x00000017025f7223 */ /* 0x000fe20000000016 */
[----:B---3--:R-:W-:-:S02]  /*30a0*/  HADD2.F32 R13, -RZ, R4.H0_H0 ;  /* 0x20000004ff0d7230 */ /* 0x008fc40000004100 */
        /* <DEDUP_REMOVED lines=23> */
[----:B------:R-:W-:Y:S01]  /*3220*/  F2FP.F16.F32.PACK_AB R12, R89, R12 ;  /* 0x0000000c590c723e */ /* 0x000fe200000000ff */
[----:B------:R-:W-:Y:S05]  /*3230*/  WARPSYNC.ALL ;  /* 0x0000000000007948 */ /* 0x000fea0003800000 */
[----:B------:R-:W-:Y:S01]  /*3240*/  F2FP.F16.F32.PACK_AB R13, R91, R90 ;  /* 0x0000005a5b0d723e */ /* 0x000fe200000000ff */
[----:B------:R-:W-:Y:S01]  /*3250*/  BSSY B0, `(.L_x_852) ;  /* 0x000001a000007945 */ /* 0x000fe20003800000 */
[----:B------:R-:W-:-:S02]  /*3260*/  F2FP.F16.F32.PACK_AB R14, R93, R14 ;  /* 0x0000000e5d0e723e */ /* 0x000fc400000000ff */
[----:B------:R-:W-:Y:S02]  /*3270*/  F2FP.F16.F32.PACK_AB R15, R95, R94 ;  /* 0x0000005e5f0f723e */ /* 0x000fe400000000ff */
[----:B------:R-:W-:Y:S02]  /*3280*/  LEA R88, R155, UR49, 0x1 ;  /* 0x000000319b587c11 */ /* 0x000fe4000f8e08ff */
[----:B------:R-:W-:Y:S02]  /*3290*/  F2FP.F16.F32.PACK_AB R20, R97, R20 ;  /* 0x000000146114723e */ /* 0x000fe400000000ff */
[----:B------:R-:W-:Y:S01]  /*32a0*/  F2FP.F16.F32.PACK_AB R21, R99, R98 ;  /* 0x000000626315723e */ /* 0x000fe200000000ff */
[----:B------:R1:W-:Y:S01]  /*32b0*/  STSM.16.MT88.4 [R88+0x400], R12 ;  /* 0x0004000c58007844 */ /* 0x0003e20000004200 */
[----:B------:R-:W-:Y:S02]  /*32c0*/  F2FP.F16.F32.PACK_AB R22, R101, R22 ;  /* 0x000000166516723e */ /* 0x000fe400000000ff */
[----:B------:R-:W-:-:S02]  /*32d0*/  F2FP.F16.F32.PACK_AB R23, R23, R102 ;  /* 0x000000661717723e */ /* 0x000fc400000000ff */
        /* <DEDUP_REMOVED lines=10> */
[----:B------:R-:W-:Y:S01]  /*3380*/  R2UR UR47, R16 ;  /* 0x00000000102f72ca */ /* 0x000fe200000e0000 */
[----:B------:R-:W-:Y:S02]  /*3390*/  UIADD3 UR4, UP0, UR56, 0x4f0, URZ ;  /* 0x000004f038047890 */ /* 0x000fe4000ff1e03f */
[----:B------:R-:W-:Y:S02]  /*33a0*/  UIADD3 UR44, UR49, 0x400, URZ ;  /* 0x00000400312c7890 */ /* 0x000fe4000fffe03f */
[----:B------:R-:W-:-:S09]  /*33b0*/  UIADD3.X UR5, URZ, UR57, URZ, UP0, !UPT ;  /* 0x000000393f057290 */ /* 0x000fd200087fe43f */
[----:B------:R2:W-:Y:S01]  /*33c0*/  UTMASTG.3D [UR44], [UR4] ;  /* 0x0000002c040073b5 */ /* 0x0005e20008010000 */
[----:B------:R0:W-:Y:S01]  /*33d0*/  UTMACMDFLUSH ;  /* 0x00000000000079b7 */ /* 0x0001e20000000000 */
[----:B--2---:R-:W-:-:S04]  /*33e0*/  DEPBAR.LE SB0, 0x1 ;  /* 0x000080400000791a */ /* 0x004fc80000000000 */
.L_x_853:
[----:B------:R-:W-:Y:S05]  /*33f0*/  BSYNC B0 ;  /* 0x0000000000007941 */ /* 0x000fea0003800000 */
.L_x_852:
[----:B------:R-:W-:Y:S01]  /*3400*/  BAR.SYNC.DEFER_BLOCKING 0x1, 0x80 ;  /* 0x0042000000007b1d */ /* 0x000fe20000010000 */
[----:B-1----:R-:W-:-:S05]  /*3410*/  VIADD R20, R88, 0x400 ;  /* 0x0000040058147836 */ /* 0x002fca0000000000 */
[----:B------:R-:W-:Y:S04]  /*3420*/  BSSY B0, `(.L_x_854) ;  /* 0x0000010000007945 */ /* 0x000fe80003800000 */
[----:B------:R-:W-:Y:S05]  /*3430*/  @!P3 BRA `(.L_x_855) ;  /* 0x000000000038b947 */ /* 0x000fea0003800000 */
[----:B------:R-:W-:-:S13]  /*3440*/  ISETP.NE.AND P5, PT, R157, 0x3, PT ;  /* 0x000000039d00780c */ /* 0x000fda0003fa5270 */
[----:B------:R-:W-:Y:S05]  /*3450*/  @!P5 BRA `(.L_x_856) ;  /* 0x000000000004d947 */ /* 0x000fea0003800000 */
[----:B------:R-:W-:Y:S01]  /*3460*/  BPT.TRAP 0x1 ;  /* 0x000000040000795c */ /* 0x000fe20000300000 */
.L_x_856:
[C---:B------:R-:W-:Y:S01]  /*3470*/  LEA R13, R3.reuse, UR49, 0x3 ;  /* 0x00000031030d7c11 */ /* 0x040fe2000f8e18ff */
[----:B------:R-:W-:Y:S01]  /*3480*/  BSSY B1, `(.L_x_857) ;  /* 0x0000005000017945 */ /* 0x000fe20003800000 */
[----:B------:R-:W-:Y:S02]  /*3490*/  SHF.L.U32 R14, RZ, 0x1f, RZ ;  /* 0x0000001fff0e7819 */ /* 0x000fe400000006ff */
[----:B------:R-:W-:Y:S02]  /*34a0*/  @!P2 LEA R12, R3, R20, 0xc ;  /* 0x00000014030ca211 */ /* 0x000fe400078e60ff */
[----:B------:R-:W1:Y:S02]  /*34b0*/  SYNCS.PHASECHK.TRANS64.TRYWAIT P5, [R13+URZ+0x60], R14 ;  /* 0x0000600e0d0075a7 */ /* 0x000e6400080a017f */
[----:B-1----:R-:W-:Y:S05]  /*34c0*/  @!P5 BRA `(.L_x_858) ;  /* 0x000000640098d947 */ /* 0x002fea0003800000 */
.L_x_1034:
[----:B------:R-:W-:Y:S05]  /*34d0*/  BSYNC B1 ;  /* 0x0000000000017941 */ /* 0x000fea0003800000 */
.L_x_857:
[----:B------:R-:W-:Y:S05]  /*34e0*/  @!P2 WARPSYNC.ALL ;  /* 0x000000000000a948 */ /* 0x000fea0003800000 */
[----:B------:R2:W3:Y:S01]  /*34f0*/  @!P2 LDSM.16.MT88.4 R8, [R12] ;  /* 0x000000000c08a83b */ /* 0x0004e20000004200 */
[----:B------:R-:W-:-:S03]  /*3500*/  VIADD R3, R3, 0x1 ;  /* 0x0000000103037836 */ /* 0x000fc60000000000 */
[----:B------:R2:W4:Y:S04]  /*3510*/  @!P2 LDSM.16.MT88.4 R4, [R12+0x800] ;  /* 0x000800000c04a83b */ /* 0x0005280000004200 */
.L_x_855:
[----:B------:R-:W-:Y:S05]  /*3520*/  BSYNC B0 ;  /* 0x0000000000007941 */ /* 0x000fea0003800000 */
.L_x_854:
[--C-:B--23--:R-:W-:Y:S02]  /*3530*/  HADD2.F32 R12, -RZ, R8.reuse.H0_H0 ;  /* 0x20000008ff0c7230 */ /* 0x10cfe40000004100 */
[C---:B-1----:R-:W-:Y:S01]  /*3540*/  FMUL R13, R152.reuse, R24 ;  /* 0x00000018980d7220 */ /* 0x042fe20000400000 */
        /* <DEDUP_REMOVED lines=22> */
[----:B----4-:R-:W-:-:S02]  /*36b0*/  HADD2.F32 R26, -RZ, R4.H0_H0 ;  /* 0x20000004ff1a7230 */ /* 0x010fc40000004100 */
        /* <DEDUP_REMOVED lines=46> */
[----:B------:R-:W-:Y:S02]  /*39a0*/  UIADD3 UR4, UR49, 0x1400, URZ ;  /* 0x0000140031047890 */ /* 0x000fe4000fffe03f */
[----:B------:R-:W-:Y:S01]  /*39b0*/  UIADD3.X UR9, URZ, UR57, URZ, UP0, !UPT ;  /* 0x000000393f097290 */ /* 0x000fe200087fe43f */
[----:B------:R-:W-:-:S08]  /*39c0*/  UMOV UR6, UR46 ;  /* 0x0000002e00067c82 */ /* 0x000fd00008000000 */
[----:B------:R2:W-:Y:S01]  /*39d0*/  UTMASTG.3D [UR4], [UR8] ;  /* 0x00000004080073b5 */ /* 0x0005e20008010000 */
[----:B------:R0:W-:Y:S01]  /*39e0*/  UTMACMDFLUSH ;  /* 0x00000000000079b7 */ /* 0x0001e20000000000 */
[----:B--2---:R-:W-:-:S04]  /*39f0*/  DEPBAR.LE SB0, 0x1 ;  /* 0x000080400000791a */ /* 0x004fc80000000000 */
.L_x_860:
[----:B------:R-:W-:Y:S05]  /*3a00*/  BSYNC B0 ;  /* 0x0000000000007941 */ /* 0x000fea0003800000 */
.L_x_859:
[----:B------:R-:W-:Y:S06]  /*3a10*/  BAR.SYNC.DEFER_BLOCKING 0x1, 0x80 ;  /* 0x0042000000007b1d */ /* 0x000fec0000010000 */
[----:B------:R-:W-:Y:S04]  /*3a20*/  BSSY B0, `(.L_x_861) ;  /* 0x000000a000007945 */ /* 0x000fe80003800000 */
[----:B------:R-:W-:Y:S05]  /*3a30*/  @!P3 BRA `(.L_x_862) ;  /* 0x000000000020b947 */ /* 0x000fea0003800000 */
[----:B------:R-:W-:-:S13]  /*3a40*/  ISETP.NE.AND P5, PT, R157, 0x3, PT ;  /* 0x000000039d00780c */ /* 0x000fda0003fa5270 */
[----:B------:R-:W-:Y:S05]  /*3a50*/  @!P5 BRA `(.L_x_863) ;  /* 0x000000000004d947 */ /* 0x000fea0003800000 */
[----:B------:R-:W-:Y:S01]  /*3a60*/  BPT.TRAP 0x1 ;  /* 0x000000040000795c */ /* 0x000fe20000300000 */
.L_x_863:
[----:B-1----:R-:W1:Y:S01]  /*3a70*/  S2R R13, SR_CgaCtaId ;  /* 0x00000000000d7919 */ /* 0x002e620000008800 */
[----:B------:R-:W-:-:S05]  /*3a80*/  LEA R12, R158, UR49, 0x3 ;  /* 0x000000319e0c7c11 */ /* 0x000fca000f8e18ff */
[----:B------:R-:W-:-:S05]  /*3a90*/  VIADD R12, R12, 0x80 ;  /* 0x000000800c0c7836 */ /* 0x000fca0000000000 */
[----:B-1----:R-:W-:-:S04]  /*3aa0*/  PRMT R12, R13, 0x654, R12 ;  /* 0x000006540d0c7816 */ /* 0x002fc8000000000c */
[----:B------:R2:W-:Y:S03]  /*3ab0*/  SYNCS.ARRIVE.TRANS64.RED.A1T0 RZ, [R12+URZ], RZ ;  /* 0x000000ff0cff79a7 */ /* 0x0005e6000810043f */
.L_x_862:
[----:B------:R-:W-:Y:S05]  /*3ac0*/  BSYNC B0 ;  /* 0x0000000000007941 */ /* 0x000fea0003800000 */
.L_x_861:
[----:B------:R-:W-:Y:S01]  /*3ad0*/  IADD3 R158, R158, 0x1, RZ ;  /* 0x000000019e9e7810 */ /* 0x000fe20007ffe0ff */
[----:B------:R-:W-:Y:S01]  /*3ae0*/  BSSY B0, `(.L_x_864) ;  /* 0x0000016000007945 */ /* 0x000fe20003800000 */
[----:B------:R-:W-:Y:S02]  /*3af0*/  IMAD.MOV.U32 R21, RZ, RZ, RZ ;  /* 0x000000ffff157224 */ /* 0x000fe400078e00ff */
[----:B------:R-:W-:-:S04]  /*3b00*/  ISETP.NE.AND P5, PT, R158, 0x4, PT ;  /* 0x000000049e00780c */ /* 0x000fc80003fa5270 */
[----:B------:R-:W-:Y:S01]  /*3b10*/  SEL R158, R158, RZ, P5 ;  /* 0x000000ff9e9e7207 */ /* 0x000fe20002800000 */
[----:B------:R-:W-:Y:S08]  /*3b20*/  @!P3 BRA `(.L_x_865) ;  /* 0x000000000044b947 */ /* 0x000ff00003800000 */
[----:B------:R-:W-:-:S13]  /*3b30*/  ISETP.NE.AND P5, PT, R157, 0x3, PT ;  /* 0x000000039d00780c */ /* 0x000fda0003fa5270 */
[----:B------:R-:W-:Y:S05]  /*3b40*/  @!P5 BRA `(.L_x_866) ;  /* 0x000000000004d947 */ /* 0x000fea0003800000 */
[----:B------:R-:W-:Y:S01]  /*3b50*/  BPT.TRAP 0x1 ;  /* 0x000000040000795c */ /* 0x000fe20000300000 */
.L_x_866:
[C---:B-1----:R-:W-:Y:S01]  /*3b60*/  VIADD R13, R3.reuse, 0x1 ;  /* 0x00000001030d7836 */ /* 0x042fe20000000000 */
[C---:B--2---:R-:W-:Y:S01]  /*3b70*/  LEA R12, R3.reuse, UR49, 0x3 ;  /* 0x00000031030c7c11 */ /* 0x044fe2000f8e18ff */
[----:B------:R-:W-:Y:S01]  /*3b80*/  BSSY B1, `(.L_x_867) ;  /* 0x0000008000017945 */ /* 0x000fe20003800000 */
[----:B------:R-:W-:Y:S02]  /*3b90*/  @!P2 LEA R14, R3, R20, 0xc ;  /* 0x00000014030ea211 */ /* 0x000fe400078e60ff */
[----:B------:R-:W-:-:S04]  /*3ba0*/  ISETP.NE.AND P5, PT, R13, 0x4, PT ;  /* 0x000000040d00780c */ /* 0x000fc80003fa5270 */
[----:B------:R-:W-:Y:S02]  /*3bb0*/  SEL R3, R13, RZ, P5 ;  /* 0x000000ff0d037207 */ /* 0x000fe40002800000 */
[----:B------:R-:W-:Y:S02]  /*3bc0*/  SHF.L.U32 R13, RZ, 0x1f, RZ ;  /* 0x0000001fff0d7819 */ /* 0x000fe400000006ff */
[----:B------:R-:W-:-:S04]  /*3bd0*/  SEL R21, RZ, 0x1, P5 ;  /* 0x00000001ff157807 */ /* 0x000fc80002800000 */
[----:B------:R-:W1:Y:S02]  /*3be0*/  SYNCS.PHASECHK.TRANS64.TRYWAIT P5, [R12+URZ+0x60], R13 ;  /* 0x0000600d0c0075a7 */ /* 0x000e6400080a017f */
[----:B-1----:R-:W-:Y:S05]  /*3bf0*/  @!P5 BRA `(.L_x_868) ;  /* 0x0000005c00e0d947 */ /* 0x002fea0003800000 */
.L_x_1035:
[----:B------:R-:W-:Y:S05]  /*3c00*/  BSYNC B1 ;  /* 0x0000000000017941 */ /* 0x000fea0003800000 */
.L_x_867:
[----:B------:R-:W-:Y:S05]  /*3c10*/  @!P2 WARPSYNC.ALL ;  /* 0x000000000000a948 */ /* 0x000fea0003800000 */
[----:B------:R3:W4:Y:S04]  /*3c20*/  @!P2 LDSM.16.MT88.4 R8, [R14] ;  /* 0x000000000e08a83b */ /* 0x0007280000004200 */
[----:B------:R3:W2:Y:S02]  /*3c30*/  @!P2 LDSM.16.MT88.4 R4, [R14+0x800] ;  /* 0x000800000e04a83b */ /* 0x0006a40000004200 */
.L_x_865:
[----:B------:R-:W-:Y:S05]  /*3c40*/  BSYNC B0 ;  /* 0x0000000000007941 */ /* 0x000fea0003800000 */
.L_x_864:
[--C-:B-12-4-:R-:W-:Y:S02]  /*3c50*/  HADD2.F32 R12, -RZ, R8.reuse.H0_H0 ;  /* 0x20000008ff0c7230 */ /* 0x116fe40000004100 */
[C---:B------:R-:W-:Y:S01]  /*3c60*/  FMUL R13, R152.reuse, R104 ;  /* 0x00000068980d7220 */ /* 0x040fe20000400000 */
[----:B---3--:R-:W-:Y:S02]  /*3c70*/  HADD2.F32 R14, -RZ, R8.H1_H1 ;  /* 0x30000008ff0e7230 */ /* 0x008fe40000004100 */
        /* <DEDUP_REMOVED lines=74> */
.L_x_870:
[----:B------:R-:W-:Y:S05]  /*4120*/  BSYNC B0 ;  /* 0x0000000000007941 */ /* 0x000fea0003800000 */
.L_x_869:
[----:B------:R-:W-:Y:S06]  /*4130*/  BAR.SYNC.DEFER_BLOCKING 0x1, 0x80 ;  /* 0x0042000000007b1d */ /* 0x000fec0000010000 */
[----:B------:R-:W-:Y:S04]  /*4140*/  BSSY B0, `(.L_x_871) ;  /* 0x000000a000007945 */ /* 0x000fe80003800000 */
[----:B------:R-:W-:Y:S05]  /*4150*/  @!P3 BRA `(.L_x_872) ;  /* 0x000000000020b947 */ /* 0x000fea0003800000 */
[----:B------:R-:W-:-:S13]  /*4160*/  ISETP.NE.AND P5, PT, R157, 0x3, PT ;  /* 0x000000039d00780c */ /* 0x000fda0003fa5270 */
[----:B------:R-:W-:Y:S05]  /*4170*/  @!P5 BRA `(.L_x_873) ;  /* 0x000000000004d947 */ /* 0x000fea0003800000 */
[----:B------:R-:W-:Y:S01]  /*4180*/  BPT.TRAP 0x1 ;  /* 0x000000040000795c */ /* 0x000fe20000300000 */
.L_x_873:
[----:B-1----:R-:W1:Y:S01]  /*4190*/  S2R R13, SR_CgaCtaId ;  /* 0x00000000000d7919 */ /* 0x002e620000008800 */
[----:B------:R-:W-:-:S05]  /*41a0*/  LEA R12, R158, UR49, 0x3 ;  /* 0x000000319e0c7c11 */ /* 0x000fca000f8e18ff */
[----:B------:R-:W-:-:S05]  /*41b0*/  VIADD R12, R12, 0x80 ;  /* 0x000000800c0c7836 */ /* 0x000fca0000000000 */
[----:B-1----:R-:W-:-:S04]  /*41c0*/  PRMT R12, R13, 0x654, R12 ;  /* 0x000006540d0c7816 */ /* 0x002fc8000000000c */
[----:B------:R2:W-:Y:S03]  /*41d0*/  SYNCS.ARRIVE.TRANS64.RED.A1T0 RZ, [R12+URZ], RZ ;  /* 0x000000ff0cff79a7 */ /* 0x0005e6000810043f */
.L_x_872:
[----:B------:R-:W-:Y:S05]  /*41e0*/  BSYNC B0 ;  /* 0x0000000000007941 */ /* 0x000fea0003800000 */
.L_x_871:
[----:B-12---:R-:W-:Y:S01]  /*41f0*/  VIADD R12, R158, 0x1 ;  /* 0x000000019e0c7836 */ /* 0x006fe20000000000 */
[----:B------:R-:W-:Y:S04]  /*4200*/  BSSY B0, `(.L_x_874) ;  /* 0x0000016000007945 */ /* 0x000fe80003800000 */
[----:B------:R-:W-:-:S04]  /*4210*/  ISETP.NE.AND P5, PT, R12, 0x4, PT ;  /* 0x000000040c00780c */ /* 0x000fc80003fa5270 */
[----:B------:R-:W-:Y:S01]  /*4220*/  SEL R33, R12, RZ, P5 ;  /* 0x000000ff0c217207 */ /* 0x000fe20002800000 */
[----:B------:R-:W-:Y:S08]  /*4230*/  @!P3 BRA `(.L_x_875) ;  /* 0x000000000048b947 */ /* 0x000ff00003800000 */
[----:B------:R-:W-:-:S13]  /*4240*/  ISETP.NE.AND P5, PT, R157, 0x3, PT ;  /* 0x000000039d00780c */ /* 0x000fda0003fa5270 */
[----:B------:R-:W-:Y:S05]  /*4250*/  @!P5 BRA `(.L_x_876) ;  /* 0x000000000004d947 */ /* 0x000fea0003800000 */
[----:B------:R-:W-:Y:S01]  /*4260*/  BPT.TRAP 0x1 ;  /* 0x000000040000795c */ /* 0x000fe20000300000 */
.L_x_876:
[C---:B------:R-:W-:Y:S01]  /*4270*/  IADD3 R12, R3.reuse, 0x1, RZ ;  /* 0x00000001030c7810 */ /* 0x040fe20007ffe0ff */
[C---:B------:R-:W-:Y:S01]  /*4280*/  @!P2 IMAD R14, R3.reuse, 0x1000, R20 ;  /* 0x00001000030ea824 */ /* 0x040fe200078e0214 */
[----:B------:R-:W-:Y:S01]  /*4290*/  LEA R13, R3, UR49, 0x3 ;  /* 0x00000031030d7c11 */ /* 0x000fe2000f8e18ff */
[----:B------:R-:W-:Y:S01]  /*42a0*/  BSSY B1, `(.L_x_877) ;  /* 0x0000007000017945 */ /* 0x000fe20003800000 */
[----:B------:R-:W-:-:S04]  /*42b0*/  ISETP.NE.AND P5, PT, R12, 0x4, PT ;  /* 0x000000040c00780c */ /* 0x000fc80003fa5270 */
[----:B------:R-:W-:Y:S02]  /*42c0*/  SEL R3, R12, RZ, P5 ;  /* 0x000000ff0c037207 */ /* 0x000fe40002800000 */
[----:B------:R-:W-:Y:S02]  /*42d0*/  SHF.L.U32 R12, R21, 0x1f, RZ ;  /* 0x0000001f150c7819 */ /* 0x000fe400000006ff */
[----:B------:R-:W-:-:S04]  /*42e0*/  SEL R22, RZ, 0x1, P5 ;  /* 0x00000001ff167807 */ /* 0x000fc80002800000 */
[----:B------:R-:W1:Y:S02]  /*42f0*/  SYNCS.PHASECHK.TRANS64.TRYWAIT P5, [R13+URZ+0x60], R12 ;  /* 0x0000600c0d0075a7 */ /* 0x000e6400080a017f */
[----:B-1----:R-:W-:Y:S05]  /*4300*/  @!P5 BRA `(.L_x_878) ;  /* 0x000000580030d947 */ /* 0x002fea0003800000 */
.L_x_1036:
[----:B------:R-:W-:Y:S05]  /*4310*/  BSYNC B1 ;  /* 0x0000000000017941 */ /* 0x000fea0003800000 */
.L_x_877:
[----:B------:R-:W-:Y:S05]  /*4320*/  @!P2 WARPSYNC.ALL ;  /* 0x000000000000a948 */ /* 0x000fea0003800000 */
[----:B------:R2:W3:Y:S01]  /*4330*/  @!P2 LDSM.16.MT88.4 R8, [R14] ;  /* 0x000000000e08a83b */ /* 0x0004e20000004200 */
[----:B------:R-:W-:-:S03]  /*4340*/  LOP3.LUT R21, R21, R22, RZ, 0x3c, !PT ;  /* 0x0000001615157212 */ /* 0x000fc600078e3cff */
[----:B------:R2:W4:Y:S04]  /*4350*/  @!P2 LDSM.16.MT88.4 R4, [R14+0x800] ;  /* 0x000800000e04a83b */ /* 0x0005280000004200 */
.L_x_875:
[----:B------:R-:W-:Y:S05]  /*4360*/  BSYNC B0 ;  /* 0x0000000000007941 */ /* 0x000fea0003800000 */
.L_x_874:
[--C-:B-1-3--:R-:W-:Y:S02]  /*4370*/  HADD2.F32 R12, -RZ, R8.reuse.H0_H0 ;  /* 0x20000008ff0c7230 */ /* 0x10afe40000004100 */
[C---:B------:R-:W-:Y:S01]  /*4380*/  FMUL R13, R152.reuse, R40 ;  /* 0x00000028980d7220 */ /* 0x040fe20000400000 */
[----:B--2---:R-:W-:Y:S02]  /*4390*/  HADD2.F32 R14, -RZ, R8.H1_H1 ;  /* 0x30000008ff0e7230 */ /* 0x004fe40000004100 */
        /* <DEDUP_REMOVED lines=65> */
[----:B------:R-:W-:Y:S01]  /*47b0*/  UIADD3 UR8, UP0, UR56, 0x4f0, URZ ;  /* 0x000004f038087890 */ /* 0x000fe2000ff1e03f */
[----:B------:R-:W-:Y:S01]  /*47c0*/  R2UR UR7, R16 ;  /* 0x00000000100772ca */ /* 0x000fe200000e0000 */
[----:B------:R-:W-:Y:S02]  /*47d0*/  UIADD3 UR6, UR46, 0x20, URZ ;  /* 0x000000202e067890 */ /* 0x000fe4000fffe03f */
[----:B------:R-:W-:Y:S02]  /*47e0*/  UIADD3 UR5, UR45, 0x40, URZ ;  /* 0x000000402d057890 */ /* 0x000fe4000fffe03f */
[----:B------:R-:W-:Y:S02]  /*47f0*/  UIADD3 UR4, UR49, 0x3400, URZ ;  /* 0x0000340031047890 */ /* 0x000fe4000fffe03f */
[----:B------:R-:W-:-:S09]  /*4800*/  UIADD3.X UR9, URZ, UR57, URZ, UP0, !UPT ;  /* 0x000000393f097290 */ /* 0x000fd200087fe43f */
[----:B------:R2:W-:Y:S01]  /*4810*/  UTMASTG.3D [UR4], [UR8] ;  /* 0x00000004080073b5 */ /* 0x0005e20008010000 */
[----:B------:R0:W-:Y:S01]  /*4820*/  UTMACMDFLUSH ;  /* 0x00000000000079b7 */ /* 0x0001e20000000000 */
[----:B--2---:R-:W-:-:S04]  /*4830*/  DEPBAR.LE SB0, 0x1 ;  /* 0x000080400000791a */ /* 0x004fc80000000000 */
.L_x_880:
[----:B------:R-:W-:Y:S05]  /*4840*/  BSYNC B0 ;  /* 0x0000000000007941 */ /* 0x000fea0003800000 */
.L_x_879:
[----:B------:R-:W-:Y:S06]  /*4850*/  BAR.SYNC.DEFER_BLOCKING 0x1, 0x80 ;  /* 0x0042000000007b1d */ /* 0x000fec0000010000 */
[----:B------:R-:W-:Y:S04]  /*4860*/  BSSY B0, `(.L_x_881) ;  /* 0x000000a000007945 */ /* 0x000fe80003800000 */
[----:B------:R-:W-:Y:S05]  /*4870*/  @!P3 BRA `(.L_x_882) ;  /* 0x000000000020b947 */ /* 0x000fea0003800000 */
[----:B------:R-:W-:-:S13]  /*4880*/  ISETP.NE.AND P5, PT, R157, 0x3, PT ;  /* 0x000000039d00780c */ /* 0x000fda0003fa5270 */
[----:B------:R-:W-:Y:S05]  /*4890*/  @!P5 BRA `(.L_x_883) ;  /* 0x000000000004d947 */ /* 0x000fea0003800000 */
[----:B------:R-:W-:Y:S01]  /*48a0*/  BPT.TRAP 0x1 ;  /* 0x000000040000795c */ /* 0x000fe20000300000 */
.L_x_883:
[----:B-1----:R-:W1:Y:S01]  /*48b0*/  S2R R13, SR_CgaCtaId ;  /* 0x00000000000d7919 */ /* 0x002e620000008800 */
[----:B------:R-:W-:-:S05]  /*48c0*/  LEA R12, R33, UR49, 0x3 ;  /* 0x00000031210c7c11 */ /* 0x000fca000f8e18ff */
[----:B------:R-:W-:-:S05]  /*48d0*/  VIADD R12, R12, 0x80 ;  /* 0x000000800c0c7836 */ /* 0x000fca0000000000 */
[----:B-1----:R-:W-:-:S04]  /*48e0*/  PRMT R12, R13, 0x654, R12 ;  /* 0x000006540d0c7816 */ /* 0x002fc8000000000c */
[----:B------:R2:W-:Y:S03]  /*48f0*/  SYNCS.ARRIVE.TRANS64.RED.A1T0 RZ, [R12+URZ], RZ ;  /* 0x000000ff0cff79a7 */ /* 0x0005e6000810043f */
.L_x_882:
[----:B------:R-:W-:Y:S05]  /*4900*/  BSYNC B0 ;  /* 0x0000000000007941 */ /* 0x000fea0003800000 */
.L_x_881:
[----:B-12---:R-:W-:Y:S01]  /*4910*/  IADD3 R12, R33, 0x1, RZ ;  /* 0x00000001210c7810 */ /* 0x006fe20007ffe0ff */
[----:B------:R-:W-:Y:S03]  /*4920*/  BSSY B0, `(.L_x_884) ;  /* 0x0000016000007945 */ /* 0x000fe60003800000 */
[----:B------:R-:W-:-:S04]  /*4930*/  ISETP.NE.AND P5, PT, R12, 0x4, PT ;  /* 0x000000040c00780c */ /* 0x000fc80003fa5270 */
[----:B------:R-:W-:Y:S01]  /*4940*/  SEL R34, R12, RZ, P5 ;  /* 0x000000ff0c227207 */ /* 0x000fe20002800000 */
[----:B------:R-:W-:Y:S08]  /*4950*/  @!P3 BRA `(.L_x_885) ;  /* 0x000000000048b947 */ /* 0x000ff00003800000 */
[----:B------:R-:W-:-:S13]  /*4960*/  ISETP.NE.AND P5, PT, R157, 0x3, PT ;  /* 0x000000039d00780c */ /* 0x000fda0003fa5270 */
[----:B------:R-:W-:Y:S05]  /*4970*/  @!P5 BRA `(.L_x_886) ;  /* 0x000000000004d947 */ /* 0x000fea0003800000 */
[----:B------:R-:W-:Y:S01]  /*4980*/  BPT.TRAP 0x1 ;  /* 0x000000040000795c */ /* 0x000fe20000300000 */
.L_x_886:
[C---:B------:R-:W-:Y:S01]  /*4990*/  VIADD R13, R3.reuse, 0x1 ;  /* 0x00000001030d7836 */ /* 0x040fe20000000000 */
[C---:B------:R-:W-:Y:S01]  /*49a0*/  LEA R12, R3.reuse, UR49, 0x3 ;  /* 0x00000031030c7c11 */ /* 0x040fe2000f8e18ff */
[----:B------:R-:W-:Y:S01]  /*49b0*/  @!P2 IMAD R14, R3, 0x1000, R20 ;  /* 0x00001000030ea824 */ /* 0x000fe200078e0214 */
[----:B------:R-:W-:Y:S02]  /*49c0*/  BSSY B1, `(.L_x_887) ;  /* 0x0000007000017945 */ /* 0x000fe40003800000 */
[----:B------:R-:W-:-:S04]  /*49d0*/  ISETP.NE.AND P5, PT, R13, 0x4, PT ;  /* 0x000000040d00780c */ /* 0x000fc80003fa5270 */
[----:B------:R-:W-:Y:S02]  /*49e0*/  SEL R3, R13, RZ, P5 ;  /* 0x000000ff0d037207 */ /* 0x000fe40002800000 */
[----:B------:R-:W-:Y:S02]  /*49f0*/  SHF.L.U32 R13, R21, 0x1f, RZ ;  /* 0x0000001f150d7819 */ /* 0x000fe400000006ff */
[----:B------:R-:W-:-:S04]  /*4a00*/  SEL R22, RZ, 0x1, P5 ;  /* 0x00000001ff167807 */ /* 0x000fc80002800000 */
[----:B------:R-:W1:Y:S02]  /*4a10*/  SYNCS.PHASECHK.TRANS64.TRYWAIT P5, [R12+URZ+0x60], R13 ;  /* 0x0000600d0c0075a7 */ /* 0x000e6400080a017f */
[----:B-1----:R-:W-:Y:S05]  /*4a20*/  @!P5 BRA `(.L_x_888) ;  /* 0x00000050007cd947 */ /* 0x002fea0003800000 */
.L_x_1037:
[----:B------:R-:W-:Y:S05]  /*4a30*/  BSYNC B1 ;  /* 0x0000000000017941 */ /* 0x000fea0003800000 */
.L_x_887:
[----:B------:R-:W-:Y:S05]  /*4a40*/  @!P2 WARPSYNC.ALL ;  /* 0x000000000000a948 */ /* 0x000fea0003800000 */
[----:B------:R2:W3:Y:S01]  /*4a50*/  @!P2 LDSM.16.MT88.4 R8, [R14] ;  /* 0x000000000e08a83b */ /* 0x0004e20000004200 */
[----:B------:R-:W-:-:S03]  /*4a60*/  LOP3.LUT R21, R21, R22, RZ, 0x3c, !PT ;  /* 0x0000001615157212 */ /* 0x000fc600078e3cff */
[----:B------:R2:W4:Y:S04]  /*4a70*/  @!P2 LDSM.16.MT88.4 R4, [R14+0x800] ;  /* 0x000800000e04a83b */ /* 0x0005280000004200 */
.L_x_885:
[----:B------:R-:W-:Y:S05]  /*4a80*/  BSYNC B0 ;  /* 0x0000000000007941 */ /* 0x000fea0003800000 */
.L_x_884:
        /* <DEDUP_REMOVED lines=77> */
.L_x_890:
[----:B------:R-:W-:Y:S05]  /*4f60*/  BSYNC B0 ;  /* 0x0000000000007941 */ /* 0x000fea0003800000 */
.L_x_889:
[----:B------:R-:W-:Y:S06]  /*4f70*/  BAR.SYNC.DEFER_BLOCKING 0x1, 0x80 ;  /* 0x0042000000007b1d */ /* 0x000fec0000010000 */
[----:B------:R-:W-:Y:S04]  /*4f80*/  BSSY B0, `(.L_x_891) ;  /* 0x000000a000007945 */ /* 0x000fe80003800000 */
[----:B------:R-:W-:Y:S05]  /*4f90*/  @!P3 BRA `(.L_x_892) ;  /* 0x000000000020b947 */ /* 0x000fea0003800000 */
[----:B------:R-:W-:-:S13]  /*4fa0*/  ISETP.NE.AND P5, PT, R157, 0x3, PT ;  /* 0x000000039d00780c */ /* 0x000fda0003fa5270 */
[----:B------:R-:W-:Y:S05]  /*4fb0*/  @!P5 BRA `(.L_x_893) ;  /* 0x000000000004d947 */ /* 0x000fea0003800000 */
[----:B------:R-:W-:Y:S01]  /*4fc0*/  BPT.TRAP 0x1 ;  /* 0x000000040000795c */ /* 0x000fe20000300000 */
.L_x_893:
[----:B-1----:R-:W1:Y:S01]  /*4fd0*/  S2R R13, SR_CgaCtaId ;  /* 0x00000000000d7919 */ /* 0x002e620000008800 */
[----:B------:R-:W-:-:S04]  /*4fe0*/  LEA R12, R34, UR49, 0x3 ;  /* 0x00000031220c7c11 */ /* 0x000fc8000f8e18ff */
[----:B------:R-:W-:-:S04]  /*4ff0*/  IADD3 R12, R12, 0x80, RZ ;  /* 0x000000800c0c7810 */ /* 0x000fc80007ffe0ff */
[----:B-1----:R-:W-:-:S04]  /*5000*/  PRMT R12, R13, 0x654, R12 ;  /* 0x000006540d0c7816 */ /* 0x002fc8000000000c */
[----:B------:R2:W-:Y:S03]  /*5010*/  SYNCS.ARRIVE.TRANS64.RED.A1T0 RZ, [R12+URZ], RZ ;  /* 0x000000ff0cff79a7 */ /* 0x0005e6000810043f */
.L_x_892:
[----:B------:R-:W-:Y:S05]  /*5020*/  BSYNC B0 ;  /* 0x0000000000007941 */ /* 0x000fea0003800000 */
.L_x_891:
        /* <DEDUP_REMOVED lines=8> */
.L_x_896:
[C---:B------:R-:W-:Y:S01]  /*50b0*/  VIADD R13, R3.reuse, 0x1 ;  /* 0x00000001030d7836 */ /* 0x040fe20000000000 */
[C---:B------:R-:W-:Y:S01]  /*50c0*/  LEA R12, R3.reuse, UR49, 0x3 ;  /* 0x00000031030c7c11 */ /* 0x040fe2000f8e18ff */
[----:B------:R-:W-:Y:S01]  /*50d0*/  BSSY B1, `(.L_x_897) ;  /* 0x0000008000017945 */ /* 0x000fe20003800000 */
[----:B------:R-:W-:Y:S02]  /*50e0*/  @!P2 LEA R14, R3, R20, 0xc ;  /* 0x00000014030ea211 */ /* 0x000fe400078e60ff */
[----:B------:R-:W-:-:S04]  /*50f0*/  ISETP.NE.AND P5, PT, R13, 0x4, PT ;  /* 0x000000040d00780c */ /* 0x000fc80003fa5270 */
[----:B------:R-:W-:Y:S02]  /*5100*/  SEL R3, R13, RZ, P5 ;  /* 0x000000ff0d037207 */ /* 0x000fe40002800000 */
[----:B------:R-:W-:Y:S02]  /*5110*/  SHF.L.U32 R13, R21, 0x1f, RZ ;  /* 0x0000001f150d7819 */ /* 0x000fe400000006ff */
[----:B------:R-:W-:-:S04]  /*5120*/  SEL R22, RZ, 0x1, P5 ;  /* 0x00000001ff167807 */ /* 0x000fc80002800000 */
[----:B------:R-:W1:Y:S02]  /*5130*/  SYNCS.PHASECHK.TRANS64.TRYWAIT P5, [R12+URZ+0x60], R13 ;  /* 0x0000600d0c0075a7 */ /* 0x000e6400080a017f */
[----:B-1----:R-:W-:Y:S05]  /*5140*/  @!P5 BRA `(.L_x_898) ;  /* 0x0000004800c8d947 */ /* 0x002fea0003800000 */
.L_x_1038:
[----:B------:R-:W-:Y:S05]  /*5150*/  BSYNC B1 ;  /* 0x0000000000017941 */ /* 0x000fea0003800000 */
.L_x_897:
[----:B------:R-:W-:Y:S05]  /*5160*/  @!P2 WARPSYNC.ALL ;  /* 0x000000000000a948 */ /* 0x000fea0003800000 */
[----:B------:R2:W3:Y:S01]  /*5170*/  @!P2 LDSM.16.MT88.4 R8, [R14] ;  /* 0x000000000e08a83b */ /* 0x0004e20000004200 */
[----:B------:R-:W-:-:S03]  /*5180*/  LOP3.LUT R21, R21, R22, RZ, 0x3c, !PT ;  /* 0x0000001615157212 */ /* 0x000fc600078e3cff */
[----:B------:R2:W4:Y:S04]  /*5190*/  @!P2 LDSM.16.MT88.4 R4, [R14+0x800] ;  /* 0x000800000e04a83b */ /* 0x0005280000004200 */
.L_x_895:
[----:B------:R-:W-:Y:S05]  /*51a0*/  BSYNC B0 ;  /* 0x0000000000007941 */ /* 0x000fea0003800000 */
.L_x_894:
        /* <DEDUP_REMOVED lines=77> */
.L_x_900:
[----:B------:R-:W-:Y:S05]  /*5680*/  BSYNC B0 ;  /* 0x0000000000007941 */ /* 0x000fea0003800000 */
.L_x_899:
[----:B------:R-:W-:Y:S06]  /*5690*/  BAR.SYNC.DEFER_BLOCKING 0x1, 0x80 ;  /* 0x0042000000007b1d */ /* 0x000fec0000010000 */
[----:B------:R-:W-:Y:S04]  /*56a0*/  BSSY B0, `(.L_x_901) ;  /* 0x000000a000007945 */ /* 0x000fe80003800000 */
[----:B------:R-:W-:Y:S05]  /*56b0*/  @!P3 BRA `(.L_x_902) ;  /* 0x000000000020b947 */ /* 0x000fea0003800000 */
[----:B------:R-:W-:-:S13]  /*56c0*/  ISETP.NE.AND P5, PT, R157, 0x3, PT ;  /* 0x000000039d00780c */ /* 0x000fda0003fa5270 */
[----:B------:R-:W-:Y:S05]  /*56d0*/  @!P5 BRA `(.L_x_903) ;  /* 0x000000000004d947 */ /* 0x000fea0003800000 */
[----:B------:R-:W-:Y:S01]  /*56e0*/  BPT.TRAP 0x1 ;  /* 0x000000040000795c */ /* 0x000fe20000300000 */
.L_x_903:
[----:B-1----:R-:W1:Y:S01]  /*56f0*/  S2R R13, SR_CgaCtaId ;  /* 0x00000000000d7919 */ /* 0x002e620000008800 */
[----:B------:R-:W-:-:S05]  /*5700*/  LEA R12, R34, UR49, 0x3 ;  /* 0x00000031220c7c11 */ /* 0x000fca000f8e18ff */
[----:B------:R-:W-:-:S05]  /*5710*/  VIADD R12, R12, 0x80 ;  /* 0x000000800c0c7836 */ /* 0x000fca0000000000 */
[----:B-1----:R-:W-:-:S04]  /*5720*/  PRMT R12, R13, 0x654, R12 ;  /* 0x000006540d0c7816 */ /* 0x002fc8000000000c */
[----:B------:R2:W-:Y:S03]  /*5730*/  SYNCS.ARRIVE.TRANS64.RED.A1T0 RZ, [R12+URZ], RZ ;  /* 0x000000ff0cff79a7 */ /* 0x0005e6000810043f */
.L_x_902:
[----:B------:R-:W-:Y:S05]  /*5740*/  BSYNC B0 ;  /* 0x0000000000007941 */ /* 0x000fea0003800000 */
.L_x_901:
        /* <DEDUP_REMOVED lines=8> */
.L_x_906:
        /* <DEDUP_REMOVED lines=10> */
.L_x_1039:
[----:B------:R-:W-:Y:S05]  /*5870*/  BSYNC B1 ;  /* 0x0000000000017941 */ /* 0x000fea0003800000 */
.L_x_907:
[----:B------:R-:W-:Y:S05]  /*5880*/  @!P2 WARPSYNC.ALL ;  /* 0x000000000000a948 */ /* 0x000fea0003800000 */
[----:B------:R2:W3:Y:S01]  /*5890*/  @!P2 LDSM.16.MT88.4 R8, [R14] ;  /* 0x000000000e08a83b */ /* 0x0004e20000004200 */
[----:B------:R-:W-:-:S03]  /*58a0*/  LOP3.LUT R21, R21, R22, RZ, 0x3c, !PT ;  /* 0x0000001615157212 */ /* 0x000fc600078e3cff */
[----:B------:R2:W4:Y:S04]  /*58b0*/  @!P2 LDSM.16.MT88.4 R4, [R14+0x800] ;  /* 0x000800000e04a83b */ /* 0x0005280000004200 */
.L_x_905:
[----:B------:R-:W-:Y:S05]  /*58c0*/  BSYNC B0 ;  /* 0x0000000000007941 */ /* 0x000fea0003800000 */
.L_x_904:
[--C-:B--23--:R-:W-:Y:S02]  /*58d0*/  HADD2.F32 R14, -RZ, R9.reuse.H0_H0 ;  /* 0x20000009ff0e7230 */ /* 0x10cfe40000004100 */
        /* <DEDUP_REMOVED lines=9> */
[----:B------:R-:W-:Y:S01]  /*5970*/  FFMA R23, R2, R24, R23 ;  /* 0x0000001802177223 */ /* 0x000fe20000000017 */
[----:B-1----:R-:W-:-:S02]  /*5980*/  HADD2.F32 R12, -RZ, R8.H0_H0 ;  /* 0x20000008ff0c7230 */ /* 0x002fc40000004100 */
[----:B------:R-:W-:Y:S01]  /*5990*/  FFMA R22, R2, R26, R141 ;  /* 0x0000001a02167223 */ /* 0x000fe2000000008d */
[--C-:B------:R-:W-:Y:S02]  /*59a0*/  HADD2.F32 R24, -RZ, R11.reuse.H0_H0 ;  /* 0x2000000bff187230 */ /* 0x100fe40000004100 */
[C---:B------:R-:W-:Y:S01]  /*59b0*/  FMUL R13, R152.reuse, R136 ;  /* 0x00000088980d7220 */ /* 0x040fe20000400000 */
[C---:B------:R-:W-:Y:S01]  /*59c0*/  FMUL R25, R152.reuse, R142 ;  /* 0x0000008e98197220 */ /* 0x040fe20000400000 */
[----:B------:R-:W-:Y:S02]  /*59d0*/  HADD2.F32 R26, -RZ, R11.H1_H1 ;  /* 0x3000000bff1a7230 */ /* 0x000fe40000004100 */
[C---:B------:R-:W-:Y:S01]  /*59e0*/  FMUL R143, R152.reuse, R143 ;  /* 0x0000008f988f7220 */ /* 0x040fe20000400000 */
[----:B----4-:R-:W-:Y:S02]  /*59f0*/  HADD2.F32 R30, -RZ, R4.H1_H1 ;  /* 0x30000004ff1e7230 */ /* 0x010fe40000004100 */
[----:B------:R-:W-:Y:S01]  /*5a00*/  FMUL R145, R152, R145 ;  /* 0x0000009198917220 */ /* 0x000fe20000400000 */
[----:B------:R-:W-:-:S02]  /*5a10*/  HADD2.F32 R32, -RZ, R5.H0_H0 ;  /* 0x20000005ff207230 */ /* 0x000fc40000004100 */
[C---:B------:R-:W-:Y:S01]  /*5a20*/  FMUL R29, R152.reuse, R146 ;  /* 0x00000092981d7220 */ /* 0x040fe20000400000 */
[----:B------:R-:W-:Y:S02]  /*5a30*/  HADD2.F32 R28, -RZ, R4.H0_H0 ;  /* 0x20000004ff1c7230 */ /* 0x000fe40000004100 */
[----:B------:R-:W-:Y:S01]  /*5a40*/  FMUL R27, R152, R144 ;  /* 0x00000090981b7220 */ /* 0x000fe20000400000 */
[C---:B------:R-:W-:Y:S01]  /*5a50*/  FFMA R13, R2.reuse, R12, R13 ;  /* 0x0000000c020d7223 */ /* 0x040fe2000000000d */
[C---:B------:R-:W-:Y:S01]  /*5a60*/  FFMA R25, R2.reuse, R24, R25 ;  /* 0x0000001802197223 */ /* 0x040fe20000000019 */
[----:B------:R-:W-:Y:S02]  /*5a70*/  HADD2.F32 R12, -RZ, R8.H1_H1 ;  /* 0x30000008ff0c7230 */ /* 0x000fe40000004100 */
[----:B------:R-:W-:Y:S01]  /*5a80*/  FFMA R24, R2, R26, R143 ;  /* 0x0000001a02187223 */ /* 0x000fe2000000008f */
[----:B------:R-:W-:Y:S01]  /*5a90*/  FMUL R137, R152, R137 ;  /* 0x0000008998897220 */ /* 0x000fe20000400000 */
[C---:B------:R-:W-:Y:S01]  /*5aa0*/  FFMA R26, R2.reuse, R30, R145 ;  /* 0x0000001e021a7223 */ /* 0x040fe20000000091 */
[----:B------:R-:W-:Y:S01]  /*5ab0*/  FFMA R29, R2, R32, R29 ;  /* 0x00000020021d7223 */ /* 0x000fe2000000001d */
[----:B------:R-:W-:-:S02]  /*5ac0*/  HADD2.F32 R30, -RZ, R6.H0_H0 ;  /* 0x20000006ff1e7230 */ /* 0x000fc40000004100 */
[----:B------:R-:W-:Y:S01]  /*5ad0*/  FMUL R31, R152, R148 ;  /* 0x00000094981f7220 */ /* 0x000fe20000400000 */
[----:B------:R-:W-:Y:S01]  /*5ae0*/  FFMA R27, R2, R28, R27 ;  /* 0x0000001c021b7223 */ /* 0x000fe2000000001b */
[----:B------:R-:W-:Y:S02]  /*5af0*/  HADD2.F32 R32, -RZ, R6.H1_H1 ;  /* 0x30000006ff207230 */ /* 0x000fe40000004100 */
[C---:B------:R-:W-:Y:S01]  /*5b00*/  FMUL R149, R152.reuse, R149 ;  /* 0x0000009598957220 */ /* 0x040fe20000400000 */
[----:B------:R-:W-:Y:S02]  /*5b10*/  HADD2.F32 R28, -RZ, R5.H1_H1 ;  /* 0x30000005ff1c7230 */ /* 0x000fe40000004100 */
[C---:B------:R-:W-:Y:S01]  /*5b20*/  FMUL R147, R152.reuse, R147 ;  /* 0x0000009398937220 */ /* 0x040fe20000400000 */
[--C-:B------:R-:W-:Y:S02]  /*5b30*/  HADD2.F32 R36, -RZ, R7.reuse.H0_H0 ;  /* 0x20000007ff247230 */ /* 0x100fe40000004100 */
[----:B------:R-:W-:Y:S01]  /*5b40*/  FMUL R33, R152, R150 ;  /* 0x0000009698217220 */ /* 0x000fe20000400000 */
[----:B------:R-:W-:-:S02]  /*5b50*/  HADD2.F32 R38, -RZ, R7.H1_H1 ;  /* 0x30000007ff267230 */ /* 0x000fc40000004100 */
[----:B------:R-:W-:Y:S01]  /*5b60*/  FMUL R151, R152, R151 ;  /* 0x0000009798977220 */ /* 0x000fe20000400000 */
[C---:B------:R-:W-:Y:S01]  /*5b70*/  FFMA R12, R2.reuse, R12, R137 ;  /* 0x0000000c020c7223 */ /* 0x040fe20000000089 */
[C---:B------:R-:W-:Y:S01]  /*5b80*/  FFMA R31, R2.reuse, R30, R31 ;  /* 0x0000001e021f7223 */ /* 0x040fe2000000001f */
        /* <DEDUP_REMOVED lines=33> */
.L_x_910:
[----:B------:R-:W-:Y:S05]  /*5da0*/  BSYNC B0 ;  /* 0x0000000000007941 */ /* 0x000fea0003800000 */
.L_x_909:
[----:B------:R-:W-:Y:S06]  /*5db0*/  BAR.SYNC.DEFER_BLOCKING 0x1, 0x80 ;  /* 0x0042000000007b1d */ /* 0x000fec0000010000 */
[----:B------:R-:W-:Y:S04]  /*5dc0*/  BSSY B0, `(.L_x_911) ;  /* 0x000000a000007945 */ /* 0x000fe80003800000 */
[----:B------:R-:W-:Y:S05]  /*5dd0*/  @!P3 BRA `(.L_x_912) ;  /* 0x000000000020b947 */ /* 0x000fea0003800000 */
[----:B------:R-:W-:-:S13]  /*5de0*/  ISETP.NE.AND P5, PT, R157, 0x3, PT ;  /* 0x000000039d00780c */ /* 0x000fda0003fa5270 */
[----:B------:R-:W-:Y:S05]  /*5df0*/  @!P5 BRA `(.L_x_913) ;  /* 0x000000000004d947 */ /* 0x000fea0003800000 */
[----:B------:R-:W-:Y:S01]  /*5e00*/  BPT.TRAP 0x1 ;  /* 0x000000040000795c */ /* 0x000fe20000300000 */
.L_x_913:
[----:B-1----:R-:W1:Y:S01]  /*5e10*/  S2R R13, SR_CgaCtaId ;  /* 0x00000000000d7919 */ /* 0x002e620000008800 */
[----:B------:R-:W-:-:S05]  /*5e20*/  LEA R12, R34, UR49, 0x3 ;  /* 0x00000031220c7c11 */ /* 0x000fca000f8e18ff */
[----:B------:R-:W-:-:S05]  /*5e30*/  VIADD R12, R12, 0x80 ;  /* 0x000000800c0c7836 */ /* 0x000fca0000000000 */
[----:B-1----:R-:W-:-:S04]  /*5e40*/  PRMT R12, R13, 0x654, R12 ;  /* 0x000006540d0c7816 */ /* 0x002fc8000000000c */
[----:B------:R2:W-:Y:S03]  /*5e50*/  SYNCS.ARRIVE.TRANS64.RED.A1T0 RZ, [R12+URZ], RZ ;  /* 0x000000ff0cff79a7 */ /* 0x0005e6000810043f */
.L_x_912:
[----:B------:R-:W-:Y:S05]  /*5e60*/  BSYNC B0 ;  /* 0x0000000000007941 */ /* 0x000fea0003800000 */
.L_x_911:
        /* <DEDUP_REMOVED lines=8> */
.L_x_916:
[----:B------:R-:W-:Y:S01]  /*5ef0*/  SHF.L.U32 R21, R21, 0x1f, RZ ;  /* 0x0000001f15157819 */ /* 0x000fe200000006ff */
[----:B------:R-:W-:Y:S01]  /*5f00*/  BSSY B1, `(.L_x_917) ;  /* 0x0000005000017945 */ /* 0x000fe20003800000 */
[C---:B------:R-:W-:Y:S01]  /*5f10*/  LEA R12, R3.reuse, UR49, 0x3 ;  /* 0x00000031030c7c11 */ /* 0x040fe2000f8e18ff */
[----:B------:R-:W-:-:S03]  /*5f20*/  @!P2 IMAD R3, R3, 0x1000, R20 ;  /* 0x000010000303a824 */ /* 0x000fc600078e0214 */
[----:B------:R-:W1:Y:S02]  /*5f30*/  SYNCS.PHASECHK.TRANS64.TRYWAIT P5, [R12+URZ+0x60], R21 ;  /* 0x000060150c0075a7 */ /* 0x000e6400080a017f */
[----:B-1----:R-:W-:Y:S05]  /*5f40*/  @!P5 BRA `(.L_x_918) ;  /* 0x0000003c0070d947 */ /* 0x002fea0003800000 */
.L_x_1040:
[----:B------:R-:W-:Y:S05]  /*5f50*/  BSYNC B1 ;  /* 0x0000000000017941 */ /* 0x000fea0003800000 */
.L_x_917:
[----:B------:R-:W-:Y:S05]  /*5f60*/  @!P2 WARPSYNC.ALL ;  /* 0x000000000000a948 */ /* 0x000fea0003800000 */
[----:B------:R2:W3:Y:S04]  /*5f70*/  @!P2 LDSM.16.MT88.4 R8, [R3] ;  /* 0x000000000308a83b */ /* 0x0004e80000004200 */
[----:B------:R2:W4:Y:S02]  /*5f80*/  @!P2 LDSM.16.MT88.4 R4, [R3+0x800] ;  /* 0x000800000304a83b */ /* 0x0005240000004200 */
.L_x_915:
[----:B------:R-:W-:Y:S05]  /*5f90*/  BSYNC B0 ;  /* 0x0000000000007941 */ /* 0x000fea0003800000 */
.L_x_914:
[--C-:B---3--:R-:W-:Y:S02]  /*5fa0*/  HADD2.F32 R15, -RZ, R9.reuse.H0_H0 ;  /* 0x20000009ff0f7230 */ /* 0x108fe40000004100 */
[C---:B------:R-:W-:Y:S01]  /*5fb0*/  FMUL R74, R152.reuse, R74 ;  /* 0x0000004a984a7220 */ /* 0x040fe20000400000 */
[----:B------:R-:W-:Y:S02]  /*5fc0*/  HADD2.F32 R9, -RZ, R9.H1_H1 ;  /* 0x30000009ff097230 */ /* 0x000fe40000004100 */
[C---:B------:R-:W-:Y:S01]  /*5fd0*/  FMUL R76, R152.reuse, R76 ;  /* 0x0000004c984c7220 */ /* 0x040fe20000400000 */
[--C-:B-1----:R-:W-:Y:S02]  /*5fe0*/  HADD2.F32 R21, -RZ, R10.reuse.H0_H0 ;  /* 0x2000000aff157230 */ /* 0x102fe40000004100 */
[C---:B------:R-:W-:Y:S01]  /*5ff0*/  FMUL R12, R152.reuse, R77 ;  /* 0x0000004d980c7220 */ /* 0x040fe20000400000 */
[----:B------:R-:W-:Y:S02]  /*6000*/  HADD2.F32 R23, -RZ, R10.H1_H1 ;  /* 0x3000000aff177230 */ /* 0x000fe40000004100 */
[----:B------:R-:W-:Y:S01]  /*6010*/  FMUL R10, R152, R75 ;  /* 0x0000004b980a7220 */ /* 0x000fe20000400000 */
[----:B------:R-:W-:-:S02]  /*6020*/  HADD2.F32 R25, -RZ, R11.H0_H0 ;  /* 0x2000000bff197230 */ /* 0x000fc40000004100 */
[C---:B------:R-:W-:Y:S01]  /*6030*/  FMUL R39, R152.reuse, R72 ;  /* 0x0000004898277220 */ /* 0x040fe20000400000 */
[----:B----4-:R-:W-:Y:S02]  /*6040*/  HADD2.F32 R31, -RZ, R5.H0_H0 ;  /* 0x20000005ff1f7230 */ /* 0x010fe40000004100 */
[C---:B------:R-:W-:Y:S01]  /*6050*/  FMUL R78, R152.reuse, R78 ;  /* 0x0000004e984e7220 */ /* 0x040fe20000400000 */
[--C-:B--2---:R-:W-:Y:S02]  /*6060*/  HADD2.F32 R3, -RZ, R8.reuse.H0_H0 ;  /* 0x20000008ff037230 */ /* 0x104fe40000004100 */
[C---:B------:R-:W-:Y:S01]  /*6070*/  FMUL R14, R152.reuse, R79 ;  /* 0x0000004f980e7220 */ /* 0x040fe20000400000 */
[----:B------:R-:W-:Y:S02]  /*6080*/  HADD2.F32 R13, -RZ, R8.H1_H1 ;  /* 0x30000008ff0d7230 */ /* 0x000fe40000004100 */
[----:B------:R-:W-:Y:S01]  /*6090*/  FMUL R8, R152, R73 ;  /* 0x0000004998087220 */ /* 0x000fe20000400000 */
[----:B------:R-:W-:-:S02]  /*60a0*/  HADD2.F32 R11, -RZ, R11.H1_H1 ;  /* 0x3000000bff0b7230 */ /* 0x000fc40000004100 */
[C---:B------:R-:W-:Y:S01]  /*60b0*/  FMUL R82, R152.reuse, R82 ;  /* 0x0000005298527220 */ /* 0x040fe20000400000 */
[----:B------:R-:W-:Y:S02]  /*60c0*/  HADD2.F32 R5, -RZ, R5.H1_H1 ;  /* 0x30000005ff057230 */ /* 0x000fe40000004100 */
[C---:B------:R-:W-:Y:S01]  /*60d0*/  FMUL R22, R152.reuse, R83 ;  /* 0x0000005398167220 */ /* 0x040fe20000400000 */
[----:B------:R-:W-:Y:S02]  /*60e0*/  HADD2.F32 R37, -RZ, R7.H0_H0 ;  /* 0x20000007ff257230 */ /* 0x000fe40000004100 */
[C---:B------:R-:W-:Y:S01]  /*60f0*/  FMUL R80, R152.reuse, R80 ;  /* 0x0000005098507220 */ /* 0x040fe20000400000 */
[--C-:B------:R-:W-:Y:S02]  /*6100*/  HADD2.F32 R27, -RZ, R4.reuse.H0_H0 ;  /* 0x20000004ff1b7230 */ /* 0x100fe40000004100 */
[----:B------:R-:W-:Y:S01]  /*6110*/  FMUL R20, R152, R81 ;  /* 0x0000005198147220 */ /* 0x000fe20000400000 */
[----:B------:R-:W-:-:S02]  /*6120*/  HADD2.F32 R29, -RZ, R4.H1_H1 ;  /* 0x30000004ff1d7230 */ /* 0x000fc40000004100 */
[C---:B------:R-:W-:Y:S01]  /*6130*/  FMUL R84, R152.reuse, R84 ;  /* 0x0000005498547220 */ /* 0x040fe20000400000 */
[--C-:B------:R-:W-:Y:S02]  /*6140*/  HADD2.F32 R33, -RZ, R6.reuse.H0_H0 ;  /* 0x20000006ff217230 */ /* 0x100fe40000004100 */
[C---:B------:R-:W-:Y:S01]  /*6150*/  FMUL R24, R152.reuse, R85 ;  /* 0x0000005598187220 */ /* 0x040fe20000400000 */
[----:B------:R-:W-:Y:S02]  /*6160*/  HADD2.F32 R35, -RZ, R6.H1_H1 ;  /* 0x30000006ff237230 */ /* 0x000fe40000004100 */
[C---:B------:R-:W-:Y:S01]  /*6170*/  FMUL R86, R152.reuse, R86 ;  /* 0x0000005698567220 */ /* 0x040fe20000400000 */
[----:B------:R-:W-:Y:S02]  /*6180*/  HADD2.F32 R7, -RZ, R7.H1_H1 ;  /* 0x30000007ff077230 */ /* 0x000fe40000004100 */
[----:B------:R-:W-:Y:S01]  /*6190*/  FMUL R26, R152, R87 ;  /* 0x00000057981a7220 */ /* 0x000fe20000400000 */
[C---:B------:R-:W-:Y:S01]  /*61a0*/  FFMA R15, R2.reuse, R15, R74 ;  /* 0x0000000f020f7223 */ /* 0x040fe2000000004a */
        /* <DEDUP_REMOVED lines=39> */
[----:B------:R-:W-:Y:S02]  /*6420*/  UIADD3 UR4, UR49, 0x3400, URZ ;  /* 0x0000340031047890 */ /* 0x000fe4000fffe03f */
[----:B------:R-:W-:-:S09]  /*6430*/  UIADD3.X UR9, URZ, UR57, URZ, UP0, !UPT ;  /* 0x000000393f097290 */ /* 0x000fd200087fe43f */
[----:B------:R2:W-:Y:S01]  /*6440*/  UTMASTG.3D [UR4], [UR8] ;  /* 0x00000004080073b5 */ /* 0x0005e20008010000 */
[----:B------:R0:W-:Y:S01]  /*6450*/  UTMACMDFLUSH ;  /* 0x00000000000079b7 */ /* 0x0001e20000000000 */
[----:B--2---:R-:W-:-:S04]  /*6460*/  DEPBAR.LE SB0, 0x1 ;  /* 0x000080400000791a */ /* 0x004fc80000000000 */
.L_x_920:
[----:B------:R-:W-:Y:S05]  /*6470*/  BSYNC B0 ;  /* 0x0000000000007941 */ /* 0x000fea0003800000 */
.L_x_919:
[----:B------:R-:W-:Y:S06]  /*6480*/  BAR.SYNC.DEFER_BLOCKING 0x1, 0x80 ;  /* 0x0042000000007b1d */ /* 0x000fec0000010000 */
[----:B------:R-:W-:Y:S04]  /*6490*/  BSSY B0, `(.L_x_921) ;  /* 0x000000a000007945 */ /* 0x000fe80003800000 */
[----:B------:R-:W-:Y:S05]  /*64a0*/  @!P3 BRA `(.L_x_922) ;  /* 0x000000000020b947 */ /* 0x000fea0003800000 */
[----:B------:R-:W-:-:S13]  /*64b0*/  ISETP.NE.AND P2, PT, R157, 0x3, PT ;  /* 0x000000039d00780c */ /* 0x000fda0003f45270 */
[----:B------:R-:W-:Y:S05]  /*64c0*/  @!P2 BRA `(.L_x_923) ;  /* 0x000000000004a947 */ /* 0x000fea0003800000 */
[----:B------:R-:W-:Y:S01]  /*64d0*/  BPT.TRAP 0x1 ;  /* 0x000000040000795c */ /* 0x000fe20000300000 */
.L_x_923:
[----:B------:R-:W2:Y:S01]  /*64e0*/  S2R R4, SR_CgaCtaId ;  /* 0x0000000000047919 */ /* 0x000ea20000008800 */
[----:B------:R-:W-:-:S05]  /*64f0*/  LEA R3, R28, UR49, 0x3 ;  /* 0x000000311c037c11 */ /* 0x000fca000f8e18ff */
[----:B------:R-:W-:-:S05]  /*6500*/  VIADD R3, R3, 0x80 ;  /* 0x0000008003037836 */ /* 0x000fca0000000000 */
[----:B--2---:R-:W-:-:S04]  /*6510*/  PRMT R3, R4, 0x654, R3 ;  /* 0x0000065404037816 */ /* 0x004fc80000000003 */
[----:B------:R2:W-:Y:S03]  /*6520*/  SYNCS.ARRIVE.TRANS64.RED.A1T0 RZ, [R3+URZ], RZ ;  /* 0x000000ff03ff79a7 */ /* 0x0005e6000810043f */
.L_x_922:
[----:B------:R-:W-:Y:S05]  /*6530*/  BSYNC B0 ;  /* 0x0000000000007941 */ /* 0x000fea0003800000 */
.L_x_921:
[----:B--2---:R-:W-:Y:S01]  /*6540*/  IADD3 R3, R28, 0x1, RZ ;  /* 0x000000011c037810 */ /* 0x004fe20007ffe0ff */
[----:B------:R-:W-:-:S04]  /*6550*/  DEPBAR.LE SB0, 0x0 ;  /* 0x000080000000791a */ /* 0x000fc80000000000 */
[C---:B------:R-:W-:Y:S01]  /*6560*/  ISETP.NE.AND P2, PT, R3.reuse, 0x4, PT ;  /* 0x000000040300780c */ /* 0x040fe20003f45270 */
[----:B------:R-:W-:Y:S03]  /*6570*/  BSSY B0, `(.L_x_924) ;  /* 0x0000019000007945 */ /* 0x000fe60003800000 */
[----:B------:R-:W-:Y:S01]  /*6580*/  SEL R3, R3, RZ, P2 ;  /* 0x000000ff03037207 */ /* 0x000fe20001000000 */
[----:B------:R-:W-:Y:S08]  /*6590*/  @P6 BRA `(.L_x_925) ;  /* 0x00000000002c6947 */ /* 0x000ff00003800000 */
[----:B------:R-:W-:Y:S04]  /*65a0*/  BSSY B1, `(.L_x_926) ;  /* 0x0000009000017945 */ /* 0x000fe80003800000 */
[----:B------:R-:W-:Y:S05]  /*65b0*/  @!P0 BRA `(.L_x_927) ;  /* 0x0000000000188947 */ /* 0x000fea0003800000 */
[----:B------:R-:W2:Y:S01]  /*65c0*/  LDL R4, [R1] ;  /* 0x0000000001047983 */ /* 0x000ea20000100800 */
[----:B------:R-:W-:Y:S02]  /*65d0*/  PLOP3.LUT P1, PT, P1, PT, PT, 0x8, 0x0 ;  /* 0x000000000000781c */ /* 0x000fe40000f2e170 */
[----:B--2---:R-:W-:-:S13]  /*65e0*/  LOP3.LUT P0, RZ, R4, 0xff, RZ, 0xc0, !PT ;  /* 0x000000ff04ff7812 */ /* 0x004fda000780c0ff */
[----:B------:R-:W-:Y:S05]  /*65f0*/  @!P0 BRA `(.L_x_928) ;  /* 0x00000000000c8947 */ /* 0x000fea0003800000 */
[----:B------:R-:W-:Y:S01]  /*6600*/  FSETP.EQ.AND P1, PT, R2, RZ, PT ;  /* 0x000000ff0200720b */ /* 0x000fe20003f22000 */
[----:B------:R-:W-:-:S12]  /*6610*/  BRA `(.L_x_928) ;  /* 0x0000000000047947 */ /* 0x000fd80003800000 */
.L_x_927:
[----:B------:R-:W-:-:S13]  /*6620*/  FSETP.EQ.AND P1, PT, R2, RZ, PT ;  /* 0x000000ff0200720b */ /* 0x000fda0003f22000 */
.L_x_928:
[----:B------:R-:W-:Y:S05]  /*6630*/  BSYNC B1 ;  /* 0x0000000000017941 */ /* 0x000fea0003800000 */
.L_x_926:
[----:B------:R-:W-:Y:S05]  /*6640*/  @P1 BRA `(.L_x_929) ;  /* 0x00000000002c1947 */ /* 0x000fea0003800000 */
.L_x_925:
[----:B------:R-:W-:-:S13]  /*6650*/  ISETP.NE.AND P0, PT, R157, 0x3, PT ;  /* 0x000000039d00780c */ /* 0x000fda0003f05270 */
[----:B------:R-:W-:Y:S05]  /*6660*/  @!P0 BRA `(.L_x_930) ;  /* 0x0000000000048947 */ /* 0x000fea0003800000 */
[----:B------:R-:W-:Y:S01]  /*6670*/  BPT.TRAP 0x1 ;  /* 0x000000040000795c */ /* 0x000fe20000300000 */
.L_x_930:
[----:B------:R-:W2:Y:S01]  /*6680*/  S2R R5, SR_CgaCtaId ;  /* 0x0000000000057919 */ /* 0x000ea20000008800 */
[C---:B------:R-:W-:Y:S01]  /*6690*/  LEA R4, R3.reuse, UR49, 0x3 ;  /* 0x0000003103047c11 */ /* 0x040fe2000f8e18ff */
[----:B------:R-:W-:-:S04]  /*66a0*/  VIADD R3, R3, 0x1 ;  /* 0x0000000103037836 */ /* 0x000fc80000000000 */
[----:B------:R-:W-:Y:S01]  /*66b0*/  VIADD R4, R4, 0x80 ;  /* 0x0000008004047836 */ /* 0x000fe20000000000 */
[----:B------:R-:W-:-:S04]  /*66c0*/  ISETP.NE.AND P0, PT, R3, 0x4, PT ;  /* 0x000000040300780c */ /* 0x000fc80003f05270 */
[----:B------:R-:W-:Y:S02]  /*66d0*/  SEL R3, R3, RZ, P0 ;  /* 0x000000ff03037207 */ /* 0x000fe40000000000 */
[----:B--2---:R-:W-:-:S04]  /*66e0*/  PRMT R4, R5, 0x654, R4 ;  /* 0x0000065405047816 */ /* 0x004fc80000000004 */
[----:B------:R2:W-:Y:S03]  /*66f0*/  SYNCS.ARRIVE.TRANS64.RED.A1T0 RZ, [R4+URZ], RZ ;  /* 0x000000ff04ff79a7 */ /* 0x0005e6000810043f */
.L_x_929:
[----:B------:R-:W-:Y:S05]  /*6700*/  BSYNC B0 ;  /* 0x0000000000007941 */ /* 0x000fea0003800000 */
.L_x_924:
[----:B------:R-:W3:Y:S01]  /*6710*/  LDL.64 R6, [R1+0x8] ;  /* 0x0000080001067983 */ /* 0x000ee20000100a00 */
[----:B------:R-:W-:-:S03]  /*6720*/  ULDC.64 UR4, c[0x0][0x8f8] ;  /* 0x00023e0000047ab9 */ /* 0x000fc60000000a00 */
[----:B------:R-:W4:Y:S01]  /*6730*/  LDL R5, [R1+0x4] ;  /* 0x0000040001057983 */ /* 0x000f220000100800 */
[----:B--2---:R-:W-:Y:S01]  /*6740*/  MOV R4, UR54 ;  /* 0x0000003600047c02 */ /* 0x004fe20008000f00 */
[----:B-1----:R-:W-:-:S03]  /*6750*/  IMAD.MOV.U32 R23, RZ, RZ, -0x1 ;  /* 0xffffffffff177424 */ /* 0x002fc600078e00ff */
[----:B------:R1:W-:Y:S01]  /*6760*/  SYNCS.ARRIVE.TRANS64.A1T0 RZ, [R4+UR50], RZ ;  /* 0x000000ff04ff79a7 */ /* 0x0003e20008100032 */
[----:B------:R-:W-:Y:S01]  /*6770*/  IMAD.MOV.U32 R22, RZ, RZ, -0x1 ;  /* 0xffffffffff167424 */ /* 0x000fe200078e00ff */
[----:B------:R-:W-:Y:S02]  /*6780*/  MOV R16, 0xffffffff ;  /* 0xffffffff00107802 */ /* 0x000fe40000000f00 */
[----:B-1----:R-:W-:Y:S02]  /*6790*/  PRMT R4, RZ, 0x7610, R4 ;  /* 0x00007610ff047816 */ /* 0x002fe40000000004 */
[----:B---3--:R-:W-:-:S04]  /*67a0*/  LEA R17, P0, R6, R17, 0x1 ;  /* 0x0000001106117211 */ /* 0x008fc800078008ff */
[----:B----4-:R-:W-:Y:S02]  /*67b0*/  LEA.HI.X R18, R6, R18, R5, 0x1, P0 ;  /* 0x0000001206127211 */ /* 0x010fe400000f0c05 */
[----:B------:R-:W-:-:S04]  /*67c0*/  ISETP.GE.U32.AND P0, PT, R17, UR4, PT ;  /* 0x0000000411007c0c */ /* 0x000fc8000bf06070 */
[----:B------:R-:W-:-:S13]  /*67d0*/  ISETP.GE.U32.AND.EX P0, PT, R18, UR5, PT, P0 ;  /* 0x0000000512007c0c */ /* 0x000fda000bf06100 */
[----:B------:R-:W-:Y:S05]  /*67e0*/  @P0 BRA `(.L_x_931) ;  /* 0x0000000400680947 */ /* 0x000fea0003800000 */
[----:B------:R-:W1:Y:S01]  /*67f0*/  LDC.64 R10, c[0x0][0x8d0] ;  /* 0x00023400ff0a7b82 */ /* 0x000e620000000a00 */
[----:B------:R-:W2:Y:S01]  /*6800*/  S2R R22, SR_CTAID.X ;  /* 0x0000000000167919 */ /* 0x000ea20000002500 */
[----:B------:R-:W-:Y:S02]  /*6810*/  IMAD.MOV.U32 R8, RZ, RZ, R17 ;  /* 0x000000ffff087224 */ /* 0x000fe400078e0011 */
[----:B------:R-:W-:-:S04]  /*6820*/  IMAD.MOV.U32 R9, RZ, RZ, R18 ;  /* 0x000000ffff097224 */ /* 0x000fc800078e0012 */
[----:B------:R-:W3:Y:S08]  /*6830*/  LDC R12, c[0x0][0x8d8] ;  /* 0x00023600ff0c7b82 */ /* 0x000ef00000000800 */
[----:B------:R-:W4:Y:S01]  /*6840*/  LDC.64 R20, c[0x0][0x8c8] ;  /* 0x00023200ff147b82 */ /* 0x000f220000000a00 */
[----:B-1----:R-:W-:-:S04]  /*6850*/  ISETP.NE.U32.AND P0, PT, R10, RZ, PT ;  /* 0x000000ff0a00720c */ /* 0x002fc80003f05070 */
[----:B------:R-:W-:-:S13]  /*6860*/  ISETP.NE.AND.EX P0, PT, R11, RZ, PT, P0 ;  /* 0x000000ff0b00720c */ /* 0x000fda0003f05300 */
[----:B--234-:R-:W-:Y:S05]  /*6870*/  @!P0 BRA `(.L_x_932) ;  /* 0x0000000000288947 */ /* 0x01cfea0003800000 */
        /* <DEDUP_REMOVED lines=10> */
.L_x_932:
[----:B------:R-:W1:Y:S01]  /*6920*/  S2R R24, SR_CTAID.Y ;  /* 0x0000000000187919 */ /* 0x000e620000002600 */
[-CC-:B------:R-:W-:Y:S01]  /*6930*/  SHF.R.U64 R16, R8, R12.reuse, R9.reuse ;  /* 0x0000000c08107219 */ /* 0x180fe20000001209 */
[----:B------:R-:W-:Y:S01]  /*6940*/  IMAD.MOV.U32 R5, RZ, RZ, R18 ;  /* 0x000000ffff057224 */ /* 0x000fe200078e0012 */
[----:B------:R-:W-:Y:S01]  /*6950*/  SHF.R.U32.HI R4, RZ, R12, R9 ;  /* 0x0000000cff047219 */ /* 0x000fe20000011609 */
[----:B------:R-:W2:Y:S01]  /*6960*/  LDC R8, c[0x0][0x8c0] ;  /* 0x00023000ff087b82 */ /* 0x000ea20000000800 */
[----:B------:R-:W-:Y:S01]  /*6970*/  IADD3 R7, P0, RZ, -R16, RZ ;  /* 0x80000010ff077210 */ /* 0x000fe20007f1e0ff */
[----:B------:R-:W-:Y:S01]  /*6980*/  ULDC UR4, c[0x0][0x150] ;  /* 0x0000540000047ab9 */ /* 0x000fe20000000800 */
[----:B------:R-:W-:Y:S02]  /*6990*/  I2FP.F32.U32 R10, R22 ;  /* 0x00000016000a7245 */ /* 0x000fe40000201000 */
[----:B------:R-:W-:Y:S01]  /*69a0*/  IADD3.X R9, RZ, ~R4, RZ, P0, !PT ;  /* 0x80000004ff097210 */ /* 0x000fe200007fe4ff */
[----:B------:R-:W-:-:S02]  /*69b0*/  IMAD.MOV.U32 R4, RZ, RZ, R17 ;  /* 0x000000ffff047224 */ /* 0x000fc400078e0011 */
[----:B------:R-:W3:Y:S01]  /*69c0*/  LDC.64 R14, c[0x0][0x8e8] ;  /* 0x00023a00ff0e7b82 */ /* 0x000ee20000000a00 */
[----:B------:R-:W-:Y:S01]  /*69d0*/  FMUL R10, R10, UR4 ;  /* 0x000000040a0a7c20 */ /* 0x000fe20008400000 */
[-C--:B------:R-:W-:Y:S01]  /*69e0*/  IMAD R6, R9, R20.reuse, RZ ;  /* 0x0000001409067224 */ /* 0x080fe200078e02ff */
[----:B------:R-:W-:Y:S01]  /*69f0*/  ULDC UR4, c[0x0][0x154] ;  /* 0x0000550000047ab9 */ /* 0x000fe20000000800 */
[----:B------:R-:W-:-:S03]  /*6a00*/  IMAD.WIDE.U32 R4, R7, R20, R4 ;  /* 0x0000001407047225 */ /* 0x000fc600078e0004 */
[----:B------:R-:W4:Y:S01]  /*6a10*/  F2I.U32.TRUNC.NTZ R10, R10 ;  /* 0x0000000a000a7305 */ /* 0x000f22000020f000 */
[----:B------:R-:W5:Y:S01]  /*6a20*/  LDC R20, c[0x0][0x8b0] ;  /* 0x00022c00ff147b82 */ /* 0x000f620000000800 */
[----:B------:R-:W-:-:S05]  /*6a30*/  IMAD R7, R7, R21, R6 ;  /* 0x0000001507077224 */ /* 0x000fca00078e0206 */
[----:B------:R-:W-:Y:S02]  /*6a40*/  IADD3 R5, R5, R7, RZ ;  /* 0x0000000705057210 */ /* 0x000fe40007ffe0ff */
[----:B------:R-:W5:Y:S02]  /*6a50*/  LDC R11, c[0x0][0x900] ;  /* 0x00024000ff0b7b82 */ /* 0x000f640000000800 */
[--C-:B--2---:R-:W-:Y:S02]  /*6a60*/  SHF.R.U64 R12, R4, R8, R5.reuse ;  /* 0x00000008040c7219 */ /* 0x104fe40000001205 */
[----:B-1----:R-:W-:Y:S02]  /*6a70*/  I2FP.F32.U32 R4, R24 ;  /* 0x0000001800047245 */ /* 0x002fe40000201000 */
[----:B------:R-:W-:Y:S01]  /*6a80*/  SHF.R.U32.HI R5, RZ, R8, R5 ;  /* 0x00000008ff057219 */ /* 0x000fe20000011605 */
[----:B------:R-:W-:Y:S01]  /*6a90*/  IMAD.MOV.U32 R8, RZ, RZ, -0x1 ;  /* 0xffffffffff087424 */ /* 0x000fe200078e00ff */
[----:B------:R-:W1:Y:S01]  /*6aa0*/  LDC R9, c[0x0][0x144] ;  /* 0x00005100ff097b82 */ /* 0x000e620000000800 */
[----:B---3--:R-:W-:Y:S01]  /*6ab0*/  ISETP.NE.U32.AND P0, PT, R14, RZ, PT ;  /* 0x000000ff0e00720c */ /* 0x008fe20003f05070 */
[----:B------:R-:W-:Y:S01]  /*6ac0*/  FMUL R6, R4, UR4 ;  /* 0x0000000404067c20 */ /* 0x000fe20008400000 */
[----:B----4-:R-:W-:-:S02]  /*6ad0*/  IMAD.MOV R4, RZ, RZ, -R10 ;  /* 0x000000ffff047224 */ /* 0x010fc400078e0a0a */
[----:B------:R-:W-:-:S03]  /*6ae0*/  ISETP.NE.AND.EX P0, PT, R15, RZ, PT, P0 ;  /* 0x000000ff0f00720c */ /* 0x000fc60003f05300 */
[----:B------:R-:W2:Y:S01]  /*6af0*/  LDC R21, c[0x0][0x148] ;  /* 0x00005200ff157b82 */ /* 0x000ea20000000800 */
[-CC-:B-----5:R-:W-:Y:S02]  /*6b00*/  SHF.R.U64 R10, R12, R20.reuse, R5.reuse ;  /* 0x000000140c0a7219 */ /* 0x1a0fe40000001205 */
[----:B------:R-:W-:Y:S02]  /*6b10*/  SHF.R.U32.HI R5, RZ, R20, R5 ;  /* 0x00000014ff057219 */ /* 0x000fe40000011605 */
[----:B------:R3:W4:Y:S03]  /*6b20*/  F2I.U32.TRUNC.NTZ R20, R6 ;  /* 0x0000000600147305 */ /* 0x000726000020f000 */
[----:B------:R-:W2:Y:S01]  /*6b30*/  LDC R25, c[0x0][0x8a8] ;  /* 0x00022a00ff197b82 */ /* 0x000ea20000000800 */
[-C--:B------:R-:W-:Y:S02]  /*6b40*/  SHF.L.U32 R8, R8, R11.reuse, RZ ;  /* 0x0000000b08087219 */ /* 0x080fe400000006ff */
[----:B------:R-:W-:-:S02]  /*6b50*/  SHF.R.U64 R13, R10, R11, R5 ;  /* 0x0000000b0a0d7219 */ /* 0x000fc40000001205 */
[-C--:B------:R-:W-:Y:S02]  /*6b60*/  SHF.R.U32.HI R5, RZ, R11.reuse, R5 ;  /* 0x0000000bff057219 */ /* 0x080fe40000011605 */
[----:B------:R-:W-:Y:S01]  /*6b70*/  SHF.L.U32 R28, R0, R11, RZ ;  /* 0x0000000b001c7219 */ /* 0x000fe200000006ff */
[----:B------:R-:W2:Y:S01]  /*6b80*/  LDC R26, c[0x0][0x8f0] ;  /* 0x00023c00ff1a7b82 */ /* 0x000ea20000000800 */
[----:B-1----:R-:W-:Y:S01]  /*6b90*/  IMAD R22, R9, R4, R22 ;  /* 0x0000000409167224 */ /* 0x002fe200078e0216 */
[----:B------:R-:W-:Y:S02]  /*6ba0*/  LOP3.LUT R23, RZ, R8, RZ, 0x33, !PT ;  /* 0x00000008ff177212 */ /* 0x000fe400078e33ff */
[----:B------:R-:W-:-:S04]  /*6bb0*/  MOV R4, R13 ;  /* 0x0000000d00047202 */ /* 0x000fc80000000f00 */
        /* <DEDUP_REMOVED lines=8> */
[----:B------:R-:W-:Y:S01]  /*6c40*/  IMAD.WIDE.U32 R4, R9, R14, RZ ;  /* 0x0000000e09047225 */ /* 0x000fe200078e00ff */
[----:B------:R-:W-:-:S03]  /*6c50*/  MOV R8, R7 ;  /* 0x0000000700087202 */ /* 0x000fc60000000f00 */
[----:B------:R-:W-:Y:S01]  /*6c60*/  IMAD.X R9, RZ, RZ, RZ, P0 ;  /* 0x000000ffff097224 */ /* 0x000fe200000e06ff */
[----:B------:R-:W-:-:S05]  /*6c70*/  IADD3 RZ, P0, R5, R6, RZ ;  /* 0x0000000605ff7210 */ /* 0x000fca0007f1e0ff */
[----:B------:R-:W-:-:S08]  /*6c80*/  IMAD.WIDE.U32.X R4, R11, R15, R8, P0 ;  /* 0x0000000f0b047225 */ /* 0x000fd000000e0408 */
.L_x_933:
[----:B------:R-:W3:Y:S01]  /*6c90*/  LDC R6, c[0x0][0x904] ;  /* 0x00024100ff067b82 */ /* 0x000ee20000000800 */
[----:B--2---:R-:W-:Y:S01]  /*6ca0*/  SHF.R.U64 R0, R4, R26, R5 ;  /* 0x0000001a04007219 */ /* 0x004fe20000001205 */
[----:B------:R-:W-:Y:S01]  /*6cb0*/  VIADD R5, R25, 0xffffffff ;  /* 0xffffffff19057836 */ /* 0x000fe20000000000 */
[----:B------:R-:W-:Y:S01]  /*6cc0*/  LOP3.LUT R23, R10, R23, RZ, 0xc0, !PT ;  /* 0x000000170a177212 */ /* 0x000fe200078ec0ff */
[----:B------:R-:W-:Y:S01]  /*6cd0*/  IMAD.MOV R20, RZ, RZ, -R20 ;  /* 0x000000ffff147224 */ /* 0x000fe200078e0a14 */
[----:B------:R-:W-:Y:S02]  /*6ce0*/  IADD3 R4, -R0, RZ, RZ ;  /* 0x000000ff00047210 */ /* 0x000fe40007ffe1ff */
[----:B------:R-:W-:Y:S01]  /*6cf0*/  LOP3.LUT R5, R12, R5, RZ, 0xc0, !PT ;  /* 0x000000050c057212 */ /* 0x000fe200078ec0ff */
[----:B------:R-:W-:Y:S02]  /*6d00*/  IMAD R23, R28, R0, R23 ;  /* 0x000000001c177224 */ /* 0x000fe400078e0217 */
[----:B-1----:R-:W-:-:S02]  /*6d10*/  IMAD R0, R4, R27, R13 ;  /* 0x0000001b04007224 */ /* 0x002fc400078e020d */
[----:B------:R-:W-:Y:S02]  /*6d20*/  IMAD.MOV.U32 R4, RZ, RZ, 0x1 ;  /* 0x00000001ff047424 */ /* 0x000fe400078e00ff */
[----:B------:R-:W-:Y:S01]  /*6d30*/  IMAD R0, R0, R25, R5 ;  /* 0x0000001900007224 */ /* 0x000fe200078e0205 */
[----:B---3--:R-:W-:-:S13]  /*6d40*/  ISETP.NE.AND P0, PT, R6, 0x1, PT ;  /* 0x000000010600780c */ /* 0x008fda0003f05270 */
[----:B------:R-:W-:-:S04]  /*6d50*/  @P0 IMAD R22, R21, R20, R24 ;  /* 0x0000001415160224 */ /* 0x000fc800078e0218 */
[----:B------:R-:W-:-:S05]  /*6d60*/  IMAD R23, R23, R29, R22 ;  /* 0x0000001d17177224 */ /* 0x000fca00078e0216 */
[----:B------:R-:W-:Y:S02]  /*6d70*/  SEL R22, R0, R23, !P0 ;  /* 0x0000001700167207 */ /* 0x000fe40004000000 */
[----:B------:R-:W-:-:S07]  /*6d80*/  SEL R23, R23, R0, !P0 ;  /* 0x0000000017177207 */ /* 0x000fce0004000000 */
.L_x_931:
[----:B------:R-:W-:Y:S01]  /*6d90*/  LOP3.LUT P0, RZ, R4, 0xff, RZ, 0xc0, !PT ;  /* 0x000000ff04ff7812 */ /* 0x000fe2000780c0ff */
[----:B------:R-:W-:Y:S01]  /*6da0*/  UIMAD.WIDE.U32 UR4, UR41, -0x55555555, URZ ;  /* 0xaaaaaaab290478a5 */ /* 0x000fe2000f8e003f */
[----:B------:R-:W-:Y:S02]  /*6db0*/  LOP3.LUT R160, R160, 0x1, RZ, 0x3c, !PT ;  /* 0x00000001a0a07812 */ /* 0x000fe400078e3cff */
[----:B------:R-:W-:Y:S01]  /*6dc0*/  LOP3.LUT R158, R3, 0x3, RZ, 0xc0, !PT ;  /* 0x00000003039e7812 */ /* 0x000fe200078ec0ff */
[----:B------:R-:W-:-:S04]  /*6dd0*/  USHF.R.U32.HI UR4, URZ, 0x2, UR5 ;  /* 0x000000023f047899 */ /* 0x000fc80008011605 */
[----:B------:R-:W-:-:S04]  /*6de0*/  UIMAD UR41, UR4, -0x6, UR41 ;  /* 0xfffffffa042978a4 */ /* 0x000fc8000f8e0229 */
[----:B------:R-:W-:Y:S08]  /*6df0*/  @P0 BRA `(.L_x_934) ;  /* 0xffffffa800d00947 */ /* 0x000ff0000383ffff */
[----:B------:R-:W-:Y:S05]  /*6e00*/  EXIT ;  /* 0x000000000000794d */ /* 0x000fea0003800000 */
.L_x_816:
[----:B------:R-:W-:-:S08]  /*6e10*/  NOP ;  /* 0x0000000000007918 */ /* 0x000fd00000000000 */
[----:B-----5:R-:W2:-:S00]  /*6e20*/  USETMAXREG.DEALLOC.CTAPOOL 0x28 ;  /* 0x00000028000079c8 */ /* 0x020e8000080e0500 */
[----:B--2---:R-:W-:-:S13]  /*6e30*/  ISETP.NE.AND P1, PT, R0, 0x1, PT ;  /* 0x000000010000780c */ /* 0x004fda0003f25270 */
[----:B-1----:R-:W-:Y:S05]  /*6e40*/  @!P1 EXIT ;  /* 0x000000000000994d */ /* 0x002fea0003800000 */
[----:B------:R-:W-:Y:S05]  /*6e50*/  @!P3 BRA `(.L_x_935) ;  /* 0x000000180074b947 */ /* 0x000fea0003800000 */
[----:B------:R-:W-:-:S13]  /*6e60*/  ISETP.NE.AND P1, PT, R0, 0x2, PT ;  /* 0x000000020000780c */ /* 0x000fda0003f25270 */
[----:B------:R-:W-:Y:S05]  /*6e70*/  @P1 EXIT ;  /* 0x000000000000194d */ /* 0x000fea0003800000 */
[----:B------:R-:W-:Y:S01]  /*6e80*/  ULDC.64 UR4, c[0x0][0x588] ;  /* 0x0001620000047ab9 */ /* 0x000fe20000000a00 */
[----:B------:R-:W-:Y:S02]  /*6e90*/  ISETP.NE.AND.EX P0, PT, RZ, UR39, PT, P0 ;  /* 0x00000027ff007c0c */ /* 0x000fe4000bf05300 */
[----:B------:R-:W-:-:S04]  /*6ea0*/  ISETP.NE.U32.AND P1, PT, RZ, UR4, PT ;  /* 0x00000004ff007c0c */ /* 0x000fc8000bf25070 */
[----:B------:R-:W-:-:S13]  /*6eb0*/  ISETP.NE.AND.EX P1, PT, RZ, UR5, PT, P1 ;  /* 0x00000005ff007c0c */ /* 0x000fda000bf25310 */
[----:B------:R-:W-:Y:S05]  /*6ec0*/  @P1 BRA P0, `(.L_x_936) ;  /* 0x0000000000401947 */ /* 0x000fea0000000000 */
[----:B------:R-:W-:-:S04]  /*6ed0*/  ISETP.NE.U32.AND P0, PT, RZ, UR38, PT ;  /* 0x00000026ff007c0c */ /* 0x000fc8000bf05070 */
[----:B------:R-:W-:-:S13]  /*6ee0*/  ISETP.NE.AND.EX P0, PT, RZ, UR39, PT, P0 ;  /* 0x00000027ff007c0c */ /* 0x000fda000bf05300 */
[----:B------:R-:W-:Y:S05]  /*6ef0*/  @!P0 BRA `(.L_x_937) ;  /* 0x00000000002c8947 */ /* 0x000fea0003800000 */
[----:B------:R-:W2:Y:S02]  /*6f00*/  LDL R5, [R1] ;  /* 0x0000000001057983 */ /* 0x000ea40000100800 */
[----:B--2---:R-:W-:-:S04]  /*6f10*/  PRMT R0, R5, 0x9910, RZ ;  /* 0x0000991005007816 */ /* 0x004fc800000000ff */
[----:B------:R-:W-:-:S13]  /*6f20*/  ISETP.NE.AND P0, PT, R0, RZ, PT ;  /* 0x000000ff0000720c */ /* 0x000fda0003f05270 */
[----:B------:R-:W-:Y:S05]  /*6f30*/  @!P0 BRA `(.L_x_938) ;  /* 0x00000000000c8947 */ /* 0x000fea0003800000 */
[----:B------:R-:W-:-:S13]  /*6f40*/  FSETP.NEU.AND P0, PT, R2, RZ, PT ;  /* 0x000000ff0200720b */ /* 0x000fda0003f0d000 */
[----:B------:R-:W-:Y:S05]  /*6f50*/  @!P0 EXIT ;  /* 0x000000000000894d */ /* 0x000fea0003800000 */
[----:B------:R-:W-:Y:S05]  /*6f60*/  BRA `(.L_x_936) ;  /* 0x0000000000187947 */ /* 0x000fea0003800000 */
.L_x_938:
[----:B------:R-:W-:-:S04]  /*6f70*/  ISETP.NE.U32.AND P0, PT, RZ, UR4, PT ;  /* 0x00000004ff007c0c */ /* 0x000fc8000bf05070 */
[----:B------:R-:W-:-:S13]  /*6f80*/  ISETP.NE.AND.EX P0, PT, RZ, UR5, PT, P0 ;  /* 0x00000005ff007c0c */ /* 0x000fda000bf05300 */
[----:B------:R-:W-:Y:S05]  /*6f90*/  @!P0 EXIT ;  /* 0x000000000000894d */ /* 0x000fea0003800000 */
[----:B------:R-:W-:Y:S05]  /*6fa0*/  BRA `(.L_x_936) ;  /* 0x0000000000087947 */ /* 0x000fea0003800000 */
.L_x_937:
[----:B------:R-:W-:-:S13]  /*6fb0*/  FSETP.NEU.AND P0, PT, R2, RZ, PT ;  /* 0x000000ff0200720b */ /* 0x000fda0003f0d000 */
[----:B------:R-:W-:Y:S05]  /*6fc0*/  @!P0 EXIT ;  /* 0x000000000000894d */ /* 0x000fea0003800000 */
.L_x_936:
[----:B------:R-:W-:-:S13]  /*6fd0*/  LOP3.LUT P0, RZ, R8, 0xff, RZ, 0xc0, !PT ;  /* 0x000000ff08ff7812 */ /* 0x000fda000780c0ff */
[----:B------:R-:W-:Y:S05]  /*6fe0*/  @!P0 BRA `(.L_x_939) ;  /* 0x0000001400908947 */ /* 0x000fea0003800000 */
[----:B------:R-:W1:Y:S01]  /*6ff0*/  LDC R10, c[0x0][0x900] ;  /* 0x00024000ff0a7b82 */ /* 0x000e620000000800 */
[----:B------:R-:W-:Y:S01]  /*7000*/  IMAD.MOV.U32 R3, RZ, RZ, -0x1 ;  /* 0xffffffffff037424 */ /* 0x000fe200078e00ff */
[----:B------:R-:W-:Y:S01]  /*7010*/  MOV R5, 0x1 ;  /* 0x0000000100057802 */ /* 0x000fe20000000f00 */
[----:B------:R-:W-:Y:S01]  /*7020*/  IMAD.MOV.U32 R19, RZ, RZ, RZ ;  /* 0x000000ffff137224 */ /* 0x000fe200078e00ff */
[----:B------:R-:W-:Y:S01]  /*7030*/  PLOP3.LUT P0, PT, PT, PT, PT, 0x8, 0x0 ;  /* 0x000000000000781c */ /* 0x000fe20003f0e170 */
[----:B------:R-:W-:Y:S01]  /*7040*/  ULDC.64 UR22, c[0x0][0x198] ;  /* 0x0000660000167ab9 */ /* 0x000fe20000000a00 */
[----:B------:R-:W-:Y:S01]  /*7050*/  LOP3.LUT R8, R9, 0x2, RZ, 0xfc, !PT ;  /* 0x0000000209087812 */ /* 0x000fe200078efcff */
[----:B------:R-:W-:Y:S01]  /*7060*/  ULDC.64 UR4, c[0x0][0x588] ;  /* 0x0001620000047ab9 */ /* 0x000fe20000000a00 */
[----:B------:R-:W2:Y:S01]  /*7070*/  LDC R11, c[0x0][0x8a8] ;  /* 0x00022a00ff0b7b82 */ /* 0x000ea20000000800 */
[----:B------:R-:W-:Y:S01]  /*7080*/  ULDC.64 UR6, c[0x0][0x8f8] ;  /* 0x00023e0000067ab9 */ /* 0x000fe20000000a00 */
[----:B------:R-:W-:Y:S01]  /*7090*/  ULDC.64 UR14, c[0x0][0x590] ;  /* 0x00016400000e7ab9 */ /* 0x000fe20000000a00 */
[----:B-1----:R-:W-:-:S02]  /*70a0*/  SHF.L.U32 R0, R3, R10, RZ ;  /* 0x0000000a03007219 */ /* 0x002fc400000006ff */
[----:B------:R-:W-:Y:S02]  /*70b0*/  SHF.L.U32 R10, R5, R10, RZ ;  /* 0x0000000a050a7219 */ /* 0x000fe400000006ff */
[----:B------:R-:W-:Y:S01]  /*70c0*/  LOP3.LUT R0, RZ, R0, RZ, 0x33, !PT ;  /* 0x00000000ff007212 */ /* 0x000fe200078e33ff */
[----:B--2---:R-:W-:-:S07]  /*70d0*/  VIADD R11, R11, 0xffffffff ;  /* 0xffffffff0b0b7836 */ /* 0x004fce0000000000 */
.L_x_997:
[----:B------:R-:W-:Y:S05]  /*70e0*/  @P0 BRA `(.L_x_940) ;  /* 0x0000000000180947 */ /* 0x000fea0003800000 */
[----:B------:R-:W1:Y:S01]  /*70f0*/  S2R R5, SR_CgaCtaId ;  /* 0x0000000000057919 */ /* 0x000e620000008800 */
[----:B------:R-:W-:Y:S02]  /*7100*/  MOV R4, 0x400 ;  /* 0x0000040000047802 */ /* 0x000fe40000000f00 */
[----:B------:R-:W-:Y:S02]  /*7110*/  SHF.L.U32 R3, R19, 0x1f, RZ ;  /* 0x0000001f13037819 */ /* 0x000fe400000006ff */
[----:B-1----:R-:W-:-:S04]  /*7120*/  LEA R4, R5, R4, 0x18 ;  /* 0x0000000405047211 */ /* 0x002fc800078ec0ff */
[----:B------:R-:W1:Y:S02]  /*7130*/  SYNCS.PHASECHK.TRANS64.TRYWAIT P0, [R4+URZ+0xc8], R3 ;  /* 0x0000c803040075a7 */ /* 0x000e64000800017f */
[----:B-1----:R-:W-:Y:S05]  /*7140*/  @!P0 BRA `(.L_x_941) ;  /* 0x0000002c00048947 */ /* 0x002fea0003800000 */
.L_x_940:
[----:B------:R-:W-:Y:S02]  /*7150*/  ISETP.NE.U32.AND P0, PT, RZ, UR14, PT ;  /* 0x0000000eff007c0c */ /* 0x000fe4000bf05070 */
[----:B------:R-:W-:Y:S02]  /*7160*/  R2UR UR18, R23 ;  /* 0x00000000171272ca */ /* 0x000fe400000e0000 */
[----:B------:R-:W-:Y:S02]  /*7170*/  R2UR UR19, R22 ;  /* 0x00000000161372ca */ /* 0x000fe400000e0000 */
[----:B------:R-:W-:-:S09]  /*7180*/  ISETP.NE.AND.EX P0, PT, RZ, UR15, PT, P0 ;  /* 0x0000000fff007c0c */ /* 0x000fd2000bf05300 */
[----:B------:R-:W-:Y:S02]  /*7190*/  USHF.L.U32 UR18, UR18, 0x7, URZ ;  /* 0x0000000712127899 */ /* 0x000fe4000800063f */
[----:B------:R-:W-:Y:S02]  /*71a0*/  USHF.L.U32 UR19, UR19, 0x7, URZ ;  /* 0x0000000713137899 */ /* 0x000fe4000800063f */
[----:B------:R-:W-:Y:S10]  /*71b0*/  @!P0 BRA `(.L_x_942) ;  /* 0x0000000000408947 */ /* 0x000ff40003800000 */
[----:B------:R-:W-:-:S04]  /*71c0*/  ISETP.NE.U32.AND P1, PT, RZ, UR4, PT ;  /* 0x00000004ff007c0c */ /* 0x000fc8000bf25070 */
[----:B------:R-:W-:-:S13]  /*71d0*/  ISETP.NE.AND.EX P1, PT, RZ, UR5, PT, P1 ;  /* 0x00000005ff007c0c */ /* 0x000fda000bf25310 */
[----:B------:R-:W-:Y:S05]  /*71e0*/  @!P1 BRA `(.L_x_943) ;  /* 0x0000000000209947 */ /* 0x000fea0003800000 */
[----:B-1----:R-:W1:Y:S01]  /*71f0*/  LDC.64 R2, c[0x0][0x588] ;  /* 0x00016200ff027b82 */ /* 0x002e620000000a00 */
[----:B------:R-:W-:Y:S01]  /*7200*/  IMAD R5, R16, UR14, RZ ;  /* 0x0000000e10057c24 */ /* 0x000fe2000f8e02ff */
[----:B------:R-:W-:-:S03]  /*7210*/  MOV R4, 0x1 ;  /* 0x0000000100047802 */ /* 0x000fc60000000f00 */
[----:B-1----:R-:W-:-:S06]  /*7220*/  IMAD.WIDE R2, R5, 0x4, R2 ;  /* 0x0000000405027825 */ /* 0x002fcc00078e0202 */
[----:B------:R1:W5:Y:S02]  /*7230*/  LDG.E R2, desc[UR42][R2.64] ;  /* 0x0000002a02027981 */ /* 0x000364000c1e1900 */
[----:B-1----:R-:W-:-:S05]  /*7240*/  PRMT R3, R4, 0x7610, R3 ;  /* 0x0000761004037816 */ /* 0x002fca0000000003 */
[----:B------:R3:W-:Y:S01]  /*7250*/  STL.S16 [R1], R3 ;  /* 0x0000000301007387 */ /* 0x0007e20000100600 */
[----:B------:R-:W-:Y:S05]  /*7260*/  BRA `(.L_x_942) ;  /* 0x0000000000147947 */ /* 0x000fea0003800000 */
.L_x_943:
[----:B------:R-:W-:Y:S01]  /*7270*/  IMAD.MOV.U32 R2, RZ, RZ, 0x1 ;  /* 0x00000001ff027424 */ /* 0x000fe200078e00ff */
[----:B------:R-:W-:-:S04]  /*7280*/  ULDC UR8, c[0x0][0x580] ;  /* 0x0001600000087ab9 */ /* 0x000fc80000000800 */
[----:B-1----:R-:W-:Y:S01]  /*7290*/  PRMT R3, R2, 0x7610, R3 ;  /* 0x0000761002037816 */ /* 0x002fe20000000003 */
[----:B------:R-:W-:-:S04]  /*72a0*/  IMAD.U32 R2, RZ, RZ, UR8 ;  /* 0x00000008ff027e24 */ /* 0x000fc8000f8e00ff */
[----:B------:R2:W-:Y:S03]  /*72b0*/  STL.S16 [R1], R3 ;  /* 0x0000000301007387 */ /* 0x0005e60000100600 */
.L_x_942:
[----:B------:R-:W-:Y:S05]  /*72c0*/  @!P0 BRA `(.L_x_944) ;  /* 0x0000000000208947 */ /* 0x000fea0003800000 */
[----:B-123--:R-:W2:Y:S02]  /*72d0*/  LDL R3, [R1] ;  /* 0x0000000001037983 */ /* 0x00eea40000100800 */
[----:B--2---:R-:W-:-:S13]  /*72e0*/  LOP3.LUT P2, RZ, R3, 0xff, RZ, 0xc0, !PT ;  /* 0x000000ff03ff7812 */ /* 0x004fda000784c0ff */
[----:B------:R-:W1:Y:S02]  /*72f0*/  @!P2 LDC.64 R4, c[0x0][0x588] ;  /* 0x00016200ff04ab82 */ /* 0x000e640000000a00 */
[----:B-1----:R-:W-:-:S04]  /*7300*/  @!P2 ISETP.NE.U32.AND P0, PT, R4, RZ, PT ;  /* 0x000000ff0400a20c */ /* 0x002fc80003f05070 */
[----:B------:R-:W-:Y:S02]  /*7310*/  @!P2 ISETP.NE.AND.EX P1, PT, R5, RZ, PT, P0 ;  /* 0x000000ff0500a20c */ /* 0x000fe40003f25300 */
[----:B-----5:R-:W-:Y:S02]  /*7320*/  @P2 FSETP.EQ.AND P0, PT, R2, RZ, PT ;  /* 0x000000ff0200220b */ /* 0x020fe40003f02000 */
[----:B------:R-:W-:Y:S01]  /*7330*/  @!P2 PLOP3.LUT P0, PT, P1, PT, PT, 0x8, 0x0 ;  /* 0x000000000000a81c */ /* 0x000fe20000f0e170 */
[----:B------:R-:W-:-:S12]  /*7340*/  BRA `(.L_x_945) ;  /* 0x0000000000047947 */ /* 0x000fd80003800000 */
.L_x_944:
[----:B-----5:R-:W-:-:S13]  /*7350*/  FSETP.EQ.AND P0, PT, R2, RZ, PT ;  /* 0x000000ff0200720b */ /* 0x020fda0003f02000 */
.L_x_945:
[----:B------:R-:W-:Y:S02]  /*7360*/  ISETP.NE.AND P2, PT, R8, 0x3, PT ;  /* 0x000000030800780c */ /* 0x000fe40003f45270 */
[----:B------:R-:W-:-:S04]  /*7370*/  ELECT P1, URZ, PT ;  /* 0x00000000003f782f */ /* 0x000fc80003820000 */
[----:B------:R-:W-:-:S07]  /*7380*/  PLOP3.LUT P0, PT, P1, P0, PT, 0x20, 0x0 ;  /* 0x000000000000781c */ /* 0x000fce0000f00470 */
[----:B------:R-:W-:Y:S06]  /*7390*/  @!P2 BRA `(.L_x_946) ;  /* 0x000000000004a947 */ /* 0x000fec0003800000 */
[----:B------:R-:W-:Y:S01]  /*73a0*/  BPT.TRAP 0x1 ;  /* 0x000000040000795c */ /* 0x000fe20000300000 */
.L_x_946:
[----:B------:R-:W4:Y:S01]  /*73b0*/  S2UR UR37, SR_CgaCtaId ;  /* 0x00000000002579c3 */ /* 0x000f220000008800 */
[----:B------:R-:W-:Y:S01]  /*73c0*/  UMOV UR13, 0x400 ;  /* 0x00000400000d7882 */ /* 0x000fe20000000000 */
[----:B-123--:R-:W-:-:S04]  /*73d0*/  MOV R3, 0x1 ;  /* 0x0000000100037802 */ /* 0x00efc80000000f00 */
[----:B------:R-:W-:Y:S01]  /*73e0*/  SHF.L.U32 R3, R3, 0x1f, RZ ;  /* 0x0000001f03037819 */ /* 0x000fe200000006ff */
[----:B----4-:R-:W-:-:S09]  /*73f0*/  ULEA UR13, UR37, UR13, 0x18 ;  /* 0x0000000d250d7291 */ /* 0x010fd2000f8ec03f */
[----:B------:R-:W1:Y:S02]  /*7400*/  SYNCS.PHASECHK.TRANS64.TRYWAIT P1, [UR13+0x80], R3 ;  /* 0x00008003ff0075a7 */ /* 0x000e64000802014d */
[----:B-1----:R-:W-:Y:S05]  /*7410*/  @!P1 BRA `(.L_x_947) ;  /* 0x0000002800649947 */ /* 0x002fea0003800000 */
.L_x_1041:
[----:B------:R-:W-:Y:S04]  /*7420*/  BSSY B0, `(.L_x_948) ;  /* 0x000000e000007945 */ /* 0x000fe80003800000 */
[----:B------:R-:W-:Y:S05]  /*7430*/  @!P0 BRA `(.L_x_949) ;  /* 0x0000000000308947 */ /* 0x000fea0003800000 */
[----:B------:R-:W-:Y:S01]  /*7440*/  R2UR UR20, R16 ;  /* 0x00000000101472ca */ /* 0x000fe200000e0000 */
[----:B------:R-:W-:Y:S02]  /*7450*/  UIADD3 UR8, UP0, UR22, 0x3f0, URZ ;  /* 0x000003f016087890 */ /* 0x000fe4000ff1e03f */
[----:B------:R-:W-:Y:S02]  /*7460*/  UIADD3 UR16, UR13, 0x400, URZ ;  /* 0x000004000d107890 */ /* 0x000fe4000fffe03f */
[----:B------:R-:W-:Y:S02]  /*7470*/  UIADD3 UR17, UR13, 0x60, URZ ;  /* 0x000000600d117890 */ /* 0x000fe4000fffe03f */
[----:B------:R-:W-:Y:S01]  /*7480*/  UIADD3.X UR9, URZ, UR23, URZ, UP0, !UPT ;  /* 0x000000173f097290 */ /* 0x000fe200087fe43f */
[----:B------:R-:W-:Y:S01]  /*7490*/  UMOV UR10, 0x0 ;  /* 0x00000000000a7882 */ /* 0x000fe20000000000 */
[----:B------:R-:W-:-:S07]  /*74a0*/  UMOV UR11, 0x10000000 ;  /* 0x10000000000b7882 */ /* 0x000fce0000000000 */
[----:B------:R2:W-:Y:S02]  /*74b0*/  UTMALDG.3D [UR16], [UR8], desc[UR10] ;  /* 0x00000a10080075b4 */ /* 0x0005e40008011000 */
[----:B--2---:R-:W-:Y:S05]  /*74c0*/  @!P2 BRA `(.L_x_950) ;  /* 0x000000000004a947 */ /* 0x004fea0003800000 */
[----:B------:R-:W-:Y:S01]  /*74d0*/  BPT.TRAP 0x1 ;  /* 0x000000040000795c */ /* 0x000fe20000300000 */
.L_x_950:
[----:B-1----:R-:W1:Y:S02]  /*74e0*/  LDC R4, c[0x0][0x800] ;  /* 0x00020000ff047b82 */ /* 0x002e640000000800 */
[----:B-1----:R2:W-:Y:S02]  /*74f0*/  SYNCS.ARRIVE.TRANS64.RED.A0TR RZ, [UR13+0x60], R4 ;  /* 0x00006004ffff79a7 */ /* 0x0025e4000830040d */
.L_x_949:
[----:B------:R-:W-:Y:S05]  /*7500*/  BSYNC B0 ;  /* 0x0000000000007941 */ /* 0x000fea0003800000 */
.L_x_948:
[----:B------:R-:W-:Y:S05]  /*7510*/  @!P2 BRA `(.L_x_951) ;  /* 0x000000000004a947 */ /* 0x000fea0003800000 */
[----:B------:R-:W-:Y:S01]  /*7520*/  BPT.TRAP 0x1 ;  /* 0x000000040000795c */ /* 0x000fe20000300000 */
.L_x_951:
[----:B------:R-:W-:-:S04]  /*7530*/  UIADD3 UR33, UR13, 0x60, URZ ;  /* 0x000000600d217890 */ /* 0x000fc8000fffe03f */
[----:B------:R-:W-:-:S09]  /*7540*/  UPRMT UR16, UR37, 0x654, UR33 ;  /* 0x0000065425107896 */ /* 0x000fd20008000021 */
[----:B------:R-:W-:Y:S01]  /*7550*/  SYNCS.ARRIVE.TRANS64.RED.A1T0 RZ, [UR16], RZ ;  /* 0x000000ffffff79a7 */ /* 0x000fe20008100410 */
[----:B------:R-:W-:Y:S05]  /*7560*/  @!P2 BRA `(.L_x_952) ;  /* 0x000000000004a947 */ /* 0x000fea0003800000 */
[----:B------:R-:W-:Y:S01]  /*7570*/  BPT.TRAP 0x1 ;  /* 0x000000040000795c */ /* 0x000fe20000300000 */
.L_x_952:
[----:B------:R-:W3:Y:S02]  /*7580*/  SYNCS.PHASECHK.TRANS64.TRYWAIT P1, [UR13+0x88], R3 ;  /* 0x00008803ff0075a7 */ /* 0x000ee4000802014d */
[----:B---3--:R-:W-:Y:S05]  /*7590*/  @!P1 BRA `(.L_x_953) ;  /* 0x00000028001c9947 */ /* 0x008fea0003800000 */
.L_x_1042:
[----:B------:R-:W-:Y:S04]  /*75a0*/  BSSY B0, `(.L_x_954) ;  /* 0x0000010000007945 */ /* 0x000fe80003800000 */
[----:B------:R-:W-:Y:S05]  /*75b0*/  @!P0 BRA `(.L_x_955) ;  /* 0x0000000000388947 */ /* 0x000fea0003800000 */
[----:B------:R-:W-:Y:S01]  /*75c0*/  UIADD3 UR20, UP0, UR22, 0x3f0, URZ ;  /* 0x000003f016147890 */ /* 0x000fe2000ff1e03f */
[----:B------:R-:W-:Y:S01]  /*75d0*/  R2UR UR12, R16 ;  /* 0x00000000100c72ca */ /* 0x000fe200000e0000 */
[----:B------:R-:W-:Y:S02]  /*75e0*/  UIADD3 UR10, UR18, 0x40, URZ ;  /* 0x00000040120a7890 */ /* 0x000fe4000fffe03f */
[----:B------:R-:W-:Y:S02]  /*75f0*/  UIADD3 UR8, UR13, 0x1400, URZ ;  /* 0x000014000d087890 */ /* 0x000fe4000fffe03f */
[----:B------:R-:W-:Y:S02]  /*7600*/  UIADD3 UR9, UR13, 0x68, URZ ;  /* 0x000000680d097890 */ /* 0x000fe4000fffe03f */
[----:B------:R-:W-:Y:S01]  /*7610*/  UIADD3.X UR21, URZ, UR23, URZ, UP0, !UPT ;  /* 0x000000173f157290 */ /* 0x000fe200087fe43f */
[----:B------:R-:W-:Y:S01]  /*7620*/  UMOV UR24, 0x0 ;  /* 0x0000000000187882 */ /* 0x000fe20000000000 */
[----:B------:R-:W-:Y:S01]  /*7630*/  UMOV UR25, 0x10000000 ;  /* 0x1000000000197882 */ /* 0x000fe20000000000 */
[----:B------:R-:W-:-:S06]  /*7640*/  UMOV UR11, UR19 ;  /* 0x00000013000b7c82 */ /* 0x000fcc0008000000 */
[----:B------:R3:W-:Y:S02]  /*7650*/  UTMALDG.3D [UR8], [UR20], desc[UR24] ;  /* 0x00001808140075b4 */ /* 0x0007e40008011000 */
[----:B---3--:R-:W-:Y:S05]  /*7660*/  @!P2 BRA `(.L_x_956) ;  /* 0x000000000004a947 */ /* 0x008fea0003800000 */
[----:B------:R-:W-:Y:S01]  /*7670*/  BPT.TRAP 0x1 ;  /* 0x000000040000795c */ /* 0x000fe20000300000 */
.L_x_956:
[----:B-12---:R-:W1:Y:S02]  /*7680*/  LDC R4, c[0x0][0x800] ;  /* 0x00020000ff047b82 */ /* 0x006e640000000800 */
[----:B-1----:R3:W-:Y:S02]  /*7690*/  SYNCS.ARRIVE.TRANS64.RED.A0TR RZ, [UR13+0x68], R4 ;  /* 0x00006804ffff79a7 */ /* 0x0027e4000830040d */
.L_x_955:
[----:B------:R-:W-:Y:S05]  /*76a0*/  BSYNC B0 ;  /* 0x0000000000007941 */ /* 0x000fea0003800000 */
.L_x_954:
[----:B------:R-:W-:Y:S05]  /*76b0*/  @!P2 BRA `(.L_x_957) ;  /* 0x000000000004a947 */ /* 0x000fea0003800000 */
[----:B------:R-:W-:Y:S01]  /*76c0*/  BPT.TRAP 0x1 ;  /* 0x000000040000795c */ /* 0x000fe20000300000 */
.L_x_957:
[----:B------:R-:W-:Y:S02]  /*76d0*/  UIADD3 UR25, UR13, 0x68, URZ ;  /* 0x000000680d197890 */ /* 0x000fe4000fffe03f */
[----:B------:R-:W-:Y:S02]  /*76e0*/  UIADD3 UR11, UR19, 0x20, URZ ;  /* 0x00000020130b7890 */ /* 0x000fe4000fffe03f */
[----:B------:R-:W-:-:S09]  /*76f0*/  UPRMT UR20, UR37, 0x654, UR25 ;  /* 0x0000065425147896 */ /* 0x000fd20008000019 */
[----:B------:R-:W-:Y:S01]  /*7700*/  SYNCS.ARRIVE.TRANS64.RED.A1T0 RZ, [UR20], RZ ;  /* 0x000000ffffff79a7 */ /* 0x000fe20008100414 */
[----:B------:R-:W-:Y:S05]  /*7710*/  @!P2 BRA `(.L_x_958) ;  /* 0x000000000004a947 */ /* 0x000fea0003800000 */
[----:B------:R-:W-:Y:S01]  /*7720*/  BPT.TRAP 0x1 ;  /* 0x000000040000795c */ /* 0x000fe20000300000 */
.L_x_958:
[----:B------:R-:W4:Y:S02]  /*7730*/  SYNCS.PHASECHK.TRANS64.TRYWAIT P1, [UR13+0x90], R3 ;  /* 0x00009003ff0075a7 */ /* 0x000f24000802014d */
[----:B----4-:R-:W-:Y:S05]  /*7740*/  @!P1 BRA `(.L_x_959) ;  /* 0x0000002400c89947 */ /* 0x010fea0003800000 */
.L_x_1043:
        /* <DEDUP_REMOVED lines=8> */
[----:B------:R-:W-:Y:S01]  /*77d0*/  UMOV UR29, 0x10000000 ;  /* 0x10000000001d7882 */ /* 0x000fe20000000000 */
[----:B------:R-:W-:-:S06]  /*77e0*/  UMOV UR10, UR18 ;  /* 0x00000012000a7c82 */ /* 0x000fcc0008000000 */
[----:B------:R4:W-:Y:S02]  /*77f0*/  UTMALDG.3D [UR8], [UR26], desc[UR28] ;  /* 0x00001c081a0075b4 */ /* 0x0009e40008011000 */
[----:B----4-:R-:W-:Y:S05]  /*7800*/  @!P2 BRA `(.L_x_962) ;  /* 0x000000000004a947 */ /* 0x010fea0003800000 */
[----:B------:R-:W-:Y:S01]  /*7810*/  BPT.TRAP 0x1 ;  /* 0x000000040000795c */ /* 0x000fe20000300000 */
.L_x_962:
[----:B-123--:R-:W1:Y:S02]  /*7820*/  LDC R4, c[0x0][0x800] ;  /* 0x00020000ff047b82 */ /* 0x00ee640000000800 */
[----:B-1----:R4:W-:Y:S02]  /*7830*/  SYNCS.ARRIVE.TRANS64.RED.A0TR RZ, [UR13+0x70], R4 ;  /* 0x00007004ffff79a7 */ /* 0x0029e4000830040d */
.L_x_961:
[----:B------:R-:W-:Y:S05]  /*7840*/  BSYNC B0 ;  /* 0x0000000000007941 */ /* 0x000fea0003800000 */
.L_x_960:
[----:B------:R-:W-:Y:S05]  /*7850*/  @!P2 BRA `(.L_x_963) ;  /* 0x000000000004a947 */ /* 0x000fea0003800000 */
[----:B------:R-:W-:Y:S01]  /*7860*/  BPT.TRAP 0x1 ;  /* 0x000000040000795c */ /* 0x000fe20000300000 */
.L_x_963:
[----:B------:R-:W-:-:S04]  /*7870*/  UIADD3 UR17, UR13, 0x70, URZ ;  /* 0x000000700d117890 */ /* 0x000fc8000fffe03f */
[----:B------:R-:W-:-:S09]  /*7880*/  UPRMT UR21, UR37, 0x654, UR17 ;  /* 0x0000065425157896 */ /* 0x000fd20008000011 */
[----:B------:R-:W-:Y:S01]  /*7890*/  SYNCS.ARRIVE.TRANS64.RED.A1T0 RZ, [UR21], RZ ;  /* 0x000000ffffff79a7 */ /* 0x000fe20008100415 */
[----:B------:R-:W-:Y:S05]  /*78a0*/  @!P2 BRA `(.L_x_964) ;  /* 0x000000000004a947 */ /* 0x000fea0003800000 */
[----:B------:R-:W-:Y:S01]  /*78b0*/  BPT.TRAP 0x1 ;  /* 0x000000040000795c */ /* 0x000fe20000300000 */
.L_x_964:
[----:B------:R-:W5:Y:S02]  /*78c0*/  SYNCS.PHASECHK.TRANS64.TRYWAIT P1, [UR13+0x98], R3 ;  /* 0x00009803ff0075a7 */ /* 0x000f64000802014d */
[----:B-----5:R-:W-:Y:S05]  /*78d0*/  @!P1 BRA `(.L_x_965) ;  /* 0x00000024007c9947 */ /* 0x020fea0003800000 */
.L_x_1044:
        /* <DEDUP_REMOVED lines=9> */
[----:B------:R-:W-:-:S07]  /*7970*/  UMOV UR29, 0x10000000 ;  /* 0x10000000001d7882 */ /* 0x000fce0000000000 */
[----:B------:R1:W-:Y:S02]  /*7980*/  UTMALDG.3D [UR8], [UR26], desc[UR28] ;  /* 0x00001c081a0075b4 */ /* 0x0003e40008011000 */
[----:B-1----:R-:W-:Y:S05]  /*7990*/  @!P2 BRA `(.L_x_968) ;  /* 0x000000000004a947 */ /* 0x002fea0003800000 */
[----:B------:R-:W-:Y:S01]  /*79a0*/  BPT.TRAP 0x1 ;  /* 0x000000040000795c */ /* 0x000fe20000300000 */
.L_x_968:
[----:B------:R-:W1:Y:S02]  /*79b0*/  LDC R3, c[0x0][0x800] ;  /* 0x00020000ff037b82 */ /* 0x000e640000000800 */
[----:B-1----:R1:W-:Y:S02]  /*79c0*/  SYNCS.ARRIVE.TRANS64.RED.A0TR RZ, [UR13+0x78], R3 ;  /* 0x00007803ffff79a7 */ /* 0x0023e4000830040d */
.L_x_967:
[----:B------:R-:W-:Y:S05]  /*79d0*/  BSYNC B0 ;  /* 0x0000000000007941 */ /* 0x000fea0003800000 */
.L_x_966:
[----:B------:R-:W-:Y:S05]  /*79e0*/  @!P2 BRA `(.L_x_969) ;  /* 0x000000000004a947 */ /* 0x000fea0003800000 */
[----:B------:R-:W-:Y:S01]  /*79f0*/  BPT.TRAP 0x1 ;  /* 0x000000040000795c */ /* 0x000fe20000300000 */
.L_x_969:
[----:B------:R-:W-:Y:S02]  /*7a00*/  UIADD3 UR9, UR13, 0x78, URZ ;  /* 0x000000780d097890 */ /* 0x000fe4000fffe03f */
[----:B------:R-:W-:Y:S02]  /*7a10*/  UIADD3 UR35, UR19, 0x40, URZ ;  /* 0x0000004013237890 */ /* 0x000fe4000fffe03f */
[----:B------:R-:W-:-:S09]  /*7a20*/  UPRMT UR29, UR37, 0x654, UR9 ;  /* 0x00000654251d7896 */ /* 0x000fd20008000009 */
[----:B------:R-:W-:Y:S01]  /*7a30*/  SYNCS.ARRIVE.TRANS64.RED.A1T0 RZ, [UR29], RZ ;  /* 0x000000ffffff79a7 */ /* 0x000fe2000810041d */
[----:B------:R-:W-:Y:S05]  /*7a40*/  @!P2 BRA `(.L_x_970) ;  /* 0x000000000004a947 */ /* 0x000fea0003800000 */
[----:B------:R-:W-:Y:S01]  /*7a50*/  BPT.TRAP 0x1 ;  /* 0x000000040000795c */ /* 0x000fe20000300000 */
.L_x_970:
[----:B-1----:R-:W-:-:S04]  /*7a60*/  SHF.L.U32 R3, RZ, 0x1f, RZ ;  /* 0x0000001fff037819 */ /* 0x002fc800000006ff */
[----:B------:R-:W1:Y:S02]  /*7a70*/  SYNCS.PHASECHK.TRANS64.TRYWAIT P1, [UR13+0x80], R3 ;  /* 0x00008003ff0075a7 */ /* 0x000e64000802014d */
[----:B-1----:R-:W-:Y:S05]  /*7a80*/  @!P1 BRA `(.L_x_971) ;  /* 0x0000002400289947 */ /* 0x002fea0003800000 */
.L_x_1045:
[----:B------:R-:W-:Y:S04]  /*7a90*/  BSSY B0, `(.L_x_972) ;  /* 0x000000e000007945 */ /* 0x000fe80003800000 */
[----:B------:R-:W-:Y:S05]  /*7aa0*/  @!P0 BRA `(.L_x_973) ;  /* 0x0000000000308947 */ /* 0x000fea0003800000 */
[----:B------:R-:W-:Y:S01]  /*7ab0*/  R2UR UR36, R16 ;  /* 0x00000000102472ca */ /* 0x000fe200000e0000 */
[----:B------:R-:W-:Y:S02]  /*7ac0*/  UIADD3 UR10, UP0, UR22, 0x3f0, URZ ;  /* 0x000003f0160a7890 */ /* 0x000fe4000ff1e03f */
[----:B------:R-:W-:Y:S02]  /*7ad0*/  UIADD3 UR32, UR13, 0x400, URZ ;  /* 0x000004000d207890 */ /* 0x000fe4000fffe03f */
[----:B------:R-:W-:Y:S01]  /*7ae0*/  UIADD3.X UR11, URZ, UR23, URZ, UP0, !UPT ;  /* 0x000000173f0b7290 */ /* 0x000fe200087fe43f */
[----:B------:R-:W-:Y:S01]  /*7af0*/  UMOV UR26, 0x0 ;  /* 0x00000000001a7882 */ /* 0x000fe20000000000 */
[----:B------:R-:W-:Y:S01]  /*7b00*/  UMOV UR27, 0x10000000 ;  /* 0x10000000001b7882 */ /* 0x000fe20000000000 */
[----:B------:R-:W-:-:S06]  /*7b10*/  UMOV UR34, UR18 ;  /* 0x0000001200227c82 */ /* 0x000fcc0008000000 */
[----:B------:R1:W-:Y:S02]  /*7b20*/  UTMALDG.3D [UR32], [UR10], desc[UR26] ;  /* 0x00001a200a0075b4 */ /* 0x0003e40008011000 */
[----:B-1----:R-:W-:Y:S05]  /*7b30*/  @!P2 BRA `(.L_x_974) ;  /* 0x000000000004a947 */ /* 0x002fea0003800000 */
[----:B------:R-:W-:Y:S01]  /*7b40*/  BPT.TRAP 0x1 ;  /* 0x000000040000795c */ /* 0x000fe20000300000 */
.L_x_974:
[----:B--234-:R-:W1:Y:S02]  /*7b50*/  LDC R4, c[0x0][0x800] ;  /* 0x00020000ff047b82 */ /* 0x01ce640000000800 */
[----:B-1----:R1:W-:Y:S02]  /*7b60*/  SYNCS.ARRIVE.TRANS64.RED.A0TR RZ, [UR13+0x60], R4 ;  /* 0x00006004ffff79a7 */ /* 0x0023e4000830040d */
.L_x_973:
[----:B------:R-:W-:Y:S05]  /*7b70*/  BSYNC B0 ;  /* 0x0000000000007941 */ /* 0x000fea0003800000 */
.L_x_972:
[----:B------:R-:W-:Y:S05]  /*7b80*/  @!P2 BRA `(.L_x_975) ;  /* 0x000000000004a947 */ /* 0x000fea0003800000 */
[----:B------:R-:W-:Y:S01]  /*7b90*/  BPT.TRAP 0x1 ;  /* 0x000000040000795c */ /* 0x000fe20000300000 */
.L_x_975:
[----:B------:R-:W-:Y:S01]  /*7ba0*/  SYNCS.ARRIVE.TRANS64.RED.A1T0 RZ, [UR16], RZ ;  /* 0x000000ffffff79a7 */ /* 0x000fe20008100410 */
[----:B------:R-:W-:Y:S05]  /*7bb0*/  @!P2 BRA `(.L_x_976) ;  /* 0x000000000004a947 */ /* 0x000fea0003800000 */
[----:B------:R-:W-:Y:S01]  /*7bc0*/  BPT.TRAP 0x1 ;  /* 0x000000040000795c */ /* 0x000fe20000300000 */
.L_x_976:
[----:B------:R-:W5:Y:S02]  /*7bd0*/  SYNCS.PHASECHK.TRANS64.TRYWAIT P1, [UR13+0x88], R3 ;  /* 0x00008803ff0075a7 */ /* 0x000f64000802014d */
[----:B-----5:R-:W-:Y:S05]  /*7be0*/  @!P1 BRA `(.L_x_977) ;  /* 0x0000002000e89947 */ /* 0x020fea0003800000 */
.L_x_1046:
        /* <DEDUP_REMOVED lines=13> */
.L_x_980:
[----:B--234-:R-:W1:Y:S02]  /*7cc0*/  LDC R4, c[0x0][0x800] ;  /* 0x00020000ff047b82 */ /* 0x01ce640000000800 */
[----:B-1----:R1:W-:Y:S02]  /*7cd0*/  SYNCS.ARRIVE.TRANS64.RED.A0TR RZ, [UR13+0x68], R4 ;  /* 0x00006804ffff79a7 */ /* 0x0023e4000830040d */
.L_x_979:
[----:B------:R-:W-:Y:S05]  /*7ce0*/  BSYNC B0 ;  /* 0x0000000000007941 */ /* 0x000fea0003800000 */
.L_x_978:
[----:B------:R-:W-:Y:S05]  /*7cf0*/  @!P2 BRA `(.L_x_981) ;  /* 0x000000000004a947 */ /* 0x000fea0003800000 */
[----:B------:R-:W-:Y:S01]  /*7d00*/  BPT.TRAP 0x1 ;  /* 0x000000040000795c */ /* 0x000fe20000300000 */
.L_x_981:
[----:B------:R-:W-:Y:S01]  /*7d10*/  SYNCS.ARRIVE.TRANS64.RED.A1T0 RZ, [UR20], RZ ;  /* 0x000000ffffff79a7 */ /* 0x000fe20008100414 */
[----:B------:R-:W-:Y:S01]  /*7d20*/  UIADD3 UR19, UR19, 0x60, URZ ;  /* 0x0000006013137890 */ /* 0x000fe2000fffe03f */
[----:B------:R-:W-:Y:S11]  /*7d30*/  @!P2 BRA `(.L_x_982) ;  /* 0x000000000004a947 */ /* 0x000ff60003800000 */
[----:B------:R-:W-:Y:S01]  /*7d40*/  BPT.TRAP 0x1 ;  /* 0x000000040000795c */ /* 0x000fe20000300000 */
.L_x_982:
[----:B------:R-:W5:Y:S02]  /*7d50*/  SYNCS.PHASECHK.TRANS64.TRYWAIT P1, [UR13+0x90], R3 ;  /* 0x00009003ff0075a7 */ /* 0x000f64000802014d */
[----:B-----5:R-:W-:Y:S05]  /*7d60*/  @!P1 BRA `(.L_x_983) ;  /* 0x0000002000a09947 */ /* 0x020fea0003800000 */
.L_x_1047:
[----:B------:R-:W-:Y:S04]  /*7d70*/  BSSY B0, `(.L_x_984) ;  /* 0x000000d000007945 */ /* 0x000fe80003800000 */
[----:B------:R-:W-:Y:S05]  /*7d80*/  @!P0 BRA `(.L_x_985) ;  /* 0x00000000002c8947 */ /* 0x000fea0003800000 */
[----:B------:R-:W-:Y:S01]  /*7d90*/  R2UR UR20, R16 ;  /* 0x00000000101472ca */ /* 0x000fe200000e0000 */
[----:B------:R-:W-:Y:S02]  /*7da0*/  UIADD3 UR10, UP0, UR22, 0x3f0, URZ ;  /* 0x000003f0160a7890 */ /* 0x000fe4000ff1e03f */
[----:B------:R-:W-:Y:S02]  /*7db0*/  UIADD3 UR16, UR13, 0x2400, URZ ;  /* 0x000024000d107890 */ /* 0x000fe4000fffe03f */
[----:B------:R-:W-:Y:S01]  /*7dc0*/  UIADD3.X UR11, URZ, UR23, URZ, UP0, !UPT ;  /* 0x000000173f0b7290 */ /* 0x000fe200087fe43f */
[----:B------:R-:W-:Y:S01]  /*7dd0*/  UMOV UR24, 0x0 ;  /* 0x0000000000187882 */ /* 0x000fe20000000000 */
[----:B------:R-:W-:-:S07]  /*7de0*/  UMOV UR25, 0x10000000 ;  /* 0x1000000000197882 */ /* 0x000fce0000000000 */
[----:B------:R1:W-:Y:S02]  /*7df0*/  UTMALDG.3D [UR16], [UR10], desc[UR24] ;  /* 0x000018100a0075b4 */ /* 0x0003e40008011000 */
[----:B-1----:R-:W-:Y:S05]  /*7e00*/  @!P2 BRA `(.L_x_986) ;  /* 0x000000000004a947 */ /* 0x002fea0003800000 */
[----:B------:R-:W-:Y:S01]  /*7e10*/  BPT.TRAP 0x1 ;  /* 0x000000040000795c */ /* 0x000fe20000300000 */
.L_x_986:
[----:B--234-:R-:W1:Y:S02]  /*7e20*/  LDC R4, c[0x0][0x800] ;  /* 0x00020000ff047b82 */ /* 0x01ce640000000800 */
[----:B-1----:R1:W-:Y:S02]  /*7e30*/  SYNCS.ARRIVE.TRANS64.RED.A0TR RZ, [UR13+0x70], R4 ;  /* 0x00007004ffff79a7 */ /* 0x0023e4000830040d */
.L_x_985:
[----:B------:R-:W-:Y:S05]  /*7e40*/  BSYNC B0 ;  /* 0x0000000000007941 */ /* 0x000fea0003800000 */
.L_x_984:
[----:B------:R-:W-:Y:S05]  /*7e50*/  @!P2 BRA `(.L_x_987) ;  /* 0x000000000004a947 */ /* 0x000fea0003800000 */
[----:B------:R-:W-:Y:S01]  /*7e60*/  BPT.TRAP 0x1 ;  /* 0x000000040000795c */ /* 0x000fe20000300000 */
.L_x_987:
[----:B------:R-:W-:Y:S01]  /*7e70*/  SYNCS.ARRIVE.TRANS64.RED.A1T0 RZ, [UR21], RZ ;  /* 0x000000ffffff79a7 */ /* 0x000fe20008100415 */
[----:B------:R-:W-:Y:S05]  /*7e80*/  @!P2 BRA `(.L_x_988) ;  /* 0x000000000004a947 */ /* 0x000fea0003800000 */
[----:B------:R-:W-:Y:S01]  /*7e90*/  BPT.TRAP 0x1 ;  /* 0x000000040000795c */ /* 0x000fe20000300000 */
.L_x_988:
[----:B------:R-:W5:Y:S02]  /*7ea0*/  SYNCS.PHASECHK.TRANS64.TRYWAIT P1, [UR13+0x98], R3 ;  /* 0x00009803ff0075a7 */ /* 0x000f64000802014d */
[----:B-----5:R-:W-:Y:S05]  /*7eb0*/  @!P1 BRA `(.L_x_989) ;  /* 0x0000002000649947 */ /* 0x020fea0003800000 */
.L_x_1048:
        /* <DEDUP_REMOVED lines=13> */
.L_x_992:
[----:B------:R-:W1:Y:S02]  /*7f90*/  LDC R3, c[0x0][0x800] ;  /* 0x00020000ff037b82 */ /* 0x000e640000000800 */
[----:B-1----:R1:W-:Y:S02]  /*7fa0*/  SYNCS.ARRIVE.TRANS64.RED.A0TR RZ, [UR13+0x78], R3 ;  /* 0x00007803ffff79a7 */ /* 0x0023e4000830040d */
.L_x_991:
[----:B------:R-:W-:Y:S05]  /*7fb0*/  BSYNC B0 ;  /* 0x0000000000007941 */ /* 0x000fea0003800000 */
.L_x_990:
[----:B------:R-:W-:Y:S05]  /*7fc0*/  @!P2 BRA `(.L_x_993) ;  /* 0x000000000004a947 */ /* 0x000fea0003800000 */
[----:B------:R-:W-:Y:S01]  /*7fd0*/  BPT.TRAP 0x1 ;  /* 0x000000040000795c */ /* 0x000fe20000300000 */
.L_x_993:
[----:B------:R-:W5:Y:S01]  /*7fe0*/  LDL.64 R6, [R1+0x8] ;  /* 0x0000080001067983 */ /* 0x000f620000100a00 */
[----:B------:R-:W-:Y:S03]  /*7ff0*/  SYNCS.ARRIVE.TRANS64.RED.A1T0 RZ, [UR29], RZ ;  /* 0x000000ffffff79a7 */ /* 0x000fe6000810041d */
[----:B-1234-:R-:W2:Y:S01]  /*8000*/  LDL R4, [R1+0x4] ;  /* 0x0000040001047983 */ /* 0x01eea20000100800 */
[----:B------:R-:W-:Y:S01]  /*8010*/  PRMT R3, RZ, 0x7610, R3 ;  /* 0x00007610ff037816 */ /* 0x000fe20000000003 */
[----:B------:R-:W-:Y:S01]  /*8020*/  IMAD.MOV.U32 R23, RZ, RZ, -0x1 ;  /* 0xffffffffff177424 */ /* 0x000fe200078e00ff */
[----:B------:R-:W-:Y:S01]  /*8030*/  MOV R22, 0xffffffff ;  /* 0xffffffff00167802 */ /* 0x000fe20000000f00 */
[----:B------:R-:W-:Y:S01]  /*8040*/  IMAD.MOV.U32 R16, RZ, RZ, -0x1 ;  /* 0xffffffffff107424 */ /* 0x000fe200078e00ff */
[----:B-----5:R-:W-:-:S05]  /*8050*/  IADD3 R17, P0, R17, R6, RZ ;  /* 0x0000000611117210 */ /* 0x020fca0007f1e0ff */
[----:B--2---:R-:W-:Y:S01]  /*8060*/  IMAD.X R18, R18, 0x1, R4, P0 ;  /* 0x0000000112127824 */ /* 0x004fe200000e0604 */
[----:B------:R-:W-:-:S04]  /*8070*/  ISETP.GE.U32.AND P0, PT, R17, UR6, PT ;  /* 0x0000000611007c0c */ /* 0x000fc8000bf06070 */
[----:B------:R-:W-:-:S13]  /*8080*/  ISETP.GE.U32.AND.EX P0, PT, R18, UR7, PT, P0 ;  /* 0x0000000712007c0c */ /* 0x000fda000bf06100 */
[----:B------:R-:W-:Y:S05]  /*8090*/  @P0 BRA `(.L_x_994) ;  /* 0x0000000400580947 */ /* 0x000fea0003800000 */
        /* <DEDUP_REMOVED lines=18> */
.L_x_995:
[-CC-:B------:R-:W-:Y:S01]  /*81c0*/  SHF.R.U64 R16, R4, R20.reuse, R5.reuse ;  /* 0x0000001404107219 */ /* 0x180fe20000001205 */
[----:B------:R-:W1:Y:S01]  /*81d0*/  LDC R6, c[0x0][0x8c0] ;  /* 0x00023000ff067b82 */ /* 0x000e620000000800 */
[----:B------:R-:W-:Y:S01]  /*81e0*/  SHF.R.U32.HI R3, RZ, R20, R5 ;  /* 0x00000014ff037219 */ /* 0x000fe20000011605 */
[----:B------:R-:W-:Y:S01]  /*81f0*/  ULDC UR8, c[0x0][0x150] ;  /* 0x0000540000087ab9 */ /* 0x000fe20000000800 */
[----:B------:R-:W-:Y:S01]  /*8200*/  IADD3 R7, P0, RZ, -R16, RZ ;  /* 0x80000010ff077210 */ /* 0x000fe20007f1e0ff */
[----:B------:R-:W2:Y:S01]  /*8210*/  S2R R20, SR_CTAID.Y ;  /* 0x0000000000147919 */ /* 0x000ea20000002600 */
[----:B------:R-:W-:-:S03]  /*8220*/  MOV R5, R18 ;  /* 0x0000001200057202 */ /* 0x000fc60000000f00 */
[----:B------:R-:W-:Y:S01]  /*8230*/  IMAD.X R3, RZ, RZ, ~R3, P0 ;  /* 0x000000ffff037224 */ /* 0x000fe200000e0e03 */
[----:B------:R-:W3:Y:S03]  /*8240*/  LDC R22, c[0x0][0x8b0] ;  /* 0x00022c00ff167b82 */ /* 0x000ee60000000800 */
[----:B------:R-:W-:Y:S02]  /*8250*/  IMAD R4, R3, R12, RZ ;  /* 0x0000000c03047224 */ /* 0x000fe400078e02ff */
[----:B------:R-:W4:Y:S02]  /*8260*/  S2R R3, SR_CTAID.X ;  /* 0x0000000000037919 */ /* 0x000f240000002500 */
[----:B------:R-:W-:Y:S01]  /*8270*/  IMAD R13, R7, R13, R4 ;  /* 0x0000000d070d7224 */ /* 0x000fe200078e0204 */
[----:B------:R-:W5:Y:S01]  /*8280*/  LDC R25, c[0x0][0x900] ;  /* 0x00024000ff197b82 */ /* 0x000f620000000800 */
[----:B------:R-:W-:-:S04]  /*8290*/  IMAD.MOV.U32 R4, RZ, RZ, R17 ;  /* 0x000000ffff047224 */ /* 0x000fc800078e0011 */
[----:B------:R-:W-:-:S03]  /*82a0*/  IMAD.WIDE.U32 R4, R7, R12, R4 ;  /* 0x0000000c07047225 */ /* 0x000fc600078e0004 */
[----:B------:R-:W2:Y:S01]  /*82b0*/  LDC R24, c[0x0][0x144] ;  /* 0x00005100ff187b82 */ /* 0x000ea20000000800 */
[----:B------:R-:W-:-:S05]  /*82c0*/  IMAD.IADD R5, R5, 0x1, R13 ;  /* 0x0000000105057824 */ /* 0x000fca00078e020d */
[-CC-:B-1----:R-:W-:Y:S02]  /*82d0*/  SHF.R.U64 R14, R4, R6.reuse, R5.reuse ;  /* 0x00000006040e7219 */ /* 0x182fe40000001205 */
[----:B------:R-:W1:Y:S01]  /*82e0*/  LDC.64 R12, c[0x0][0x8e8] ;  /* 0x00023a00ff0c7b82 */ /* 0x000e620000000a00 */
[----:B------:R-:W-:-:S04]  /*82f0*/  SHF.R.U32.HI R5, RZ, R6, R5 ;  /* 0x00000006ff057219 */ /* 0x000fc80000011605 */
[-CC-:B---3--:R-:W-:Y:S02]  /*8300*/  SHF.R.U64 R21, R14, R22.reuse, R5.reuse ;  /* 0x000000160e157219 */ /* 0x188fe40000001205 */
[----:B------:R-:W-:Y:S01]  /*8310*/  SHF.R.U32.HI R4, RZ, R22, R5 ;  /* 0x00000016ff047219 */ /* 0x000fe20000011605 */
[----:B------:R-:W3:Y:S03]  /*8320*/  LDC R23, c[0x0][0x8f0] ;  /* 0x00023c00ff177b82 */ /* 0x000ee60000000800 */
[--C-:B-----5:R-:W-:Y:S02]  /*8330*/  SHF.R.U64 R15, R21, R25, R4.reuse ;  /* 0x00000019150f7219 */ /* 0x120fe40000001204 */
[----:B----4-:R-:W-:Y:S02]  /*8340*/  I2FP.F32.U32 R5, R3 ;  /* 0x0000000300057245 */ /* 0x010fe40000201000 */
[----:B------:R-:W-:Y:S01]  /*8350*/  SHF.R.U32.HI R25, RZ, R25, R4 ;  /* 0x00000019ff197219 */ /* 0x000fe20000011604 */
[----:B------:R-:W-:-:S02]  /*8360*/  IMAD.MOV.U32 R4, RZ, RZ, R15 ;  /* 0x000000ffff047224 */ /* 0x000fc400078e000f */
[----:B------:R-:W-:Y:S01]  /*8370*/  FMUL R22, R5, UR8 ;  /* 0x0000000805167c20 */ /* 0x000fe20008400000 */
[----:B------:R-:W-:Y:S02]  /*8380*/  MOV R5, R25 ;  /* 0x0000001900057202 */ /* 0x000fe40000000f00 */
[----:B-1----:R-:W-:-:S03]  /*8390*/  ISETP.NE.U32.AND P0, PT, R12, RZ, PT ;  /* 0x000000ff0c00720c */ /* 0x002fc60003f05070 */
[----:B------:R-:W1:Y:S01]  /*83a0*/  F2I.U32.TRUNC.NTZ R22, R22 ;  /* 0x0000001600167305 */ /* 0x000e62000020f000 */
[----:B------:R-:W-:-:S13]  /*83b0*/  ISETP.NE.AND.EX P0, PT, R13, RZ, PT, P0 ;  /* 0x000000ff0d00720c */ /* 0x000fda0003f05300 */
[----:B-123--:R-:W-:Y:S05]  /*83c0*/  @!P0 BRA `(.L_x_996) ;  /* 0x0000000000288947 */ /* 0x00efea0003800000 */
        /* <DEDUP_REMOVED lines=10> */
.L_x_996:
[----:B------:R-:W1:Y:S01]  /*8470*/  LDC R7, c[0x0][0x904] ;  /* 0x00024100ff077b82 */ /* 0x000e620000000800 */
[----:B------:R-:W-:Y:S01]  /*8480*/  IMAD.MOV R22, RZ, RZ, -R22 ;  /* 0x000000ffff167224 */ /* 0x000fe200078e0a16 */
[----:B------:R-:W-:Y:S01]  /*8490*/  ULDC UR8, c[0x0][0x154] ;  /* 0x0000550000087ab9 */ /* 0x000fe20000000800 */
[----:B------:R-:W-:Y:S02]  /*84a0*/  SHF.R.U64 R23, R4, R23, R5 ;  /* 0x0000001704177219 */ /* 0x000fe40000001205 */
[----:B------:R-:W-:Y:S01]  /*84b0*/  IMAD R22, R24, R22, R3 ;  /* 0x0000001618167224 */ /* 0x000fe200078e0203 */
[----:B------:R-:W-:Y:S02]  /*84c0*/  I2FP.F32.U32 R3, R20 ;  /* 0x0000001400037245 */ /* 0x000fe40000201000 */
[----:B------:R-:W2:Y:S01]  /*84d0*/  LDC R5, c[0x0][0x148] ;  /* 0x00005200ff057b82 */ /* 0x000ea20000000800 */
[----:B------:R-:W-:Y:S02]  /*84e0*/  LOP3.LUT R21, R21, R0, RZ, 0xc0, !PT ;  /* 0x0000000015157212 */ /* 0x000fe400078ec0ff */
[----:B------:R-:W-:-:S05]  /*84f0*/  FMUL R3, R3, UR8 ;  /* 0x0000000803037c20 */ /* 0x000fca0008400000 */
[----:B------:R-:W3:Y:S01]  /*8500*/  LDC R6, c[0x0][0x8e0] ;  /* 0x00023800ff067b82 */ /* 0x000ee20000000800 */
[----:B------:R-:W4:Y:S01]  /*8510*/  F2I.U32.TRUNC.NTZ R3, R3 ;  /* 0x0000000300037305 */ /* 0x000f22000020f000 */
[----:B-1----:R-:W-:-:S06]  /*8520*/  ISETP.NE.AND P0, PT, R7, 0x1, PT ;  /* 0x000000010700780c */ /* 0x002fcc0003f05270 */
[----:B------:R-:W1:Y:S01]  /*8530*/  LDC R12, c[0x0][0x8a8] ;  /* 0x00022a00ff0c7b82 */ /* 0x000e620000000800 */
[----:B----4-:R-:W-:-:S07]  /*8540*/  IMAD.MOV R4, RZ, RZ, -R3 ;  /* 0x000000ffff047224 */ /* 0x010fce00078e0a03 */
[----:B------:R-:W4:Y:S01]  /*8550*/  LDC R7, c[0x0][0x8b8] ;  /* 0x00022e00ff077b82 */ /* 0x000f220000000800 */
[----:B------:R-:W-:Y:S02]  /*8560*/  IMAD.MOV.U32 R3, RZ, RZ, 0x1 ;  /* 0x00000001ff037424 */ /* 0x000fe400078e00ff */
[----:B--2---:R-:W-:Y:S01]  /*8570*/  @P0 IMAD R22, R5, R4, R20 ;  /* 0x0000000405160224 */ /* 0x004fe200078e0214 */
[----:B------:R-:W-:Y:S01]  /*8580*/  IADD3 R4, -R23, RZ, RZ ;  /* 0x000000ff17047210 */ /* 0x000fe20007ffe1ff */
[----:B------:R-:W-:-:S04]  /*8590*/  IMAD R23, R10, R23, R21 ;  /* 0x000000170a177224 */ /* 0x000fc800078e0215 */
[----:B---3--:R-:W-:Y:S01]  /*85a0*/  IMAD R15, R4, R6, R15 ;  /* 0x00000006040f7224 */ /* 0x008fe200078e020f */
[----:B------:R-:W-:-:S05]  /*85b0*/  LOP3.LUT R4, R14, R11, RZ, 0xc0, !PT ;  /* 0x0000000b0e047212 */ /* 0x000fca00078ec0ff */
[----:B-1----:R-:W-:Y:S02]  /*85c0*/  IMAD R4, R15, R12, R4 ;  /* 0x0000000c0f047224 */ /* 0x002fe400078e0204 */
[----:B----4-:R-:W-:-:S05]  /*85d0*/  IMAD R23, R23, R7, R22 ;  /* 0x0000000717177224 */ /* 0x010fca00078e0216 */
[----:B------:R-:W-:Y:S02]  /*85e0*/  SEL R22, R4, R23, !P0 ;  /* 0x0000001704167207 */ /* 0x000fe40004000000 */
[----:B------:R-:W-:-:S07]  /*85f0*/  SEL R23, R23, R4, !P0 ;  /* 0x0000000417177207 */ /* 0x000fce0004000000 */
.L_x_994:
[----:B------:R-:W-:Y:S02]  /*8600*/  LOP3.LUT P1, RZ, R3, 0xff, RZ, 0xc0, !PT ;  /* 0x000000ff03ff7812 */ /* 0x000fe4000782c0ff */
[----:B------:R-:W-:-:S11]  /*8610*/  PLOP3.LUT P0, PT, PT, PT, PT, 0x80, 0x0 ;  /* 0x000000000000781c */ /* 0x000fd60003f0f070 */
[----:B------:R-:W-:Y:S05]  /*8620*/  @P1 BRA `(.L_x_997) ;  /* 0xffffffe800ac1947 */ /* 0x000fea000383ffff */
.L_x_939:
[----:B------:R-:W-:Y:S01]  /*8630*/  ELECT P0, URZ, PT ;  /* 0x00000000003f782f */ /* 0x000fe20003800000 */
[----:B------:R-:W-:-:S12]  /*8640*/  BSSY B0, `(.L_x_998) ;  /* 0x000001d000007945 */ /* 0x000fd80003800000 */
[----:B------:R-:W-:Y:S05]  /*8650*/  @!P0 BRA `(.L_x_999) ;  /* 0x00000000006c8947 */ /* 0x000fea0003800000 */
[----:B------:R-:W-:-:S04]  /*8660*/  LOP3.LUT R9, R9, 0x2, RZ, 0xfc, !PT ;  /* 0x0000000209097812 */ /* 0x000fc800078efcff */
[----:B------:R-:W-:-:S13]  /*8670*/  ISETP.NE.AND P1, PT, R9, 0x3, PT ;  /* 0x000000030900780c */ /* 0x000fda0003f25270 */
[----:B------:R-:W-:Y:S05]  /*8680*/  @!P1 BRA `(.L_x_1000) ;  /* 0x0000000000049947 */ /* 0x000fea0003800000 */
[----:B------:R-:W-:Y:S01]  /*8690*/  BPT.TRAP 0x1 ;  /* 0x000000040000795c */ /* 0x000fe20000300000 */
.L_x_1000:
[----:B------:R-:W-:Y:S01]  /*86a0*/  IMAD.U32 R3, RZ, RZ, UR37 ;  /* 0x00000025ff037e24 */ /* 0x000fe2000f8e00ff */
[----:B------:R-:W-:Y:S02]  /*86b0*/  MOV R0, 0x400 ;  /* 0x0000040000007802 */ /* 0x000fe40000000f00 */
[----:B------:R-:W-:Y:S02]  /*86c0*/  MOV R2, 0x1 ;  /* 0x0000000100027802 */ /* 0x000fe40000000f00 */
[----:B------:R-:W-:Y:S02]  /*86d0*/  LEA R0, R3, R0, 0x18 ;  /* 0x0000000003007211 */ /* 0x000fe400078ec0ff */
[----:B------:R-:W-:-:S04]  /*86e0*/  SHF.L.U32 R3, R2, 0x1f, RZ ;  /* 0x0000001f02037819 */ /* 0x000fc800000006ff */
[----:B------:R-:W1:Y:S02]  /*86f0*/  SYNCS.PHASECHK.TRANS64.TRYWAIT P0, [R0+URZ+0x80], R3 ;  /* 0x00008003000075a7 */ /* 0x000e64000800017f */
[----:B-1----:R-:W-:Y:S05]  /*8700*/  @!P0 BRA `(.L_x_1001) ;  /* 0x0000001800688947 */ /* 0x002fea0003800000 */
.L_x_1049:
[----:B------:R-:W-:Y:S05]  /*8710*/  @!P1 BRA `(.L_x_1002) ;  /* 0x0000000000049947 */ /* 0x000fea0003800000 */
[----:B------:R-:W-:Y:S01]  /*8720*/  BPT.TRAP 0x1 ;  /* 0x000000040000795c */ /* 0x000fe20000300000 */
.L_x_1002:
[----:B------:R-:W2:Y:S02]  /*8730*/  SYNCS.PHASECHK.TRANS64.TRYWAIT P0, [R0+URZ+0x88], R3 ;  /* 0x00008803000075a7 */ /* 0x000ea4000800017f */
[----:B--2---:R-:W-:Y:S05]  /*8740*/  @!P0 BRA `(.L_x_1003) ;  /* 0x00000018006c8947 */ /* 0x004fea0003800000 */
.L_x_1050:
[----:B------:R-:W-:Y:S05]  /*8750*/  @!P1 BRA `(.L_x_1004) ;  /* 0x0000000000049947 */ /* 0x000fea0003800000 */
[----:B------:R-:W-:Y:S01]  /*8760*/  BPT.TRAP 0x1 ;  /* 0x000000040000795c */ /* 0x000fe20000300000 */
.L_x_1004:
[----:B------:R-:W3:Y:S02]  /*8770*/  SYNCS.PHASECHK.TRANS64.TRYWAIT P0, [R0+URZ+0x90], R3 ;  /* 0x00009003000075a7 */ /* 0x000ee4000800017f */
[----:B---3--:R-:W-:Y:S05]  /*8780*/  @!P0 BRA `(.L_x_1005) ;  /* 0x0000001800708947 */ /* 0x008fea0003800000 */
.L_x_1051:
[----:B------:R-:W-:Y:S05]  /*8790*/  @!P1 BRA `(.L_x_1006) ;  /* 0x0000000000049947 */ /* 0x000fea0003800000 */
[----:B------:R-:W-:Y:S01]  /*87a0*/  BPT.TRAP 0x1 ;  /* 0x000000040000795c */ /* 0x000fe20000300000 */
.L_x_1006:
[----:B-123--:R-:W-:-:S05]  /*87b0*/  IMAD.MOV.U32 R3, RZ, RZ, 0x1 ;  /* 0x00000001ff037424 */ /* 0x00efca00078e00ff */
[----:B------:R-:W-:-:S07]  /*87c0*/  SHF.L.U32 R3, R3, 0x1f, RZ ;  /* 0x0000001f03037819 */ /* 0x000fce00000006ff */
.L_x_1007:
[----:B-1----:R1:W2:Y:S02]  /*87d0*/  SYNCS.PHASECHK.TRANS64.TRYWAIT P0, [R0+URZ+0x98], R3 ;  /* 0x00009803000075a7 */ /* 0x0022a4000800017f */
[----:B--2---:R-:W-:Y:S05]  /*87e0*/  @!P0 NANOSLEEP.SYNCS 0x989680 ;  /* 0x009896800000895d */ /* 0x004fea0003900000 */
[----:B------:R-:W2:Y:S02]  /*87f0*/  @!P0 SYNCS.PHASECHK.TRANS64 P0, [R0+URZ+0x98], R3 ;  /* 0x00009803000085a7 */ /* 0x000ea4000800007f */
[----:B--2---:R-:W-:Y:S05]  /*8800*/  @!P0 BRA `(.L_x_1007) ;  /* 0xfffffffc00f08947 */ /* 0x004fea000383ffff */
.L_x_999:
[----:B------:R-:W-:Y:S05]  /*8810*/  BSYNC B0 ;  /* 0x0000000000007941 */ /* 0x000fea0003800000 */
.L_x_998:
[----:B------:R-:W-:Y:S05]  /*8820*/  EXIT ;  /* 0x000000000000794d */ /* 0x000fea0003800000 */
.L_x_935:
[----:B------:R-:W-:Y:S01]  /*8830*/  LOP3.LUT P0, RZ, R8, 0xff, RZ, 0xc0, !PT ;  /* 0x000000ff08ff7812 */ /* 0x000fe2000780c0ff */
[----:B------:R-:W-:Y:S01]  /*8840*/  IMAD.MOV.U32 R0, RZ, RZ, 0x1 ;  /* 0x00000001ff007424 */ /* 0x000fe200078e00ff */
[----:B------:R-:W-:-:S11]  /*8850*/  MOV R7, RZ ;  /* 0x000000ff00077202 */ /* 0x000fd60000000f00 */
[----:B------:R-:W-:Y:S05]  /*8860*/  @!P0 BRA `(.L_x_1008) ;  /* 0x0000000c00348947 */ /* 0x000fea0003800000 */
[----:B------:R-:W-:Y:S01]  /*8870*/  LOP3.LUT P0, RZ, R3, 0x1f, RZ, 0xc0, !PT ;  /* 0x0000001f03ff7812 */ /* 0x000fe2000780c0ff */
[----:B------:R-:W-:Y:S01]  /*8880*/  ULDC UR7, c[0x0][0x900] ;  /* 0x0002400000077ab9 */ /* 0x000fe20000000800 */
[----:B------:R-:W-:Y:S01]  /*8890*/  UMOV UR8, 0xffffffff ;  /* 0xffffffff00087882 */ /* 0x000fe20000000000 */
[----:B------:R-:W-:Y:S01]  /*88a0*/  BSSY B0, `(.L_x_1008) ;  /* 0x00000c9000007945 */ /* 0x000fe20003800000 */
[----:B------:R-:W-:Y:S01]  /*88b0*/  USHF.L.U32 UR4, UR37, 0x6, URZ ;  /* 0x0000000625047899 */ /* 0x000fe2000800063f */
[C---:B------:R-:W-:Y:S01]  /*88c0*/  ISETP.NE.AND P2, PT, R4.reuse, RZ, PT ;  /* 0x000000ff0400720c */ /* 0x040fe20003f45270 */
[----:B------:R-:W-:Y:S01]  /*88d0*/  USHF.L.U32 UR5, UR37, 0xc, URZ ;  /* 0x0000000c25057899 */ /* 0x000fe2000800063f */
[----:B------:R-:W-:Y:S01]  /*88e0*/  ISETP.NE.OR P0, PT, R4, RZ, !P0 ;  /* 0x000000ff0400720c */ /* 0x000fe20004705670 */
[----:B------:R-:W-:Y:S01]  /*88f0*/  USHF.L.U32 UR8, UR8, UR7, URZ ;  /* 0x0000000708087299 */ /* 0x000fe2000800063f */
[----:B------:R-:W-:Y:S01]  /*8900*/  IMAD.MOV.U32 R8, RZ, RZ, 0x1 ;  /* 0x00000001ff087424 */ /* 0x000fe200078e00ff */
[----:B------:R-:W-:Y:S01]  /*8910*/  LOP3.LUT R6, R19, 0x2, RZ, 0xfc, !PT ;  /* 0x0000000213067812 */ /* 0x000fe200078efcff */
[----:B------:R-:W-:Y:S01]  /*8920*/  IMAD.MOV.U32 R0, RZ, RZ, 0x1 ;  /* 0x00000001ff007424 */ /* 0x000fe200078e00ff */
[----:B------:R-:W-:Y:S01]  /*8930*/  MOV R7, RZ ;  /* 0x000000ff00077202 */ /* 0x000fe20000000f00 */
[----:B------:R-:W-:Y:S01]  /*8940*/  ULDC UR6, c[0x0][0x8a8] ;  /* 0x00022a0000067ab9 */ /* 0x000fe20000000800 */
[----:B------:R-:W-:Y:S01]  /*8950*/  UMOV UR9, 0x1 ;  /* 0x0000000100097882 */ /* 0x000fe20000000000 */
[----:B------:R-:W-:-:S02]  /*8960*/  UIADD3 UR21, UR40, 0x1, URZ ;  /* 0x0000000128157890 */ /* 0x000fc4000fffe03f */
[----:B------:R-:W-:Y:S02]  /*8970*/  ULOP3.LUT UR4, UR4, 0x40, URZ, 0xc0, !UPT ;  /* 0x0000004004047892 */ /* 0x000fe4000f8ec03f */
[----:B------:R-:W-:Y:S02]  /*8980*/  ULOP3.LUT UR5, UR5, 0x1000, URZ, 0xc0, !UPT ;  /* 0x0000100005057892 */ /* 0x000fe4000f8ec03f */
[----:B------:R-:W-:Y:S02]  /*8990*/  UIADD3 UR17, UR6, -0x1, URZ ;  /* 0xffffffff06117890 */ /* 0x000fe4000fffe03f */
[----:B------:R-:W-:Y:S02]  /*89a0*/  USHF.L.U32 UR19, UR9, UR7, URZ ;  /* 0x0000000709137299 */ /* 0x000fe4000800063f */
[----:B------:R-:W-:Y:S01]  /*89b0*/  ULOP3.LUT UR18, URZ, UR8, URZ, 0x33, !UPT ;  /* 0x000000083f127292 */ /* 0x000fe2000f8e333f */
[----:B------:R-:W-:-:S11]  /*89c0*/  ULDC.64 UR22, c[0x0][0x198] ;  /* 0x0000660000167ab9 */ /* 0x000fd60000000a00 */
.L_x_1020:
[----:B------:R-:W-:-:S03]  /*89d0*/  UMOV UR6, 0xffffffff ;  /* 0xffffffff00067882 */ /* 0x000fc60000000000 */
[----:B------:R-:W-:Y:S05]  /*89e0*/  BRA.DIV UR6, `(.L_x_1009) ;  /* 0x0000001606ec7947 */ /* 0x000fea000b800000 */
[----:B------:R-:W-:-:S13]  /*89f0*/  ELECT P6, URZ, PT ;  /* 0x00000000003f782f */ /* 0x000fda00038c0000 */
.L_x_1054:
[----:B------:R-:W1:Y:S01]  /*8a00*/  LDC R2, c[0x0][0x28c] ;  /* 0x0000a300ff027b82 */ /* 0x000e620000000800 */
[----:B------:R-:W-:Y:S01]  /*8a10*/  BSSY B1, `(.L_x_1010) ;  /* 0x0000039000017945 */ /* 0x000fe20003800000 */
[----:B-1----:R-:W-:-:S13]  /*8a20*/  ISETP.LT.OR P6, PT, R2, 0x1, !P6 ;  /* 0x000000010200780c */ /* 0x002fda00077c1670 */
[----:B------:R-:W-:Y:S05]  /*8a30*/  @P6 BRA `(.L_x_1011) ;  /* 0x0000000000d86947 */ /* 0x000fea0003800000 */
[----:B------:R-:W-:Y:S01]  /*8a40*/  LEA R22, R22, UR4, 0x7 ;  /* 0x0000000416167c11 */ /* 0x000fe2000f8e38ff */
[----:B------:R-:W-:Y:S01]  /*8a50*/  IMAD.SHL.U32 R23, R23, 0x80, RZ ;  /* 0x0000008017177824 */ /* 0x000fe200078e00ff */
[----:B------:R-:W-:Y:S01]  /*8a60*/  MOV R12, UR21 ;  /* 0x00000015000c7c02 */ /* 0x000fe20008000f00 */
[----:B------:R-:W-:Y:S02]  /*8a70*/  IMAD.MOV.U32 R11, RZ, RZ, RZ ;  /* 0x000000ffff0b7224 */ /* 0x000fe400078e00ff */
[----:B------:R-:W-:Y:S02]  /*8a80*/  IMAD.MOV.U32 R2, RZ, RZ, R0 ;  /* 0x000000ffff027224 */ /* 0x000fe400078e0000 */
[----:B------:R-:W-:-:S07]  /*8a90*/  IMAD.MOV.U32 R3, RZ, RZ, R7 ;  /* 0x000000ffff037224 */ /* 0x000fce00078e0007 */
.L_x_1015:
[----:B------:R-:W1:Y:S01]  /*8aa0*/  S2R R5, SR_CgaCtaId ;  /* 0x0000000000057919 */ /* 0x000e620000008800 */
[----:B------:R-:W-:-:S04]  /*8ab0*/  MOV R4, 0x400 ;  /* 0x0000040000047802 */ /* 0x000fc80000000f00 */
[----:B-1----:R-:W-:Y:S02]  /*8ac0*/  LEA R10, R5, R4, 0x18 ;  /* 0x00000004050a7211 */ /* 0x002fe400078ec0ff */
[----:B------:R-:W-:Y:S01]  /*8ad0*/  SHF.L.U32 R4, R2, 0x1f, RZ ;  /* 0x0000001f02047819 */ /* 0x000fe200000006ff */
[----:B------:R-:W1:Y:S01]  /*8ae0*/  @!P2 LDC R5, c[0x0][0x500] ;  /* 0x00014000ff05ab82 */ /* 0x000e620000000800 */
[----:B------:R-:W-:-:S04]  /*8af0*/  LEA R9, R3, R10, 0x3 ;  /* 0x0000000a03097211 */ /* 0x000fc800078e18ff */
[----:B------:R-:W2:Y:S02]  /*8b00*/  SYNCS.PHASECHK.TRANS64.TRYWAIT P1, [R9+URZ+0x30], R4 ;  /* 0x00003004090075a7 */ /* 0x000ea4000802017f */
[----:B--2---:R-:W-:Y:S05]  /*8b10*/  @!P1 BRA `(.L_x_1012) ;  /* 0x0000001400c09947 */ /* 0x004fea0003800000 */
.L_x_1055:
[----:B--2---:R-:W-:Y:S01]  /*8b20*/  PRMT R4, R6, 0x9910, RZ ;  /* 0x0000991006047816 */ /* 0x004fe200000000ff */
[----:B-1----:R1:W-:Y:S03]  /*8b30*/  @!P2 SYNCS.ARRIVE.TRANS64 RZ, [R9+URZ], R5 ;  /* 0x0000000509ffa9a7 */ /* 0x0023e6000800003f */
[----:B------:R-:W-:-:S13]  /*8b40*/  ISETP.NE.AND P1, PT, R4, 0x2, PT ;  /* 0x000000020400780c */ /* 0x000fda0003f25270 */
[----:B-1----:R-:W-:Y:S05]  /*8b50*/  @P1 BRA `(.L_x_1013) ;  /* 0x0000000000041947 */ /* 0x002fea0003800000 */
[----:B------:R-:W-:Y:S01]  /*8b60*/  BPT.TRAP 0x1 ;  /* 0x000000040000795c */ /* 0x000fe20000300000 */
.L_x_1013:
[----:B------:R-:W-:Y:S05]  /*8b70*/  @P0 BRA `(.L_x_1014) ;  /* 0x0000000000040947 */ /* 0x000fea0003800000 */
[----:B------:R-:W-:Y:S01]  /*8b80*/  BPT.TRAP 0x1 ;  /* 0x000000040000795c */ /* 0x000fe20000300000 */
.L_x_1014:
[C---:B------:R-:W-:Y:S01]  /*8b90*/  LEA R4, R3.reuse, UR5, 0xd ;  /* 0x0000000503047c11 */ /* 0x040fe2000f8e68ff */
[--C-:B------:R-:W-:Y:S01]  /*8ba0*/  IMAD R5, R3, 0x4000, R10.reuse ;  /* 0x0000400003057824 */ /* 0x100fe200078e020a */
[----:B------:R-:W-:Y:S01]  /*8bb0*/  R2UR UR9, R9 ;  /* 0x00000000090972ca */ /* 0x000fe200000e0000 */
[----:B------:R-:W-:Y:S01]  /*8bc0*/  VIADD R12, R12, 0xffffffff ;  /* 0xffffffff0c0c7836 */ /* 0x000fe20000000000 */
[----:B------:R-:W-:Y:S01]  /*8bd0*/  UIADD3 UR6, UP0, UR22, 0xf0, URZ ;  /* 0x000000f016067890 */ /* 0x000fe2000ff1e03f */
[----:B------:R-:W-:Y:S01]  /*8be0*/  IMAD R4, R4, 0x2, R10 ;  /* 0x0000000204047824 */ /* 0x000fe200078e020a */
[----:B------:R-:W-:Y:S01]  /*8bf0*/  R2UR UR7, R5 ;  /* 0x00000000050772ca */ /* 0x000fe200000e0000 */
[----:B------:R-:W-:Y:S01]  /*8c00*/  UIADD3 UR24, UP1, UR22, 0x1f0, URZ ;  /* 0x000001f016187890 */ /* 0x000fe2000ff3e03f */
[----:B------:R-:W-:Y:S01]  /*8c10*/  R2UR UR11, R23 ;  /* 0x00000000170b72ca */ /* 0x000fe200000e0000 */
[----:B------:R-:W-:Y:S01]  /*8c20*/  UMOV UR14, 0x0 ;  /* 0x00000000000e7882 */ /* 0x000fe20000000000 */
[----:B------:R-:W-:Y:S01]  /*8c30*/  R2UR UR8, R4 ;  /* 0x00000000040872ca */ /* 0x000fe200000e0000 */
[----:B------:R-:W-:Y:S01]  /*8c40*/  UIADD3.X UR25, URZ, UR23, URZ, UP1, !UPT ;  /* 0x000000173f197290 */ /* 0x000fe20008ffe43f */
[C---:B------:R-:W-:Y:S01]  /*8c50*/  R2UR UR10, R11.reuse ;  /* 0x000000000b0a72ca */ /* 0x040fe200000e0000 */
[----:B------:R-:W-:Y:S01]  /*8c60*/  UMOV UR15, 0x10000000 ;  /* 0x10000000000f7882 */ /* 0x000fe20000000000 */
[----:B------:R-:W-:Y:S01]  /*8c70*/  R2UR UR12, R16 ;  /* 0x00000000100c72ca */ /* 0x000fe200000e0000 */
[----:B------:R-:W-:Y:S01]  /*8c80*/  UMOV UR26, 0x30000 ;  /* 0x00030000001a7882 */ /* 0x000fe20000000000 */
[----:B------:R-:W-:Y:S01]  /*8c90*/  R2UR UR20, R22 ;  /* 0x00000000161472ca */ /* 0x000fe200000e0000 */
[----:B------:R-:W-:Y:S01]  /*8ca0*/  VIADD R11, R11, 0x40 ;  /* 0x000000400b0b7836 */ /* 0x000fe20000000000 */
[----:B------:R-:W-:Y:S01]  /*8cb0*/  ISETP.GT.AND P3, PT, R12, 0x1, PT ;  /* 0x000000010c00780c */ /* 0x000fe20003f64270 */
[----:B------:R-:W-:Y:S01]  /*8cc0*/  UIADD3 UR13, UR7, 0x4800, URZ ;  /* 0x00004800070d7890 */ /* 0x000fe2000fffe03f */
[----:B------:R-:W-:Y:S01]  /*8cd0*/  IADD3 R3, R3, 0x1, RZ ;  /* 0x0000000103037810 */ /* 0x000fe20007ffe0ff */
[----:B------:R-:W-:-:S02]  /*8ce0*/  UIADD3.X UR7, URZ, UR23, URZ, UP0, !UPT ;  /* 0x000000173f077290 */ /* 0x000fc400087fe43f */
[----:B------:R-:W-:Y:S01]  /*8cf0*/  UIADD3 UR16, UR8, 0x1c800, URZ ;  /* 0x0001c80008107890 */ /* 0x000fe2000fffe03f */
[C---:B------:R-:W-:Y:S02]  /*8d00*/  ISETP.NE.AND P1, PT, R3.reuse, 0x6, PT ;  /* 0x000000060300780c */ /* 0x040fe40003f25270 */
[----:B------:R-:W-:Y:S02]  /*8d10*/  UMOV UR8, UR13 ;  /* 0x0000000d00087c82 */ /* 0x000fe40008000000 */
[----:B------:R-:W-:Y:S02]  /*8d20*/  SEL R5, RZ, 0x1, P1 ;  /* 0x00000001ff057807 */ /* 0x000fe40000800000 */
[----:B------:R1:W-:Y:S01]  /*8d30*/  UTMALDG.3D [UR8], [UR6], desc[UR14] ;  /* 0x00000e08060075b4 */ /* 0x0003e20008011000 */
[----:B------:R-:W-:Y:S02]  /*8d40*/  SEL R3, R3, RZ, P1 ;  /* 0x000000ff03037207 */ /* 0x000fe40000800000 */
[----:B------:R-:W-:Y:S01]  /*8d50*/  LOP3.LUT R2, R2, R5, RZ, 0x3c, !PT ;  /* 0x0000000502027212 */ /* 0x000fe200078e3cff */
[----:B-1----:R-:W-:Y:S01]  /*8d60*/  UMOV UR8, UR16 ;  /* 0x0000001000087c82 */ /* 0x002fe20008000000 */
[----:B------:R-:W-:-:S02]  /*8d70*/  UMOV UR11, UR20 ;  /* 0x00000014000b7c82 */ /* 0x000fc40008000000 */
[----:B------:R1:W-:Y:S02]  /*8d80*/  UTMALDG.3D.MULTICAST [UR8], [UR24], UR26, desc[UR14] ;  /* 0x00000e08180073b4 */ /* 0x0003e4000801181a */
[----:B-1----:R-:W-:Y:S05]  /*8d90*/  @P3 BRA `(.L_x_1015) ;  /* 0xfffffffc00403947 */ /* 0x002fea000383ffff */
.L_x_1011:
[----:B------:R-:W-:Y:S05]  /*8da0*/  BSYNC B1 ;  /* 0x0000000000017941 */ /* 0x000fea0003800000 */
.L_x_1010:
[----:B------:R-:W2:Y:S04]  /*8db0*/  LDL.64 R14, [R1+0x8] ;  /* 0x00000800010e7983 */ /* 0x000ea80000100a00 */
[----:B------:R-:W3:Y:S01]  /*8dc0*/  LDL R9, [R1+0x4] ;  /* 0x0000040001097983 */ /* 0x000ee20000100800 */
[----:B------:R-:W-:Y:S01]  /*8dd0*/  LOP3.LUT P4, RZ, R8, 0xff, RZ, 0xc0, !PT ;  /* 0x000000ff08ff7812 */ /* 0x000fe2000788c0ff */
[----:B------:R-:W-:Y:S01]  /*8de0*/  ULDC.64 UR6, c[0x0][0x8f8] ;  /* 0x00023e0000067ab9 */ /* 0x000fe20000000a00 */
[----:B------:R-:W-:Y:S01]  /*8df0*/  IADD3 R4, R7, UR40, RZ ;  /* 0x0000002807047c10 */ /* 0x000fe2000fffe0ff */
[----:B------:R-:W-:Y:S01]  /*8e00*/  IMAD.U32 R7, RZ, RZ, UR40 ;  /* 0x00000028ff077e24 */ /* 0x000fe2000f8e00ff */
[----:B------:R-:W-:Y:S01]  /*8e10*/  UISETP.GE.U32.AND UP0, UPT, UR40, 0x6, UPT ;  /* 0x000000062800788c */ /* 0x000fe2000bf06070 */
[----:B------:R-:W-:Y:S01]  /*8e20*/  BSSY B1, `(.L_x_1016) ;  /* 0x000006e000017945 */ /* 0x000fe20003800000 */
[----:B------:R-:W-:Y:S01]  /*8e30*/  ISETP.GT.U32.AND P1, PT, R4, 0x5, PT ;  /* 0x000000050400780c */ /* 0x000fe20003f24070 */
[----:B------:R-:W-:Y:S01]  /*8e40*/  IMAD.MOV.U32 R22, RZ, RZ, -0x1 ;  /* 0xffffffffff167424 */ /* 0x000fe200078e00ff */
[----:B------:R-:W-:Y:S01]  /*8e50*/  MOV R23, 0xffffffff ;  /* 0xffffffff00177802 */ /* 0x000fe20000000f00 */
[----:B------:R-:W-:Y:S01]  /*8e60*/  IMAD.MOV.U32 R16, RZ, RZ, -0x1 ;  /* 0xffffffffff107424 */ /* 0x000fe200078e00ff */
[----:B------:R-:W-:-:S02]  /*8e70*/  ISETP.LT.U32.AND P1, PT, R7, 0x6, P1 ;  /* 0x000000060700780c */ /* 0x000fc40000f21070 */
[----:B------:R-:W-:Y:S01]  /*8e80*/  PLOP3.LUT P3, PT, PT, PT, UP0, 0x80, 0x0 ;  /* 0x000000000000781c */ /* 0x000fe20003f6f008 */
[----:B------:R-:W1:Y:S01]  /*8e90*/  @P4 S2R R3, SR_CgaCtaId ;  /* 0x0000000000034919 */ /* 0x000e620000008800 */
[----:B------:R-:W-:Y:S02]  /*8ea0*/  @P4 MOV R2, 0x400 ;  /* 0x0000040000024802 */ /* 0x000fe40000000f00 */
[----:B------:R-:W-:Y:S02]  /*8eb0*/  PRMT R8, RZ, 0x7610, R8 ;  /* 0x00007610ff087816 */ /* 0x000fe40000000008 */
[----:B-1----:R-:W-:Y:S01]  /*8ec0*/  @P4 LEA R5, R3, R2, 0x18 ;  /* 0x0000000203054211 */ /* 0x002fe200078ec0ff */
[----:B------:R-:W-:-:S03]  /*8ed0*/  IMAD.WIDE.U32 R2, R4, -0x55555555, RZ ;  /* 0xaaaaaaab04027825 */ /* 0x000fc600078e00ff */
[----:B------:R1:W-:Y:S01]  /*8ee0*/  @P4 SYNCS.ARRIVE.TRANS64.A1T0 RZ, [R5+URZ+0xc8], RZ ;  /* 0x0000c8ff05ff49a7 */ /* 0x0003e2000810003f */
[----:B------:R-:W-:Y:S02]  /*8ef0*/  PRMT R2, RZ, 0x7610, R2 ;  /* 0x00007610ff027816 */ /* 0x000fe40000000002 */
[----:B-1----:R-:W-:Y:S02]  /*8f00*/  SHF.R.U32.HI R5, RZ, 0x2, R3 ;  /* 0x00000002ff057819 */ /* 0x002fe40000011603 */
[----:B------:R-:W-:-:S03]  /*8f10*/  SEL R3, RZ, 0x1, !P1 ;  /* 0x00000001ff037807 */ /* 0x000fc60004800000 */
[----:B------:R-:W-:Y:S01]  /*8f20*/  IMAD R7, R5, -0x6, R4 ;  /* 0xfffffffa05077824 */ /* 0x000fe200078e0204 */
[----:B------:R-:W-:-:S04]  /*8f30*/  LOP3.LUT R0, R0, R3, RZ, 0x3c, !PT ;  /* 0x0000000300007212 */ /* 0x000fc800078e3cff */
[----:B------:R-:W-:Y:S02]  /*8f40*/  @P3 LOP3.LUT R0, R0, 0x1, R5, 0x78, !PT ;  /* 0x0000000100003812 */ /* 0x000fe400078e7805 */
[----:B--2---:R-:W-:-:S04]  /*8f50*/  IADD3 R17, P4, R17, R14, RZ ;  /* 0x0000000e11117210 */ /* 0x004fc80007f9e0ff */
[----:B------:R-:W-:Y:S01]  /*8f60*/  ISETP.GE.U32.AND P1, PT, R17, UR6, PT ;  /* 0x0000000611007c0c */ /* 0x000fe2000bf26070 */
[----:B---3--:R-:W-:-:S05]  /*8f70*/  IMAD.X R18, R18, 0x1, R9, P4 ;  /* 0x0000000112127824 */ /* 0x008fca00020e0609 */
[----:B------:R-:W-:-:S13]  /*8f80*/  ISETP.GE.U32.AND.EX P1, PT, R18, UR7, PT, P1 ;  /* 0x0000000712007c0c */ /* 0x000fda000bf26110 */
        /* <DEDUP_REMOVED lines=8> */
[----:B------:R-:W-:Y:S02]  /*9010*/  ISETP.NE.AND.EX P1, PT, RZ, UR7, PT, P1 ;  /* 0x00000007ff007c0c */ /* 0x000fe4000bf25310 */
[----:B------:R-:W-:Y:S02]  /*9020*/  MOV R2, R17 ;  /* 0x0000001100027202 */ /* 0x000fe40000000f00 */
[----:B-1----:R-:W-:-:S05]  /*9030*/  I2FP.F32.U32 R3, R10 ;  /* 0x0000000a00037245 */ /* 0x002fca0000201000 */
[----:B------:R-:W-:Y:S01]  /*9040*/  FMUL R12, R3, UR8 ;  /* 0x00000008030c7c20 */ /* 0x000fe20008400000 */
[----:B------:R-:W-:-:S03]  /*9050*/  IMAD.MOV.U32 R3, RZ, RZ, R18 ;  /* 0x000000ffff037224 */ /* 0x000fc600078e0012 */
[----:B---3--:R-:W-:Y:S05]  /*9060*/  @!P1 BRA `(.L_x_1018) ;  /* 0x0000000000289947 */ /* 0x008fea0003800000 */
        /* <DEDUP_REMOVED lines=10> */
.L_x_1018:
[--C-:B------:R-:W-:Y:S01]  /*9110*/  SHF.R.U64 R16, R2, UR9, R3.reuse ;  /* 0x0000000902107c19 */ /* 0x100fe20008001203 */
[----:B------:R-:W1:Y:S01]  /*9120*/  F2I.U32.TRUNC.NTZ R12, R12 ;  /* 0x0000000c000c7305 */ /* 0x000e62000020f000 */
[----:B------:R-:W-:Y:S01]  /*9130*/  SHF.R.U32.HI R2, RZ, UR9, R3 ;  /* 0x00000009ff027c19 */ /* 0x000fe20008011603 */
[----:B------:R-:W-:Y:S01]  /*9140*/  ULDC.64 UR6, c[0x0][0x8c8] ;  /* 0x0002320000067ab9 */ /* 0x000fe20000000a00 */
[----:B------:R-:W-:Y:S01]  /*9150*/  IADD3 R5, P1, RZ, -R16, RZ ;  /* 0x80000010ff057210 */ /* 0x000fe20007f3e0ff */
[----:B------:R-:W-:Y:S01]  /*9160*/  IMAD.MOV.U32 R3, RZ, RZ, R18 ;  /* 0x000000ffff037224 */ /* 0x000fe200078e0012 */
[----:B------:R-:W-:Y:S01]  /*9170*/  ULDC.64 UR8, c[0x0][0x8e8] ;  /* 0x00023a0000087ab9 */ /* 0x000fe20000000a00 */
[----:B------:R-:W3:Y:S02]  /*9180*/  LDC R14, c[0x0][0x148] ;  /* 0x00005200ff0e7b82 */ /* 0x000ee40000000800 */
[----:B------:R-:W-:Y:S01]  /*9190*/  IMAD.X R2, RZ, RZ, ~R2, P1 ;  /* 0x000000ffff027224 */ /* 0x000fe200008e0e02 */
[----:B------:R-:W-:-:S03]  /*91a0*/  ISETP.NE.U32.AND P1, PT, RZ, UR8, PT ;  /* 0x00000008ff007c0c */ /* 0x000fc6000bf25070 */
[----:B------:R-:W-:Y:S01]  /*91b0*/  IMAD R4, R2, UR6, RZ ;  /* 0x0000000602047c24 */ /* 0x000fe2000f8e02ff */
[----:B------:R-:W-:Y:S02]  /*91c0*/  MOV R2, R17 ;  /* 0x0000001100027202 */ /* 0x000fe40000000f00 */
[----:B------:R-:W-:-:S03]  /*91d0*/  ISETP.NE.AND.EX P1, PT, RZ, UR9, PT, P1 ;  /* 0x00000009ff007c0c */ /* 0x000fc6000bf25310 */
[----:B------:R-:W-:Y:S01]  /*91e0*/  IMAD.WIDE.U32 R2, R5, UR6, R2 ;  /* 0x0000000605027c25 */ /* 0x000fe2000f8e0002 */
[----:B------:R-:W-:-:S03]  /*91f0*/  ULDC UR6, c[0x0][0x8c0] ;  /* 0x0002300000067ab9 */ /* 0x000fc60000000800 */
[----:B------:R-:W-:Y:S01]  /*9200*/  IMAD R5, R5, UR7, R4 ;  /* 0x0000000705057c24 */ /* 0x000fe2000f8e0204 */
[----:B------:R-:W-:Y:S01]  /*9210*/  ULDC UR7, c[0x0][0x154] ;  /* 0x0000550000077ab9 */ /* 0x000fe20000000800 */
[----:B-1----:R-:W-:-:S03]  /*9220*/  IMAD.MOV R4, RZ, RZ, -R12 ;  /* 0x000000ffff047224 */ /* 0x002fc600078e0a0c */
[----:B------:R-:W-:Y:S01]  /*9230*/  IADD3 R3, R3, R5, RZ ;  /* 0x0000000503037210 */ /* 0x000fe20007ffe0ff */
[----:B--2---:R-:W-:Y:S01]  /*9240*/  IMAD R10, R11, R4, R10 ;  /* 0x000000040b0a7224 */ /* 0x004fe200078e020a */
[----:B------:R-:W-:Y:S02]  /*9250*/  I2FP.F32.U32 R4, R9 ;  /* 0x0000000900047245 */ /* 0x000fe40000201000 */
[--C-:B------:R-:W-:Y:S02]  /*9260*/  SHF.R.U64 R11, R2, UR6, R3.reuse ;  /* 0x00000006020b7c19 */ /* 0x100fe40008001203 */
[----:B------:R-:W-:Y:S01]  /*9270*/  SHF.R.U32.HI R2, RZ, UR6, R3 ;  /* 0x00000006ff027c19 */ /* 0x000fe20008011603 */
[----:B------:R-:W-:Y:S01]  /*9280*/  FMUL R4, R4, UR7 ;  /* 0x0000000704047c20 */ /* 0x000fe20008400000 */
[----:B------:R-:W-:Y:S02]  /*9290*/  ULDC UR6, c[0x0][0x8b0] ;  /* 0x00022c0000067ab9 */ /* 0x000fe40000000800 */
[--C-:B------:R-:W-:Y:S01]  /*92a0*/  SHF.R.U64 R13, R11, UR6, R2.reuse ;  /* 0x000000060b0d7c19 */ /* 0x100fe20008001202 */
[----:B------:R1:W2:Y:S01]  /*92b0*/  F2I.U32.TRUNC.NTZ R20, R4 ;  /* 0x0000000400147305 */ /* 0x0002a2000020f000 */
[----:B------:R-:W-:Y:S01]  /*92c0*/  SHF.R.U32.HI R2, RZ, UR6, R2 ;  /* 0x00000006ff027c19 */ /* 0x000fe20008011602 */
[----:B------:R-:W-:-:S03]  /*92d0*/  ULDC UR6, c[0x0][0x900] ;  /* 0x0002400000067ab9 */ /* 0x000fc60000000800 */
[--C-:B------:R-:W-:Y:S02]  /*92e0*/  SHF.R.U64 R12, R13, UR6, R2.reuse ;  /* 0x000000060d0c7c19 */ /* 0x100fe40008001202 */
[----:B------:R-:W-:-:S03]  /*92f0*/  SHF.R.U32.HI R15, RZ, UR6, R2 ;  /* 0x00000006ff0f7c19 */ /* 0x000fc60008011602 */
[----:B------:R-:W-:Y:S02]  /*9300*/  IMAD.MOV.U32 R2, RZ, RZ, R12 ;  /* 0x000000ffff027224 */ /* 0x000fe400078e000c */
[----:B------:R-:W-:Y:S01]  /*9310*/  IMAD.MOV.U32 R3, RZ, RZ, R15 ;  /* 0x000000ffff037224 */ /* 0x000fe200078e000f */
[----:B-1----:R-:W-:Y:S06]  /*9320*/  @!P1 BRA `(.L_x_1019) ;  /* 0x0000000000289947 */ /* 0x002fec0003800000 */
        /* <DEDUP_REMOVED lines=10> */
.L_x_1019:
[----:B------:R-:W1:Y:S01]  /*93d0*/  LDC R4, c[0x0][0x904] ;  /* 0x00024100ff047b82 */ /* 0x000e620000000800 */
[----:B------:R-:W-:Y:S01]  /*93e0*/  ULDC UR6, c[0x0][0x8f0] ;  /* 0x00023c0000067ab9 */ /* 0x000fe20000000800 */
[----:B--2---:R-:W-:Y:S01]  /*93f0*/  IADD3 R20, -R20, RZ, RZ ;  /* 0x000000ff14147210 */ /* 0x004fe20007ffe1ff */
[----:B------:R-:W-:Y:S01]  /*9400*/  ULDC UR7, c[0x0][0x8b8] ;  /* 0x00022e0000077ab9 */ /* 0x000fe20000000800 */
[----:B------:R-:W-:Y:S01]  /*9410*/  SHF.R.U64 R2, R2, UR6, R3 ;  /* 0x0000000602027c19 */ /* 0x000fe20008001203 */
[----:B------:R-:W-:Y:S01]  /*9420*/  ULDC UR6, c[0x0][0x8e0] ;  /* 0x0002380000067ab9 */ /* 0x000fe20000000800 */
[----:B------:R-:W-:Y:S02]  /*9430*/  LOP3.LUT R13, R13, UR18, RZ, 0xc0, !PT ;  /* 0x000000120d0d7c12 */ /* 0x000fe4000f8ec0ff */
[----:B------:R-:W-:Y:S01]  /*9440*/  LOP3.LUT R23, R11, UR17, RZ, 0xc0, !PT ;  /* 0x000000110b177c12 */ /* 0x000fe2000f8ec0ff */
[----:B------:R-:W-:Y:S02]  /*9450*/  IMAD.MOV R3, RZ, RZ, -R2 ;  /* 0x000000ffff037224 */ /* 0x000fe400078e0a02 */
[----:B------:R-:W-:-:S02]  /*9460*/  IMAD R13, R2, UR19, R13 ;  /* 0x00000013020d7c24 */ /* 0x000fc4000f8e020d */
[----:B------:R-:W-:Y:S01]  /*9470*/  IMAD R12, R3, UR6, R12 ;  /* 0x00000006030c7c24 */ /* 0x000fe2000f8e020c */
[----:B------:R-:W-:Y:S01]  /*9480*/  ULDC UR6, c[0x0][0x8a8] ;  /* 0x00022a0000067ab9 */ /* 0x000fe20000000800 */
[----:B------:R-:W-:Y:S02]  /*9490*/  IMAD.MOV.U32 R2, RZ, RZ, 0x1 ;  /* 0x00000001ff027424 */ /* 0x000fe400078e00ff */
[----:B------:R-:W-:Y:S01]  /*94a0*/  IMAD R23, R12, UR6, R23 ;  /* 0x000000060c177c24 */ /* 0x000fe2000f8e0217 */
[----:B-1----:R-:W-:-:S13]  /*94b0*/  ISETP.NE.AND P1, PT, R4, 0x1, PT ;  /* 0x000000010400780c */ /* 0x002fda0003f25270 */
[----:B---3--:R-:W-:-:S04]  /*94c0*/  @P1 IMAD R10, R14, R20, R9 ;  /* 0x000000140e0a1224 */ /* 0x008fc800078e0209 */
[----:B------:R-:W-:-:S05]  /*94d0*/  IMAD R10, R13, UR7, R10 ;  /* 0x000000070d0a7c24 */ /* 0x000fca000f8e020a */
[----:B------:R-:W-:Y:S02]  /*94e0*/  SEL R22, R23, R10, !P1 ;  /* 0x0000000a17167207 */ /* 0x000fe40004800000 */
[----:B------:R-:W-:-:S07]  /*94f0*/  SEL R23, R10, R23, !P1 ;  /* 0x000000170a177207 */ /* 0x000fce0004800000 */
.L_x_1017:
[----:B------:R-:W-:Y:S05]  /*9500*/  BSYNC B1 ;  /* 0x0000000000017941 */ /* 0x000fea0003800000 */
.L_x_1016:
[----:B------:R-:W-:-:S13]  /*9510*/  LOP3.LUT P1, RZ, R2, 0xff, RZ, 0xc0, !PT ;  /* 0x000000ff02ff7812 */ /* 0x000fda000782c0ff */
[----:B------:R-:W-:Y:S05]  /*9520*/  @P1 BRA `(.L_x_1020) ;  /* 0xfffffff400281947 */ /* 0x000fea000383ffff */
[----:B------:R-:W-:Y:S05]  /*9530*/  BSYNC B0 ;  /* 0x0000000000007941 */ /* 0x000fea0003800000 */
.L_x_1008:
[----:B------:R-:W-:-:S03]  /*9540*/  UMOV UR6, 0xffffffff ;  /* 0xffffffff00067882 */ /* 0x000fc60000000000 */
[----:B------:R-:W-:Y:S05]  /*9550*/  BRA.DIV UR6, `(.L_x_1021) ;  /* 0x0000000e06447947 */ /* 0x000fea000b800000 */
[----:B------:R-:W-:-:S13]  /*9560*/  ELECT P6, URZ, PT ;  /* 0x00000000003f782f */ /* 0x000fda00038c0000 */
.L_x_1058:
[----:B------:R-:W-:Y:S04]  /*9570*/  BSSY B0, `(.L_x_1022) ;  /* 0x000003d000007945 */ /* 0x000fe80003800000 */
[----:B------:R-:W-:Y:S05]  /*9580*/  @!P6 BRA `(.L_x_1023) ;  /* 0x0000000000ece947 */ /* 0x000fea0003800000 */
[----:B------:R-:W-:-:S04]  /*9590*/  LOP3.LUT R19, R19, 0x2, RZ, 0xfc, !PT ;  /* 0x0000000213137812 */ /* 0x000fc800078efcff */
[----:B------:R-:W-:-:S13]  /*95a0*/  ISETP.NE.AND P0, PT, R19, 0x3, PT ;  /* 0x000000031300780c */ /* 0x000fda0003f05270 */
[----:B------:R-:W-:Y:S05]  /*95b0*/  @!P0 BRA `(.L_x_1024) ;  /* 0x0000000000048947 */ /* 0x000fea0003800000 */
[----:B------:R-:W-:Y:S01]  /*95c0*/  BPT.TRAP 0x1 ;  /* 0x000000040000795c */ /* 0x000fe20000300000 */
.L_x_1024:
[----:B------:R-:W1:Y:S01]  /*95d0*/  S2R R3, SR_CgaCtaId ;  /* 0x0000000000037919 */ /* 0x000e620000008800 */
[----:B------:R-:W-:Y:S02]  /*95e0*/  MOV R2, 0x400 ;  /* 0x0000040000027802 */ /* 0x000fe40000000f00 */
[----:B------:R-:W-:Y:S02]  /*95f0*/  SHF.L.U32 R4, R0, 0x1f, RZ ;  /* 0x0000001f00047819 */ /* 0x000fe400000006ff */
[----:B-1----:R-:W-:-:S04]  /*9600*/  LEA R2, R3, R2, 0x18 ;  /* 0x0000000203027211 */ /* 0x002fc800078ec0ff */
[----:B------:R-:W-:-:S05]  /*9610*/  IADD3 R2, R2, 0x30, RZ ;  /* 0x0000003002027810 */ /* 0x000fca0007ffe0ff */
[C---:B------:R-:W-:Y:S02]  /*9620*/  IMAD R9, R7.reuse, 0x8, R2 ;  /* 0x0000000807097824 */ /* 0x040fe400078e0202 */
[----:B------:R-:W-:Y:S02]  /*9630*/  VIADD R7, R7, 0x1 ;  /* 0x0000000107077836 */ /* 0x000fe40000000000 */
[----:B------:R-:W1:Y:S03]  /*9640*/  SYNCS.PHASECHK.TRANS64.TRYWAIT P0, [R9+URZ], R4 ;  /* 0x00000004090075a7 */ /* 0x000e66000800017f */
[----:B------:R-:W-:-:S04]  /*9650*/  ISETP.NE.AND P1, PT, R7, 0x6, PT ;  /* 0x000000060700780c */ /* 0x000fc80003f25270 */
[----:B------:R-:W-:Y:S02]  /*9660*/  SEL R3, RZ, 0x1, P1 ;  /* 0x00000001ff037807 */ /* 0x000fe40000800000 */
[----:B------:R-:W-:Y:S02]  /*9670*/  SEL R7, R7, RZ, P1 ;  /* 0x000000ff07077207 */ /* 0x000fe40000800000 */
[----:B------:R-:W-:Y:S02]  /*9680*/  LOP3.LUT R6, R0, R3, RZ, 0x3c, !PT ;  /* 0x0000000300067212 */ /* 0x000fe400078e3cff */
[----:B------:R-:W-:Y:S02]  /*9690*/  LEA R8, R7, R2, 0x3 ;  /* 0x0000000207087211 */ /* 0x000fe400078e18ff */
[----:B------:R-:W-:Y:S01]  /*96a0*/  SHF.L.U32 R5, R6, 0x1f, RZ ;  /* 0x0000001f06057819 */ /* 0x000fe200000006ff */
[----:B-1----:R-:W-:Y:S06]  /*96b0*/  @!P0 BRA `(.L_x_1025) ;  /* 0x0000000c000c8947 */ /* 0x002fec0003800000 */
.L_x_1059:
        /* <DEDUP_REMOVED lines=9> */
.L_x_1060:
[----:B------:R-:W2:Y:S01]  /*9750*/  SYNCS.PHASECHK.TRANS64.TRYWAIT P0, [R9+URZ], R4 ;  /* 0x00000004090075a7 */ /* 0x000ea2000800017f */
[----:B------:R-:W-:-:S04]  /*9760*/  IADD3 R0, R7, 0x1, RZ ;  /* 0x0000000107007810 */ /* 0x000fc80007ffe0ff */
[----:B------:R-:W-:-:S04]  /*9770*/  ISETP.NE.AND P1, PT, R0, 0x6, PT ;  /* 0x000000060000780c */ /* 0x000fc80003f25270 */
[----:B------:R-:W-:Y:S02]  /*9780*/  SEL R3, RZ, 0x1, P1 ;  /* 0x00000001ff037807 */ /* 0x000fe40000800000 */
[----:B------:R-:W-:Y:S02]  /*9790*/  SEL R7, R0, RZ, P1 ;  /* 0x000000ff00077207 */ /* 0x000fe40000800000 */
[----:B------:R-:W-:-:S03]  /*97a0*/  LOP3.LUT R6, R6, R3, RZ, 0x3c, !PT ;  /* 0x0000000306067212 */ /* 0x000fc600078e3cff */
[----:B-1----:R-:W-:Y:S01]  /*97b0*/  IMAD R8, R7, 0x8, R2 ;  /* 0x0000000807087824 */ /* 0x002fe200078e0202 */
[----:B------:R-:W-:Y:S01]  /*97c0*/  SHF.L.U32 R5, R6, 0x1f, RZ ;  /* 0x0000001f06057819 */ /* 0x000fe200000006ff */
[----:B--2---:R-:W-:Y:S06]  /*97d0*/  @!P0 BRA `(.L_x_1027) ;  /* 0x0000000800ec8947 */ /* 0x004fec0003800000 */
.L_x_1061:
[----:B------:R-:W2:Y:S01]  /*97e0*/  SYNCS.PHASECHK.TRANS64.TRYWAIT P0, [R8+URZ], R5 ;  /* 0x00000005080075a7 */ /* 0x000ea2000800017f */
[----:B------:R-:W-:-:S05]  /*97f0*/  VIADD R0, R7, 0x1 ;  /* 0x0000000107007836 */ /* 0x000fca0000000000 */
[----:B------:R-:W-:-:S04]  /*9800*/  ISETP.NE.AND P1, PT, R0, 0x6, PT ;  /* 0x000000060000780c */ /* 0x000fc80003f25270 */
[----:B------:R-:W-:Y:S02]  /*9810*/  SEL R3, RZ, 0x1, P1 ;  /* 0x00000001ff037807 */ /* 0x000fe40000800000 */
[----:B------:R-:W-:Y:S02]  /*9820*/  SEL R7, R0, RZ, P1 ;  /* 0x000000ff00077207 */ /* 0x000fe40000800000 */
[----:B-1----:R-:W-:Y:S02]  /*9830*/  LOP3.LUT R9, R6, R3, RZ, 0x3c, !PT ;  /* 0x0000000306097212 */ /* 0x002fe400078e3cff */
[----:B------:R-:W-:Y:S02]  /*9840*/  LEA R11, R7, R2, 0x3 ;  /* 0x00000002070b7211 */ /* 0x000fe400078e18ff */
[----:B------:R-:W-:Y:S01]  /*9850*/  SHF.L.U32 R6, R9, 0x1f, RZ ;  /* 0x0000001f09067819 */ /* 0x000fe200000006ff */
[----:B--2---:R-:W-:Y:S06]  /*9860*/  @!P0 BRA `(.L_x_1028) ;  /* 0x0000000800dc8947 */ /* 0x004fec0003800000 */
.L_x_1062:
[----:B------:R-:W2:Y:S01]  /*9870*/  SYNCS.PHASECHK.TRANS64.TRYWAIT P0, [R11+URZ], R6 ;  /* 0x000000060b0075a7 */ /* 0x000ea2000800017f */
[----:B------:R-:W-:-:S05]  /*9880*/  VIADD R0, R7, 0x1 ;  /* 0x0000000107007836 */ /* 0x000fca0000000000 */
[----:B------:R-:W-:-:S04]  /*9890*/  ISETP.NE.AND P1, PT, R0, 0x6, PT ;  /* 0x000000060000780c */ /* 0x000fc80003f25270 */
[----:B------:R-:W-:Y:S02]  /*98a0*/  SEL R4, RZ, 0x1, P1 ;  /* 0x00000001ff047807 */ /* 0x000fe40000800000 */
[----:B------:R-:W-:Y:S02]  /*98b0*/  SEL R3, R0, RZ, P1 ;  /* 0x000000ff00037207 */ /* 0x000fe40000800000 */
[----:B------:R-:W-:Y:S01]  /*98c0*/  LOP3.LUT R0, R9, R4, RZ, 0x3c, !PT ;  /* 0x0000000409007212 */ /* 0x000fe200078e3cff */
[----:B--2---:R-:W-:Y:S06]  /*98d0*/  @!P0 BRA `(.L_x_1029) ;  /* 0x0000000800d48947 */ /* 0x004fec0003800000 */
.L_x_1063:
[----:B------:R-:W-:Y:S01]  /*98e0*/  IMAD R3, R3, 0x8, R2 ;  /* 0x0000000803037824 */ /* 0x000fe200078e0202 */
[----:B------:R-:W-:-:S07]  /*98f0*/  SHF.L.U32 R0, R0, 0x1f, RZ ;  /* 0x0000001f00007819 */ /* 0x000fce00000006ff */
.L_x_1030:
[----:B---3--:R3:W4:Y:S02]  /*9900*/  SYNCS.PHASECHK.TRANS64.TRYWAIT P0, [R3+URZ], R0 ;  /* 0x00000000030075a7 */ /* 0x008724000800017f */
[----:B----4-:R-:W-:Y:S05]  /*9910*/  @!P0 NANOSLEEP.SYNCS 0x989680 ;  /* 0x009896800000895d */ /* 0x010fea0003900000 */
[----:B------:R-:W4:Y:S02]  /*9920*/  @!P0 SYNCS.PHASECHK.TRANS64 P0, [R3+URZ], R0 ;  /* 0x00000000030085a7 */ /* 0x000f24000800007f */
[----:B----4-:R-:W-:Y:S05]  /*9930*/  @!P0 BRA `(.L_x_1030) ;  /* 0xfffffffc00f08947 */ /* 0x010fea000383ffff */
.L_x_1023:
[----:B------:R-:W-:Y:S05]  /*9940*/  BSYNC B0 ;  /* 0x0000000000007941 */ /* 0x000fea0003800000 */
.L_x_1022:
[----:B------:R-:W-:Y:S05]  /*9950*/  EXIT ;  /* 0x000000000000794d */ /* 0x000fea0003800000 */
.L_x_818:
[----:B-1----:R-:W-:-:S04]  /*9960*/  MOV R3, UR52 ;  /* 0x0000003400037c02 */ /* 0x002fc80008000f00 */
[----:B------:R1:W2:Y:S03]  /*9970*/  SYNCS.PHASECHK.TRANS64.TRYWAIT P0, [R3+URZ+-0x8], R0 ;  /* 0xfffff800030075a7 */ /* 0x0002a6000800017f */
[----:B--2---:R-:W-:Y:S05]  /*9980*/  @!P0 NANOSLEEP.SYNCS 0x989680 ;  /* 0x009896800000895d */ /* 0x004fea0003900000 */
[----:B------:R-:W2:Y:S02]  /*9990*/  @!P0 SYNCS.PHASECHK.TRANS64 P0, [R3+URZ+-0x8], R0 ;  /* 0xfffff800030085a7 */ /* 0x000ea4000800007f */
[----:B--2---:R-:W-:Y:S05]  /*99a0*/  @!P0 BRA `(.L_x_818) ;  /* 0xfffffffc00ec8947 */ /* 0x004fea000383ffff */
[----:B------:R-:W-:Y:S05]  /*99b0*/  BRA `(.L_x_1031) ;  /* 0xffffff7c00ec7947 */ /* 0x000fea000383ffff */
.L_x_823:
[----:B--2---:R2:W3:Y:S02]  /*99c0*/  SYNCS.PHASECHK.TRANS64.TRYWAIT P1, [R3+URZ], R0 ;  /* 0x00000000030075a7 */ /* 0x0044e4000802017f */
[----:B---3--:R-:W-:Y:S05]  /*99d0*/  @!P1 NANOSLEEP.SYNCS 0x989680 ;  /* 0x009896800000995d */ /* 0x008fea0003900000 */
[----:B------:R-:W3:Y:S02]  /*99e0*/  @!P1 SYNCS.PHASECHK.TRANS64 P1, [R3+URZ], R0 ;  /* 0x00000000030095a7 */ /* 0x000ee4000802007f */
[----:B---3--:R-:W-:Y:S05]  /*99f0*/  @!P1 BRA `(.L_x_823) ;  /* 0xfffffffc00f09947 */ /* 0x008fea000383ffff */
[----:B------:R-:W-:Y:S05]  /*9a00*/  BRA `(.L_x_822) ;  /* 0xffffff8000607947 */ /* 0x000fea000383ffff */
.L_x_828:
[----:B--2---:R-:W-:-:S04]  /*9a10*/  IMAD.U32 R5, RZ, RZ, UR4 ;  /* 0x00000004ff057e24 */ /* 0x004fc8000f8e00ff */
[----:B------:R2:W3:Y:S03]  /*9a20*/  SYNCS.PHASECHK.TRANS64.TRYWAIT P1, [R5+URZ], R4 ;  /* 0x00000004050075a7 */ /* 0x0004e6000802017f */
[----:B---3--:R-:W-:Y:S05]  /*9a30*/  @!P1 NANOSLEEP.SYNCS 0x989680 ;  /* 0x009896800000995d */ /* 0x008fea0003900000 */
[----:B------:R-:W3:Y:S02]  /*9a40*/  @!P1 SYNCS.PHASECHK.TRANS64 P1, [R5+URZ], R4 ;  /* 0x00000004050095a7 */ /* 0x000ee4000802007f */
[----:B---3--:R-:W-:Y:S05]  /*9a50*/  @!P1 BRA `(.L_x_828) ;  /* 0xfffffffc00ec9947 */ /* 0x008fea000383ffff */
[----:B------:R-:W-:Y:S05]  /*9a60*/  BRA `(.L_x_827) ;  /* 0xffffff8400807947 */ /* 0x000fea000383ffff */
.L_x_834:
[----:B-1----:R-:W-:-:S04]  /*9a70*/  IMAD.U32 R3, RZ, RZ, UR52 ;  /* 0x00000034ff037e24 */ /* 0x002fc8000f8e00ff */
[----:B------:R1:W2:Y:S03]  /*9a80*/  SYNCS.PHASECHK.TRANS64.TRYWAIT P0, [R3+URZ+0x8], R0 ;  /* 0x00000800030075a7 */ /* 0x0002a6000800017f */
[----:B--2---:R-:W-:Y:S05]  /*9a90*/  @!P0 NANOSLEEP.SYNCS 0x989680 ;  /* 0x009896800000895d */ /* 0x004fea0003900000 */
[----:B------:R-:W2:Y:S02]  /*9aa0*/  @!P0 SYNCS.PHASECHK.TRANS64 P0, [R3+URZ+0x8], R0 ;  /* 0x00000800030085a7 */ /* 0x000ea4000800007f */
[----:B--2---:R-:W-:Y:S05]  /*9ab0*/  @!P0 BRA `(.L_x_834) ;  /* 0xfffffffc00ec8947 */ /* 0x004fea000383ffff */
[----:B------:R-:W-:Y:S05]  /*9ac0*/  BRA `(.L_x_1032) ;  /* 0xffffff8c000c7947 */ /* 0x000fea000383ffff */
.L_x_851:
[----:B-1----:R-:W-:-:S04]  /*9ad0*/  MOV R4, UR49 ;  /* 0x0000003100047c02 */ /* 0x002fc80008000f00 */
[----:B------:R1:W2:Y:S03]  /*9ae0*/  SYNCS.PHASECHK.TRANS64.TRYWAIT P4, [R4+URZ+0x60], R3 ;  /* 0x00006003040075a7 */ /* 0x0002a6000808017f */
[----:B--2---:R-:W-:Y:S05]  /*9af0*/  @!P4 NANOSLEEP.SYNCS 0x989680 ;  /* 0x009896800000c95d */ /* 0x004fea0003900000 */
[----:B------:R-:W2:Y:S02]  /*9b00*/  @!P4 SYNCS.PHASECHK.TRANS64 P4, [R4+URZ+0x60], R3 ;  /* 0x000060030400c5a7 */ /* 0x000ea4000808007f */
[----:B--2---:R-:W-:Y:S05]  /*9b10*/  @!P4 BRA `(.L_x_851) ;  /* 0xfffffffc00ecc947 */ /* 0x004fea000383ffff */
[----:B------:R-:W-:Y:S05]  /*9b20*/  BRA `(.L_x_1033) ;  /* 0xffffff9000d87947 */ /* 0x000fea000383ffff */
.L_x_858:
[----:B-1----:R1:W2:Y:S02]  /*9b30*/  SYNCS.PHASECHK.TRANS64.TRYWAIT P5, [R13+URZ+0x60], R14 ;  /* 0x0000600e0d0075a7 */ /* 0x0022a400080a017f */
[----:B--2---:R-:W-:Y:S05]  /*9b40*/  @!P5 NANOSLEEP.SYNCS 0x989680 ;  /* 0x009896800000d95d */ /* 0x004fea0003900000 */
[----:B------:R-:W2:Y:S02]  /*9b50*/  @!P5 SYNCS.PHASECHK.TRANS64 P5, [R13+URZ+0x60], R14 ;  /* 0x0000600e0d00d5a7 */ /* 0x000ea400080a007f */
[----:B--2---:R-:W-:Y:S05]  /*9b60*/  @!P5 BRA `(.L_x_858) ;  /* 0xfffffffc00f0d947 */ /* 0x004fea000383ffff */
[----:B------:R-:W-:Y:S05]  /*9b70*/  BRA `(.L_x_1034) ;  /* 0xffffff9800547947 */ /* 0x000fea000383ffff */
.L_x_868:
[----:B-1----:R1:W2:Y:S02]  /*9b80*/  SYNCS.PHASECHK.TRANS64.TRYWAIT P5, [R12+URZ+0x60], R13 ;  /* 0x0000600d0c0075a7 */ /* 0x0022a400080a017f */
[----:B--2---:R-:W-:Y:S05]  /*9b90*/  @!P5 NANOSLEEP.SYNCS 0x989680 ;  /* 0x009896800000d95d */ /* 0x004fea0003900000 */
[----:B------:R-:W2:Y:S02]  /*9ba0*/  @!P5 SYNCS.PHASECHK.TRANS64 P5, [R12+URZ+0x60], R13 ;  /* 0x0000600d0c00d5a7 */ /* 0x000ea400080a007f */
[----:B--2---:R-:W-:Y:S05]  /*9bb0*/  @!P5 BRA `(.L_x_868) ;  /* 0xfffffffc00f0d947 */ /* 0x004fea000383ffff */
[----:B------:R-:W-:Y:S05]  /*9bc0*/  BRA `(.L_x_1035) ;  /* 0xffffffa0000c7947 */ /* 0x000fea000383ffff */
.L_x_878:
[----:B-1----:R1:W2:Y:S02]  /*9bd0*/  SYNCS.PHASECHK.TRANS64.TRYWAIT P5, [R13+URZ+0x60], R12 ;  /* 0x0000600c0d0075a7 */ /* 0x0022a400080a017f */
[----:B--2---:R-:W-:Y:S05]  /*9be0*/  @!P5 NANOSLEEP.SYNCS 0x989680 ;  /* 0x009896800000d95d */ /* 0x004fea0003900000 */
[----:B------:R-:W2:Y:S02]  /*9bf0*/  @!P5 SYNCS.PHASECHK.TRANS64 P5, [R13+URZ+0x60], R12 ;  /* 0x0000600c0d00d5a7 */ /* 0x000ea400080a007f */
[----:B--2---:R-:W-:Y:S05]  /*9c00*/  @!P5 BRA `(.L_x_878) ;  /* 0xfffffffc00f0d947 */ /* 0x004fea000383ffff */
[----:B------:R-:W-:Y:S05]  /*9c10*/  BRA `(.L_x_1036) ;  /* 0xffffffa400bc7947 */ /* 0x000fea000383ffff */
.L_x_888:
[----:B-1----:R1:W2:Y:S02]  /*9c20*/  SYNCS.PHASECHK.TRANS64.TRYWAIT P5, [R12+URZ+0x60], R13 ;  /* 0x0000600d0c0075a7 */ /* 0x0022a400080a017f */
[----:B--2---:R-:W-:Y:S05]  /*9c30*/  @!P5 NANOSLEEP.SYNCS 0x989680 ;  /* 0x009896800000d95d */ /* 0x004fea0003900000 */
[----:B------:R-:W2:Y:S02]  /*9c40*/  @!P5 SYNCS.PHASECHK.TRANS64 P5, [R12+URZ+0x60], R13 ;  /* 0x0000600d0c00d5a7 */ /* 0x000ea400080a007f */
[----:B--2---:R-:W-:Y:S05]  /*9c50*/  @!P5 BRA `(.L_x_888) ;  /* 0xfffffffc00f0d947 */ /* 0x004fea000383ffff */
[----:B------:R-:W-:Y:S05]  /*9c60*/  BRA `(.L_x_1037) ;  /* 0xffffffac00707947 */ /* 0x000fea000383ffff */
.L_x_898:
[----:B-1----:R1:W2:Y:S02]  /*9c70*/  SYNCS.PHASECHK.TRANS64.TRYWAIT P5, [R12+URZ+0x60], R13 ;  /* 0x0000600d0c0075a7 */ /* 0x0022a400080a017f */
[----:B--2---:R-:W-:Y:S05]  /*9c80*/  @!P5 NANOSLEEP.SYNCS 0x989680 ;  /* 0x009896800000d95d */ /* 0x004fea0003900000 */
[----:B------:R-:W2:Y:S02]  /*9c90*/  @!P5 SYNCS.PHASECHK.TRANS64 P5, [R12+URZ+0x60], R13 ;  /* 0x0000600d0c00d5a7 */ /* 0x000ea400080a007f */
[----:B--2---:R-:W-:Y:S05]  /*9ca0*/  @!P5 BRA `(.L_x_898) ;  /* 0xfffffffc00f0d947 */ /* 0x004fea000383ffff */
[----:B------:R-:W-:Y:S05]  /*9cb0*/  BRA `(.L_x_1038) ;  /* 0xffffffb400247947 */ /* 0x000fea000383ffff */
.L_x_908:
[----:B-1----:R1:W2:Y:S02]  /*9cc0*/  SYNCS.PHASECHK.TRANS64.TRYWAIT P5, [R12+URZ+0x60], R13 ;  /* 0x0000600d0c0075a7 */ /* 0x0022a400080a017f */
[----:B--2---:R-:W-:Y:S05]  /*9cd0*/  @!P5 NANOSLEEP.SYNCS 0x989680 ;  /* 0x009896800000d95d */ /* 0x004fea0003900000 */
[----:B------:R-:W2:Y:S02]  /*9ce0*/  @!P5 SYNCS.PHASECHK.TRANS64 P5, [R12+URZ+0x60], R13 ;  /* 0x0000600d0c00d5a7 */ /* 0x000ea400080a007f */
[----:B--2---:R-:W-:Y:S05]  /*9cf0*/  @!P5 BRA `(.L_x_908) ;  /* 0xfffffffc00f0d947 */ /* 0x004fea000383ffff */
[----:B------:R-:W-:Y:S05]  /*9d00*/  BRA `(.L_x_1039) ;  /* 0xffffffb800d87947 */ /* 0x000fea000383ffff */
.L_x_918:
[----:B-1----:R1:W2:Y:S02]  /*9d10*/  SYNCS.PHASECHK.TRANS64.TRYWAIT P5, [R12+URZ+0x60], R21 ;  /* 0x000060150c0075a7 */ /* 0x0022a400080a017f */
[----:B--2---:R-:W-:Y:S05]  /*9d20*/  @!P5 NANOSLEEP.SYNCS 0x989680 ;  /* 0x009896800000d95d */ /* 0x004fea0003900000 */
[----:B------:R-:W2:Y:S02]  /*9d30*/  @!P5 SYNCS.PHASECHK.TRANS64 P5, [R12+URZ+0x60], R21 ;  /* 0x000060150c00d5a7 */ /* 0x000ea400080a007f */
[----:B--2---:R-:W-:Y:S05]  /*9d40*/  @!P5 BRA `(.L_x_918) ;  /* 0xfffffffc00f0d947 */ /* 0x004fea000383ffff */
[----:B------:R-:W-:Y:S05]  /*9d50*/  BRA `(.L_x_1040) ;  /* 0xffffffc0007c7947 */ /* 0x000fea000383ffff */
.L_x_941:
[----:B-1----:R1:W2:Y:S02]  /*9d60*/  SYNCS.PHASECHK.TRANS64.TRYWAIT P0, [R4+URZ+0xc8], R3 ;  /* 0x0000c803040075a7 */ /* 0x0022a4000800017f */
[----:B--2---:R-:W-:Y:S05]  /*9d70*/  @!P0 NANOSLEEP.SYNCS 0x989680 ;  /* 0x009896800000895d */ /* 0x004fea0003900000 */
[----:B------:R-:W2:Y:S02]  /*9d80*/  @!P0 SYNCS.PHASECHK.TRANS64 P0, [R4+URZ+0xc8], R3 ;  /* 0x0000c803040085a7 */ /* 0x000ea4000800007f */
[----:B--2---:R-:W-:Y:S05]  /*9d90*/  @!P0 BRA `(.L_x_941) ;  /* 0xfffffffc00f08947 */ /* 0x004fea000383ffff */
[----:B------:R-:W-:Y:S05]  /*9da0*/  BRA `(.L_x_940) ;  /* 0xffffffd000e87947 */ /* 0x000fea000383ffff */
.L_x_947:
[----:B-1----:R-:W-:-:S04]  /*9db0*/  IMAD.U32 R4, RZ, RZ, UR13 ;  /* 0x0000000dff047e24 */ /* 0x002fc8000f8e00ff */
[----:B------:R1:W2:Y:S03]  /*9dc0*/  SYNCS.PHASECHK.TRANS64.TRYWAIT P1, [R4+URZ+0x80], R3 ;  /* 0x00008003040075a7 */ /* 0x0002a6000802017f */
[----:B--2---:R-:W-:Y:S05]  /*9dd0*/  @!P1 NANOSLEEP.SYNCS 0x989680 ;  /* 0x009896800000995d */ /* 0x004fea0003900000 */
[----:B------:R-:W2:Y:S02]  /*9de0*/  @!P1 SYNCS.PHASECHK.TRANS64 P1, [R4+URZ+0x80], R3 ;  /* 0x00008003040095a7 */ /* 0x000ea4000802007f */
[----:B--2---:R-:W-:Y:S05]  /*9df0*/  @!P1 BRA `(.L_x_947) ;  /* 0xfffffffc00ec9947 */ /* 0x004fea000383ffff */
[----:B------:R-:W-:Y:S05]  /*9e00*/  BRA `(.L_x_1041) ;  /* 0xffffffd400847947 */ /* 0x000fea000383ffff */
.L_x_953:
[----:B-12---:R-:W-:-:S04]  /*9e10*/  MOV R4, UR13 ;  /* 0x0000000d00047c02 */ /* 0x006fc80008000f00 */
[----:B------:R1:W2:Y:S03]  /*9e20*/  SYNCS.PHASECHK.TRANS64.TRYWAIT P1, [R4+URZ+0x88], R3 ;  /* 0x00008803040075a7 */ /* 0x0002a6000802017f */
[----:B--2---:R-:W-:Y:S05]  /*9e30*/  @!P1 NANOSLEEP.SYNCS 0x989680 ;  /* 0x009896800000995d */ /* 0x004fea0003900000 */
[----:B------:R-:W2:Y:S02]  /*9e40*/  @!P1 SYNCS.PHASECHK.TRANS64 P1, [R4+URZ+0x88], R3 ;  /* 0x00008803040095a7 */ /* 0x000ea4000802007f */
[----:B--2---:R-:W-:Y:S05]  /*9e50*/  @!P1 BRA `(.L_x_953) ;  /* 0xfffffffc00ec9947 */ /* 0x004fea000383ffff */
[----:B------:R-:W-:Y:S05]  /*9e60*/  BRA `(.L_x_1042) ;  /* 0xffffffd400cc7947 */ /* 0x000fea000383ffff */
.L_x_959:
[----:B-123--:R-:W-:-:S04]  /*9e70*/  IMAD.U32 R4, RZ, RZ, UR13 ;  /* 0x0000000dff047e24 */ /* 0x00efc8000f8e00ff */
[----:B------:R1:W2:Y:S03]  /*9e80*/  SYNCS.PHASECHK.TRANS64.TRYWAIT P1, [R4+URZ+0x90], R3 ;  /* 0x00009003040075a7 */ /* 0x0002a6000802017f */
[----:B--2---:R-:W-:Y:S05]  /*9e90*/  @!P1 NANOSLEEP.SYNCS 0x989680 ;  /* 0x009896800000995d */ /* 0x004fea0003900000 */
[----:B------:R-:W2:Y:S02]  /*9ea0*/  @!P1 SYNCS.PHASECHK.TRANS64 P1, [R4+URZ+0x90], R3 ;  /* 0x00009003040095a7 */ /* 0x000ea4000802007f */
[----:B--2---:R-:W-:Y:S05]  /*9eb0*/  @!P1 BRA `(.L_x_959) ;  /* 0xfffffffc00ec9947 */ /* 0x004fea000383ffff */
[----:B------:R-:W-:Y:S05]  /*9ec0*/  BRA `(.L_x_1043) ;  /* 0xffffffd800207947 */ /* 0x000fea000383ffff */
.L_x_965:
[----:B-1234-:R-:W-:-:S04]  /*9ed0*/  MOV R4, UR13 ;  /* 0x0000000d00047c02 */ /* 0x01efc80008000f00 */
[----:B------:R1:W2:Y:S03]  /*9ee0*/  SYNCS.PHASECHK.TRANS64.TRYWAIT P1, [R4+URZ+0x98], R3 ;  /* 0x00009803040075a7 */ /* 0x0002a6000802017f */
[----:B--2---:R-:W-:Y:S05]  /*9ef0*/  @!P1 NANOSLEEP.SYNCS 0x989680 ;  /* 0x009896800000995d */ /* 0x004fea0003900000 */
[----:B------:R-:W2:Y:S02]  /*9f00*/  @!P1 SYNCS.PHASECHK.TRANS64 P1, [R4+URZ+0x98], R3 ;  /* 0x00009803040095a7 */ /* 0x000ea4000802007f */
[----:B--2---:R-:W-:Y:S05]  /*9f10*/  @!P1 BRA `(.L_x_965) ;  /* 0xfffffffc00ec9947 */ /* 0x004fea000383ffff */
[----:B------:R-:W-:Y:S05]  /*9f20*/  BRA `(.L_x_1044) ;  /* 0xffffffd8006c7947 */ /* 0x000fea000383ffff */
.L_x_971:
[----:B-1234-:R-:W-:-:S04]  /*9f30*/  IMAD.U32 R4, RZ, RZ, UR13 ;  /* 0x0000000dff047e24 */ /* 0x01efc8000f8e00ff */
[----:B------:R1:W2:Y:S03]  /*9f40*/  SYNCS.PHASECHK.TRANS64.TRYWAIT P1, [R4+URZ+0x80], R3 ;  /* 0x00008003040075a7 */ /* 0x0002a6000802017f */
[----:B--2---:R-:W-:Y:S05]  /*9f50*/  @!P1 NANOSLEEP.SYNCS 0x989680 ;  /* 0x009896800000995d */ /* 0x004fea0003900000 */
[----:B------:R-:W2:Y:S02]  /*9f60*/  @!P1 SYNCS.PHASECHK.TRANS64 P1, [R4+URZ+0x80], R3 ;  /* 0x00008003040095a7 */ /* 0x000ea4000802007f */
[----:B--2---:R-:W-:Y:S05]  /*9f70*/  @!P1 BRA `(.L_x_971) ;  /* 0xfffffffc00ec9947 */ /* 0x004fea000383ffff */
[----:B------:R-:W-:Y:S05]  /*9f80*/  BRA `(.L_x_1045) ;  /* 0xffffffd800c07947 */ /* 0x000fea000383ffff */
.L_x_977:
[----:B-1234-:R-:W-:-:S04]  /*9f90*/  MOV R4, UR13 ;  /* 0x0000000d00047c02 */ /* 0x01efc80008000f00 */
[----:B------:R1:W2:Y:S03]  /*9fa0*/  SYNCS.PHASECHK.TRANS64.TRYWAIT P1, [R4+URZ+0x88], R3 ;  /* 0x00008803040075a7 */ /* 0x0002a6000802017f */
[----:B--2---:R-:W-:Y:S05]  /*9fb0*/  @!P1 NANOSLEEP.SYNCS 0x989680 ;  /* 0x009896800000995d */ /* 0x004fea0003900000 */
[----:B------:R-:W2:Y:S02]  /*9fc0*/  @!P1 SYNCS.PHASECHK.TRANS64 P1, [R4+URZ+0x88], R3 ;  /* 0x00008803040095a7 */ /* 0x000ea4000802007f */
[----:B--2---:R-:W-:Y:S05]  /*9fd0*/  @!P1 BRA `(.L_x_977) ;  /* 0xfffffffc00ec9947 */ /* 0x004fea000383ffff */
[----:B------:R-:W-:Y:S05]  /*9fe0*/  BRA `(.L_x_1046) ;  /* 0xffffffdc00007947 */ /* 0x000fea000383ffff */
.L_x_983:
[----:B-1234-:R-:W-:-:S04]  /*9ff0*/  IMAD.U32 R4, RZ, RZ, UR13 ;  /* 0x0000000dff047e24 */ /* 0x01efc8000f8e00ff */
[----:B------:R1:W2:Y:S03]  /*a000*/  SYNCS.PHASECHK.TRANS64.TRYWAIT P1, [R4+URZ+0x90], R3 ;  /* 0x00009003040075a7 */ /* 0x0002a6000802017f */
[----:B--2---:R-:W-:Y:S05]  /*a010*/  @!P1 NANOSLEEP.SYNCS 0x989680 ;  /* 0x009896800000995d */ /* 0x004fea0003900000 */
[----:B------:R-:W2:Y:S02]  /*a020*/  @!P1 SYNCS.PHASECHK.TRANS64 P1, [R4+URZ+0x90], R3 ;  /* 0x00009003040095a7 */ /* 0x000ea4000802007f */
[----:B--2---:R-:W-:Y:S05]  /*a030*/  @!P1 BRA `(.L_x_983) ;  /* 0xfffffffc00ec9947 */ /* 0x004fea000383ffff */
[----:B------:R-:W-:Y:S05]  /*a040*/  BRA `(.L_x_1047) ;  /* 0xffffffdc00487947 */ /* 0x000fea000383ffff */
.L_x_989:
[----:B-1234-:R-:W-:-:S04]  /*a050*/  MOV R4, UR13 ;  /* 0x0000000d00047c02 */ /* 0x01efc80008000f00 */
[----:B------:R1:W2:Y:S03]  /*a060*/  SYNCS.PHASECHK.TRANS64.TRYWAIT P1, [R4+URZ+0x98], R3 ;  /* 0x00009803040075a7 */ /* 0x0002a6000802017f */
[----:B--2---:R-:W-:Y:S05]  /*a070*/  @!P1 NANOSLEEP.SYNCS 0x989680 ;  /* 0x009896800000995d */ /* 0x004fea0003900000 */
[----:B------:R-:W2:Y:S02]  /*a080*/  @!P1 SYNCS.PHASECHK.TRANS64 P1, [R4+URZ+0x98], R3 ;  /* 0x00009803040095a7 */ /* 0x000ea4000802007f */
[----:B--2---:R-:W-:Y:S05]  /*a090*/  @!P1 BRA `(.L_x_989) ;  /* 0xfffffffc00ec9947 */ /* 0x004fea000383ffff */
[----:B------:R-:W-:Y:S05]  /*a0a0*/  BRA `(.L_x_1048) ;  /* 0xffffffdc00847947 */ /* 0x000fea000383ffff */
.L_x_1001:
[----:B-1----:R1:W2:Y:S02]  /*a0b0*/  SYNCS.PHASECHK.TRANS64.TRYWAIT P0, [R0+URZ+0x80], R3 ;  /* 0x00008003000075a7 */ /* 0x0022a4000800017f */
[----:B--2---:R-:W-:Y:S05]  /*a0c0*/  @!P0 NANOSLEEP.SYNCS 0x989680 ;  /* 0x009896800000895d */ /* 0x004fea0003900000 */
[----:B------:R-:W2:Y:S02]  /*a0d0*/  @!P0 SYNCS.PHASECHK.TRANS64 P0, [R0+URZ+0x80], R3 ;  /* 0x00008003000085a7 */ /* 0x000ea4000800007f */
[----:B--2---:R-:W-:Y:S05]  /*a0e0*/  @!P0 BRA `(.L_x_1001) ;  /* 0xfffffffc00f08947 */ /* 0x004fea000383ffff */
[----:B------:R-:W-:Y:S05]  /*a0f0*/  BRA `(.L_x_1049) ;  /* 0xffffffe400847947 */ /* 0x000fea000383ffff */
.L_x_1003:
[----:B--2---:R2:W3:Y:S02]  /*a100*/  SYNCS.PHASECHK.TRANS64.TRYWAIT P0, [R0+URZ+0x88], R3 ;  /* 0x00008803000075a7 */ /* 0x0044e4000800017f */
[----:B---3--:R-:W-:Y:S05]  /*a110*/  @!P0 NANOSLEEP.SYNCS 0x989680 ;  /* 0x009896800000895d */ /* 0x008fea0003900000 */
[----:B------:R-:W3:Y:S02]  /*a120*/  @!P0 SYNCS.PHASECHK.TRANS64 P0, [R0+URZ+0x88], R3 ;  /* 0x00008803000085a7 */ /* 0x000ee4000800007f */
[----:B---3--:R-:W-:Y:S05]  /*a130*/  @!P0 BRA `(.L_x_1003) ;  /* 0xfffffffc00f08947 */ /* 0x008fea000383ffff */
[----:B------:R-:W-:Y:S05]  /*a140*/  BRA `(.L_x_1050) ;  /* 0xffffffe400807947 */ /* 0x000fea000383ffff */
.L_x_1005:
[----:B---3--:R3:W4:Y:S02]  /*a150*/  SYNCS.PHASECHK.TRANS64.TRYWAIT P0, [R0+URZ+0x90], R3 ;  /* 0x00009003000075a7 */ /* 0x008724000800017f */
[----:B----4-:R-:W-:Y:S05]  /*a160*/  @!P0 NANOSLEEP.SYNCS 0x989680 ;  /* 0x009896800000895d */ /* 0x010fea0003900000 */
[----:B------:R-:W4:Y:S02]  /*a170*/  @!P0 SYNCS.PHASECHK.TRANS64 P0, [R0+URZ+0x90], R3 ;  /* 0x00009003000085a7 */ /* 0x000f24000800007f */
[----:B----4-:R-:W-:Y:S05]  /*a180*/  @!P0 BRA `(.L_x_1005) ;  /* 0xfffffffc00f08947 */ /* 0x010fea000383ffff */
[----:B------:R-:W-:Y:S05]  /*a190*/  BRA `(.L_x_1051) ;  /* 0xffffffe4007c7947 */ /* 0x000fea000383ffff */
.L_x_1009:
[----:B------:R-:W-:Y:S01]  /*a1a0*/  BSSY B1, `(.L_x_1052) ;  /* 0x0000006000017945 */ /* 0x000fe20003800000 */
[----:B------:R-:W-:-:S07]  /*a1b0*/  IMAD.MOV.U32 R15, RZ, RZ, -0x1 ;  /* 0xffffffffff0f7424 */ /* 0x000fce00078e00ff */
[----:B------:R-:W-:Y:S05]  /*a1c0*/  WARPSYNC.COLLECTIVE R15, `(.L_x_1053) ;  /* 0x000000000f0c7348 */ /* 0x000fea0003c00000 */
[----:B------:R-:W-:Y:S02]  /*a1d0*/  ELECT P6, UR62, PT ;  /* 0x00000000003e782f */ /* 0x000fe400038c0000 */
[----:B------:R-:W-:Y:S01]  /*a1e0*/  MOV R14, UR62 ;  /* 0x0000003e000e7c02 */ /* 0x000fe20008000f00 */
[----:B------:R-:W-:Y:S10]  /*a1f0*/  ENDCOLLECTIVE ;  /* 0x000000000000791b */ /* 0x000ff40003800000 */
.L_x_1053:
[----:B------:R-:W-:Y:S05]  /*a200*/  BSYNC B1 ;  /* 0x0000000000017941 */ /* 0x000fea0003800000 */
.L_x_1052:
[----:B------:R-:W-:Y:S05]  /*a210*/  BRA `(.L_x_1054) ;  /* 0xffffffe400f87947 */ /* 0x000fea000383ffff */
.L_x_1012:
[----:B--2---:R2:W3:Y:S02]  /*a220*/  SYNCS.PHASECHK.TRANS64.TRYWAIT P1, [R9+URZ+0x30], R4 ;  /* 0x00003004090075a7 */ /* 0x0044e4000802017f */
[----:B---3--:R-:W-:Y:S05]  /*a230*/  @!P1 NANOSLEEP.SYNCS 0x989680 ;  /* 0x009896800000995d */ /* 0x008fea0003900000 */
[----:B------:R-:W3:Y:S02]  /*a240*/  @!P1 SYNCS.PHASECHK.TRANS64 P1, [R9+URZ+0x30], R4 ;  /* 0x00003004090095a7 */ /* 0x000ee4000802007f */
[----:B---3--:R-:W-:Y:S05]  /*a250*/  @!P1 BRA `(.L_x_1012) ;  /* 0xfffffffc00f09947 */ /* 0x008fea000383ffff */
[----:B------:R-:W-:Y:S05]  /*a260*/  BRA `(.L_x_1055) ;  /* 0xffffffe8002c7947 */ /* 0x000fea000383ffff */
.L_x_1021:
[----:B------:R-:W-:Y:S01]  /*a270*/  BSSY B0, `(.L_x_1056) ;  /* 0x0000006000007945 */ /* 0x000fe20003800000 */
[----:B------:R-:W-:-:S07]  /*a280*/  MOV R15, 0xffffffff ;  /* 0xffffffff000f7802 */ /* 0x000fce0000000f00 */
[----:B------:R-:W-:Y:S05]  /*a290*/  WARPSYNC.COLLECTIVE R15, `(.L_x_1057) ;  /* 0x000000000f0c7348 */ /* 0x000fea0003c00000 */
[----:B------:R-:W-:Y:S02]  /*a2a0*/  ELECT P6, UR62, PT ;  /* 0x00000000003e782f */ /* 0x000fe400038c0000 */
[----:B------:R-:W-:Y:S01]  /*a2b0*/  MOV R14, UR62 ;  /* 0x0000003e000e7c02 */ /* 0x000fe20008000f00 */
[----:B------:R-:W-:Y:S10]  /*a2c0*/  ENDCOLLECTIVE ;  /* 0x000000000000791b */ /* 0x000ff40003800000 */
.L_x_1057:
[----:B------:R-:W-:Y:S05]  /*a2d0*/  BSYNC B0 ;  /* 0x0000000000007941 */ /* 0x000fea0003800000 */
.L_x_1056:
[----:B------:R-:W-:Y:S05]  /*a2e0*/  BRA `(.L_x_1058) ;  /* 0xfffffff000a07947 */ /* 0x000fea000383ffff */
.L_x_1025:
[----:B-1----:R1:W2:Y:S02]  /*a2f0*/  SYNCS.PHASECHK.TRANS64.TRYWAIT P0, [R9+URZ], R4 ;  /* 0x00000004090075a7 */ /* 0x0022a4000800017f */
[----:B--2---:R-:W-:Y:S05]  /*a300*/  @!P0 NANOSLEEP.SYNCS 0x989680 ;  /* 0x009896800000895d */ /* 0x004fea0003900000 */
[----:B------:R-:W2:Y:S02]  /*a310*/  @!P0 SYNCS.PHASECHK.TRANS64 P0, [R9+URZ], R4 ;  /* 0x00000004090085a7 */ /* 0x000ea4000800007f */
[----:B--2---:R-:W-:Y:S05]  /*a320*/  @!P0 BRA `(.L_x_1025) ;  /* 0xfffffffc00f08947 */ /* 0x004fea000383ffff */
[----:B------:R-:W-:Y:S05]  /*a330*/  BRA `(.L_x_1059) ;  /* 0xfffffff000e07947 */ /* 0x000fea000383ffff */
.L_x_1026:
[----:B-1----:R1:W2:Y:S02]  /*a340*/  SYNCS.PHASECHK.TRANS64.TRYWAIT P0, [R8+URZ], R5 ;  /* 0x00000005080075a7 */ /* 0x0022a4000800017f */
[----:B--2---:R-:W-:Y:S05]  /*a350*/  @!P0 NANOSLEEP.SYNCS 0x989680 ;  /* 0x009896800000895d */ /* 0x004fea0003900000 */
[----:B------:R-:W2:Y:S02]  /*a360*/  @!P0 SYNCS.PHASECHK.TRANS64 P0, [R8+URZ], R5 ;  /* 0x00000005080085a7 */ /* 0x000ea4000800007f */
[----:B--2---:R-:W-:Y:S05]  /*a370*/  @!P0 BRA `(.L_x_1026) ;  /* 0xfffffffc00f08947 */ /* 0x004fea000383ffff */
[----:B------:R-:W-:Y:S05]  /*a380*/  BRA `(.L_x_1060) ;  /* 0xfffffff000f07947 */ /* 0x000fea000383ffff */
.L_x_1027:
[----:B-1----:R1:W2:Y:S02]  /*a390*/  SYNCS.PHASECHK.TRANS64.TRYWAIT P0, [R9+URZ], R4 ;  /* 0x00000004090075a7 */ /* 0x0022a4000800017f */
[----:B--2---:R-:W-:Y:S05]  /*a3a0*/  @!P0 NANOSLEEP.SYNCS 0x989680 ;  /* 0x009896800000895d */ /* 0x004fea0003900000 */
[----:B------:R-:W2:Y:S02]  /*a3b0*/  @!P0 SYNCS.PHASECHK.TRANS64 P0, [R9+URZ], R4 ;  /* 0x00000004090085a7 */ /* 0x000ea4000800007f */
[----:B--2---:R-:W-:Y:S05]  /*a3c0*/  @!P0 BRA `(.L_x_1027) ;  /* 0xfffffffc00f08947 */ /* 0x004fea000383ffff */
[----:B------:R-:W-:Y:S05]  /*a3d0*/  BRA `(.L_x_1061) ;  /* 0xfffffff400007947 */ /* 0x000fea000383ffff */
.L_x_1028:
[----:B-1----:R1:W2:Y:S02]  /*a3e0*/  SYNCS.PHASECHK.TRANS64.TRYWAIT P0, [R8+URZ], R5 ;  /* 0x00000005080075a7 */ /* 0x0022a4000800017f */
[----:B--2---:R-:W-:Y:S05]  /*a3f0*/  @!P0 NANOSLEEP.SYNCS 0x989680 ;  /* 0x009896800000895d */ /* 0x004fea0003900000 */
[----:B------:R-:W2:Y:S02]  /*a400*/  @!P0 SYNCS.PHASECHK.TRANS64 P0, [R8+URZ], R5 ;  /* 0x00000005080085a7 */ /* 0x000ea4000800007f */
[----:B--2---:R-:W-:Y:S05]  /*a410*/  @!P0 BRA `(.L_x_1028) ;  /* 0xfffffffc00f08947 */ /* 0x004fea000383ffff */
[----:B------:R-:W-:Y:S05]  /*a420*/  BRA `(.L_x_1062) ;  /* 0xfffffff400107947 */ /* 0x000fea000383ffff */
.L_x_1029:
[----:B--2---:R2:W3:Y:S02]  /*a430*/  SYNCS.PHASECHK.TRANS64.TRYWAIT P0, [R11+URZ], R6 ;  /* 0x000000060b0075a7 */ /* 0x0044e4000800017f */
[----:B---3--:R-:W-:Y:S05]  /*a440*/  @!P0 NANOSLEEP.SYNCS 0x989680 ;  /* 0x009896800000895d */ /* 0x008fea0003900000 */
[----:B------:R-:W3:Y:S02]  /*a450*/  @!P0 SYNCS.PHASECHK.TRANS64 P0, [R11+URZ], R6 ;  /* 0x000000060b0085a7 */ /* 0x000ee4000800007f */
[----:B---3--:R-:W-:Y:S05]  /*a460*/  @!P0 BRA `(.L_x_1029) ;  /* 0xfffffffc00f08947 */ /* 0x008fea000383ffff */
[----:B------:R-:W-:Y:S05]  /*a470*/  BRA `(.L_x_1063) ;  /* 0xfffffff400187947 */ /* 0x000fea000383ffff */
.L_x_1064:
        /* <DEDUP_REMOVED lines=16> */
.L_x_2033:


//--------------------- .text._ZN7cutlass13device_kernelINS_4gemm6kernel13GemmUniversalIN4cute5tupleIJiiiiEEENS1_10collective13CollectiveMmaINS1_34MainloopSm90TmaGmmaWarpSpecializedILi7ENS5_IJNS4_1CILi2EEENSA_ILi1EEESC_EEENS1_24KernelTmaWarpSpecializedEEENS5_IJNSA_ILi128EEESG_NSA_ILi64EEEEEENS_6half_tENS5_IJlSC_lEEESJ_SK_NS4_8TiledMMAINS4_8MMA_AtomIJNS4_4SM904GMMA26MMA_64x128x16_F32F16F16_SSILNSO_5MajorE0ELSQ_0ELNSO_7ScaleInE1ELSR_1EEEEEENS4_6LayoutINS5_IJSC_SC_SC_EEENS5_IJNSA_ILi0EEESW_SW_EEEEENS5_IJNS4_10UnderscoreESZ_SZ_EEEEENS4_13SM90_TMA_LOADENS4_14ComposedLayoutINS4_7SwizzleILi3ELi4ELi3EEENS4_18smem_ptr_flag_bitsILi16EEENSU_INS5_IJNSA_ILi8EEESH_EEENS5_IJSH_SC_EEEEEEEvNS4_8identityENS4_23SM90_TMA_LOAD_MULTICASTES1C_vS1D_EENS_8epilogue10collective6detail29Sm90TmaWarpSpecializedAdapterINS1H_15DefaultEpilogueISJ_NS5_IJSC_llEEES1L_NS1G_6thread17LinearCombinationISJ_Li1EffLNS1M_9ScaleType4KindE0ELNS_15FloatRoundStyleE2ESJ_EENS1_15EpilogueDefaultEEEEENS1_19PersistentSchedulerEvEEEEvNT_6ParamsE --------------------------
	.section	.text._ZN7cutlass13device_kernelINS_4gemm6kernel13GemmUniversalIN4cute5tupleIJiiiiEEENS1_10collective13CollectiveMmaINS1_34MainloopSm90TmaGmmaWarpSpecializedILi7ENS5_IJNS4_1CILi2EEENSA_ILi1EEESC_EEENS1_24KernelTmaWarpSpecializedEEENS5_IJNSA_ILi128EEESG_NSA_ILi64EEEEEENS_6half_tENS5_IJlSC_lEEESJ_SK_NS4_8TiledMMAINS4_8MMA_AtomIJNS4_4SM904GMMA26MMA_64x128x16_F32F16F16_SSILNSO_5MajorE0ELSQ_0ELNSO_7ScaleInE1ELSR_1EEEEEENS4_6LayoutINS5_IJSC_SC_SC_EEENS5_IJNSA_ILi0EEESW_SW_EEEEENS5_IJNS4_10UnderscoreESZ_SZ_EEEEENS4_13SM90_TMA_LOADENS4_14ComposedLayoutINS4_7SwizzleILi3ELi4ELi3EEENS4_18smem_ptr_flag_bitsILi16EEENSU_INS5_IJNSA_ILi8EEESH_EEENS5_IJSH_SC_EEEEEEEvNS4_8identityENS4_23SM90_TMA_LOAD_MULTICASTES1C_vS1D_EENS_8epilogue10collective6detail29Sm90TmaWarpSpecializedAdapterINS1H_15DefaultEpilogueISJ_NS5_IJSC_llEEES1L_NS1G_6thread17LinearCombinationISJ_Li1EffLNS1M_9ScaleType4KindE0ELNS_15FloatRoundStyleE2ESJ_EENS1_15EpilogueDefaultEEEEENS1_19PersistentSchedulerEvEEEEvNT_6ParamsE,"ax",@progbits
	.align	128
.text._ZN7cutlass13device_kernelINS_4gemm6kernel13GemmUniversalIN4cute5tupleIJiiiiEEENS1_10collective13CollectiveMmaINS1_34MainloopSm90TmaGmmaWarpSpecializedILi7ENS5_IJNS4_1CILi2EEENSA_ILi1EEESC_EEENS1_24KernelTmaWarpSpecializedEEENS5_IJNSA_ILi128EEESG_NSA_ILi64EEEEEENS_6half_tENS5_IJlSC_lEEESJ_SK_NS4_8TiledMMAINS4_8MMA_AtomIJNS4_4SM904GMMA26MMA_64x128x16_F32F16F16_SSILNSO_5MajorE0ELSQ_0ELNSO_7ScaleInE1ELSR_1EEEEEENS4_6LayoutINS5_IJSC_SC_SC_EEENS5_IJNSA_ILi0EEESW_SW_EEEEENS5_IJNS4_10UnderscoreESZ_SZ_EEEEENS4_13SM90_TMA_LOADENS4_14ComposedLayoutINS4_7SwizzleILi3ELi4ELi3EEENS4_18smem_ptr_flag_bitsILi16EEENSU_INS5_IJNSA_ILi8EEESH_EEENS5_IJSH_SC_EEEEEEEvNS4_8identityENS4_23SM90_TMA_LOAD_MULTICASTES1C_vS1D_EENS_8epilogue10collective6detail29Sm90TmaWarpSpecializedAdapterINS1H_15DefaultEpilogueISJ_NS5_IJSC_llEEES1L_NS1G_6thread17LinearCombinationISJ_Li1EffLNS1M_9ScaleType4KindE0ELNS_15FloatRoundStyleE2ESJ_EENS1_15EpilogueDefaultEEEEENS1_19PersistentSchedulerEvEEEEvNT_6ParamsE:
        .type           _ZN7cutlass13device_kernelINS_4gemm6kernel13GemmUniversalIN4cute5tupleIJiiiiEEENS1_10collective13CollectiveMmaINS1_34MainloopSm90TmaGmmaWarpSpecializedILi7ENS5_IJNS4_1CILi2EEENSA_ILi1EEESC_EEENS1_24KernelTmaWarpSpecializedEEENS5_IJNSA_ILi128EEESG_NSA_ILi64EEEEEENS_6half_tENS5_IJlSC_lEEESJ_SK_NS4_8TiledMMAINS4_8MMA_AtomIJNS4_4SM904GMMA26MMA_64x128x16_F32F16F16_SSILNSO_5MajorE0ELSQ_0ELNSO_7ScaleInE1ELSR_1EEEEEENS4_6LayoutINS5_IJSC_SC_SC_EEENS5_IJNSA_ILi0EEESW_SW_EEEEENS5_IJNS4_10UnderscoreESZ_SZ_EEEEENS4_13SM90_TMA_LOADENS4_14ComposedLayoutINS4_7SwizzleILi3ELi4ELi3EEENS4_18smem_ptr_flag_bitsILi16EEENSU_INS5_IJNSA_ILi8EEESH_EEENS5_IJSH_SC_EEEEEEEvNS4_8identityENS4_23SM90_TMA_LOAD_MULTICASTES1C_vS1D_EENS_8epilogue10collective6detail29Sm90TmaWarpSpecializedAdapterINS1H_15DefaultEpilogueISJ_NS5_IJSC_llEEES1L_NS1G_6thread17LinearCombinationISJ_Li1EffLNS1M_9ScaleType4KindE0ELNS_15FloatRoundStyleE2ESJ_EENS1_15EpilogueDefaultEEEEENS1_19PersistentSchedulerEvEEEEvNT_6ParamsE,@function
        .size           _ZN7cutlass13device_kernelINS_4gemm6kernel13GemmUniversalIN4cute5tupleIJiiiiEEENS1_10collective13CollectiveMmaINS1_34MainloopSm90TmaGmmaWarpSpecializedILi7ENS5_IJNS4_1CILi2EEENSA_ILi1EEESC_EEENS1_24KernelTmaWarpSpecializedEEENS5_IJNSA_ILi128EEESG_NSA_ILi64EEEEEENS_6half_tENS5_IJlSC_lEEESJ_SK_NS4_8TiledMMAINS4_8MMA_AtomIJNS4_4SM904GMMA26MMA_64x128x16_F32F16F16_SSILNSO_5MajorE0ELSQ_0ELNSO_7ScaleInE1ELSR_1EEEEEENS4_6LayoutINS5_IJSC_SC_SC_EEENS5_IJNSA_ILi0EEESW_SW_EEEEENS5_IJNS4_10UnderscoreESZ_SZ_EEEEENS4_13SM90_TMA_LOADENS4_14ComposedLayoutINS4_7SwizzleILi3ELi4ELi3EEENS4_18smem_ptr_flag_bitsILi16EEENSU_INS5_IJNSA_ILi8EEESH_EEENS5_IJSH_SC_EEEEEEEvNS4_8identityENS4_23SM90_TMA_LOAD_MULTICASTES1C_vS1D_EENS_8epilogue10collective6detail29Sm90TmaWarpSpecializedAdapterINS1H_15DefaultEpilogueISJ_NS5_IJSC_llEEES1L_NS1G_6thread17LinearCombinationISJ_Li1EffLNS1M_9ScaleType4KindE0ELNS_15FloatRoundStyleE2ESJ_EENS1_15EpilogueDefaultEEEEENS1_19PersistentSchedulerEvEEEEvNT_6ParamsE,(.L_x_2034 - _ZN7cutlass13device_kernelINS_4gemm6kernel13GemmUniversalIN4cute5tupleIJiiiiEEENS1_10collective13CollectiveMmaINS1_34MainloopSm90TmaGmmaWarpSpecializedILi7ENS5_IJNS4_1CILi2EEENSA_ILi1EEESC_EEENS1_24KernelTmaWarpSpecializedEEENS5_IJNSA_ILi128EEESG_NSA_ILi64EEEEEENS_6half_tENS5_IJlSC_lEEESJ_SK_NS4_8TiledMMAINS4_8MMA_AtomIJNS4_4SM904GMMA26MMA_64x128x16_F32F16F16_SSILNSO_5MajorE0ELSQ_0ELNSO_7ScaleInE1ELSR_1EEEEEENS4_6LayoutINS5_IJSC_SC_SC_EEENS5_IJNSA_ILi0EEESW_SW_EEEEENS5_IJNS4_10UnderscoreESZ_SZ_EEEEENS4_13SM90_TMA_LOADENS4_14ComposedLayoutINS4_7SwizzleILi3ELi4ELi3EEENS4_18smem_ptr_flag_bitsILi16EEENSU_INS5_IJNSA_ILi8EEESH_EEENS5_IJSH_SC_EEEEEEEvNS4_8identityENS4_23SM90_TMA_LOAD_MULTICASTES1C_vS1D_EENS_8epilogue10collective6detail29Sm90TmaWarpSpecializedAdapterINS1H_15DefaultEpilogueISJ_NS5_IJSC_llEEES1L_NS1G_6thread17LinearCombinationISJ_Li1EffLNS1M_9ScaleType4KindE0ELNS_15FloatRoundStyleE2ESJ_EENS1_15EpilogueDefaultEEEEENS1_19PersistentSchedulerEvEEEEvNT_6ParamsE)
        .other          _ZN7cutlass13device_kernelINS_4gemm6kernel13GemmUniversalIN4cute5tupleIJiiiiEEENS1_10collective13CollectiveMmaINS1_34MainloopSm90TmaGmmaWarpSpecializedILi7ENS5_IJNS4_1CILi2EEENSA_ILi1EEESC_EEENS1_24KernelTmaWarpSpecializedEEENS5_IJNSA_ILi128EEESG_NSA_ILi64EEEEEENS_6half_tENS5_IJlSC_lEEESJ_SK_NS4_8TiledMMAINS4_8MMA_AtomIJNS4_4SM904GMMA26MMA_64x128x16_F32F16F16_SSILNSO_5MajorE0ELSQ_0ELNSO_7ScaleInE1ELSR_1EEEEEENS4_6LayoutINS5_IJSC_SC_SC_EEENS5_IJNSA_ILi0EEESW_SW_EEEEENS5_IJNS4_10UnderscoreESZ_SZ_EEEEENS4_13SM90_TMA_LOADENS4_14ComposedLayoutINS4_7SwizzleILi3ELi4ELi3EEENS4_18smem_ptr_flag_bitsILi16EEENSU_INS5_IJNSA_ILi8EEESH_EEENS5_IJSH_SC_EEEEEEEvNS4_8identityENS4_23SM90_TMA_LOAD_MULTICASTES1C_vS1D_EENS_8epilogue10collective6detail29Sm90TmaWarpSpecializedAdapterINS1H_15DefaultEpilogueISJ_NS5_IJSC_llEEES1L_NS1G_6thread17LinearCombinationISJ_Li1EffLNS1M_9ScaleType4KindE0ELNS_15FloatRoundStyleE2ESJ_EENS1_15EpilogueDefaultEEEEENS1_19PersistentSchedulerEvEEEEvNT_6ParamsE,@"STO_CUDA_ENTRY STV_DEFAULT"
_ZN7cutlass13device_kernelINS_4gemm6kernel13GemmUniversalIN4cute5tupleIJiiiiEEENS1_10collective13CollectiveMmaINS1_34MainloopSm90TmaGmmaWarpSpecializedILi7ENS5_IJNS4_1CILi2EEENSA_ILi1EEESC_EEENS1_24KernelTmaWarpSpecializedEEENS5_IJNSA_ILi128EEESG_NSA_ILi64EEEEEENS_6half_tENS5_IJlSC_lEEESJ_SK_NS4_8TiledMMAINS4_8MMA_AtomIJNS4_4SM904GMMA26MMA_64x128x16_F32F16F16_SSILNSO_5MajorE0ELSQ_0ELNSO_7ScaleInE1ELSR_1EEEEEENS4_6LayoutINS5_IJSC_SC_SC_EEENS5_IJNSA_ILi0EEESW_SW_EEEEENS5_IJNS4_10UnderscoreESZ_SZ_EEEEENS4_13SM90_TMA_LOADENS4_14ComposedLayoutINS4_7SwizzleILi3ELi4ELi3EEENS4_18smem_ptr_flag_bitsILi16EEENSU_INS5_IJNSA_ILi8EEESH_EEENS5_IJSH_SC_EEEEEEEvNS4_8identityENS4_23SM90_TMA_LOAD_MULTICASTES1C_vS1D_EENS_8epilogue10collective6detail29Sm90TmaWarpSpecializedAdapterINS1H_15DefaultEpilogueISJ_NS5_IJSC_llEEES1L_NS1G_6thread17LinearCombinationISJ_Li1EffLNS1M_9ScaleType4KindE0ELNS_15FloatRoundStyleE2ESJ_EENS1_15EpilogueDefaultEEEEENS1_19PersistentSchedulerEvEEEEvNT_6ParamsE:
[----:B------:R-:W0:Y:S01]  /*0000*/  LDC R1, c[0x0][0x28] ;  /* 0x00000a00ff017b82 */ /* 0x000e220000000800 */
[----:B------:R-:W1:Y:S01]  /*0010*/  S2R R8, SR_TID.X ;  /* 0x0000000000087919 */ /* 0x000e620000002100 */
[----:B------:R-:W-:Y:S01]  /*0020*/  ELECT P0, URZ, PT ;  /* 0x00000000003f782f */ /* 0x000fe20003800000 */
[----:B------:R-:W-:Y:S01]  /*0030*/  BSSY B0, `(.L_x_1065) ;  /* 0x0000010000007945 */ /* 0x000fe20003800000 */
[----:B------:R-:W2:Y:S01]  /*0040*/  S2R R9, SR_CTAID.X ;  /* 0x0000000000097919 */ /* 0x000ea20000002500 */
[--C-:B-1----:R-:W-:Y:S02]  /*0050*/  SHF.R.U32.HI R0, RZ, 0x5, R8.reuse ;  /* 0x00000005ff007819 */ /* 0x102fe40000011608 */
[----:B------:R-:W-:-:S03]  /*0060*/  SHF.R.U32.HI R3, RZ, 0x7, R8 ;  /* 0x00000007ff037819 */ /* 0x000fc60000011608 */
[----:B------:R-:W1:Y:S04]  /*0070*/  SHFL.IDX PT, R2, R0, RZ, 0x1f ;  /* 0x00001fff00027589 */ /* 0x000e6800000e0000 */
[----:B------:R3:W4:Y:S01]  /*0080*/  SHFL.IDX PT, R5, R3, RZ, 0x1f ;  /* 0x00001fff03057589 */ /* 0x00072200000e0000 */
[----:B-1----:R-:W-:-:S13]  /*0090*/  ISETP.NE.OR P0, PT, R2, RZ, !P0 ;  /* 0x000000ff0200720c */ /* 0x002fda0004705670 */
[----:B0-234-:R-:W-:Y:S05]  /*00a0*/  @P0 BRA `(.L_x_1066) ;  /* 0x0000000000200947 */ /* 0x01dfea0003800000 */
[----:B------:R-:W-:Y:S02]  /*00b0*/  ULDC.64 UR4, c[0x0][0x198] ;  /* 0x0000660000047ab9 */ /* 0x000fe40000000a00 */
[----:B------:R-:W-:Y:S02]  /*00c0*/  UIADD3 UR6, UP0, UR4, 0xf0, URZ ;  /* 0x000000f004067890 */ /* 0x000fe4000ff1e03f */
[----:B------:R-:W-:Y:S02]  /*00d0*/  UIADD3 UR4, UP1, UR4, 0x1f0, URZ ;  /* 0x000001f004047890 */ /* 0x000fe4000ff3e03f */
[----:B------:R-:W-:Y:S02]  /*00e0*/  UIADD3.X UR7, URZ, UR5, URZ, UP0, !UPT ;  /* 0x000000053f077290 */ /* 0x000fe400087fe43f */
[----:B------:R-:W-:-:S07]  /*00f0*/  UIADD3.X UR5, URZ, UR5, URZ, UP1, !UPT ;  /* 0x000000053f057290 */ /* 0x000fce0008ffe43f */
[----:B------:R0:W-:Y:S02]  /*0100*/  UTMACCTL.PF [UR6] ;  /* 0x00000000060079b9 */ /* 0x0001e40008040000 */
[----:B------:R0:W-:Y:S02]  /*0110*/  UTMACCTL.PF [UR4] ;  /* 0x00000000040079b9 */ /* 0x0001e40008040000 */
[----:B0-----:R-:W-:Y:S01]  /*0120*/  NOP ;  /* 0x0000000000007918 */ /* 0x001fe20000000000 */
.L_x_1066:
[----:B------:R-:W-:Y:S05]  /*0130*/  BSYNC B0 ;  /* 0x0000000000007941 */ /* 0x000fea0003800000 */
.L_x_1065:
[----:B------:R-:W0:Y:S01]  /*0140*/  SHFL.IDX PT, R0, R0, RZ, 0x1f ;  /* 0x00001fff00007589 */ /* 0x000e2200000e0000 */
[----:B------:R-:W-:Y:S02]  /*0150*/  SHF.R.S32.HI R3, RZ, 0x1f, R8 ;  /* 0x0000001fff037819 */ /* 0x000fe40000011408 */
[----:B------:R-:W-:Y:S01]  /*0160*/  I2FP.F32.U32 R10, R9 ;  /* 0x00000009000a7245 */ /* 0x000fe20000201000 */
[----:B------:R-:W1:Y:S01]  /*0170*/  S2R R11, SR_CTAID.Y ;  /* 0x00000000000b7919 */ /* 0x000e620000002600 */
[----:B------:R-:W-:-:S04]  /*0180*/  LEA.HI R3, R3, R8, RZ, 0x7 ;  /* 0x0000000803037211 */ /* 0x000fc800078f38ff */
[----:B------:R-:W-:-:S05]  /*0190*/  LOP3.LUT R3, R3, 0xffffff80, RZ, 0xc0, !PT ;  /* 0xffffff8003037812 */ /* 0x000fca00078ec0ff */
[----:B------:R-:W-:-:S05]  /*01a0*/  IMAD.IADD R4, R8, 0x1, -R3 ;  /* 0x0000000108047824 */ /* 0x000fca00078e0a03 */
[----:B------:R-:W-:-:S04]  /*01b0*/  SHF.R.S32.HI R3, RZ, 0x1f, R4 ;  /* 0x0000001fff037819 */ /* 0x000fc80000011404 */
[----:B------:R-:W-:Y:S02]  /*01c0*/  LEA.HI R3, R3, R4, RZ, 0x3 ;  /* 0x0000000403037211 */ /* 0x000fe400078f18ff */
[----:B0-----:R-:W-:Y:S02]  /*01d0*/  ISETP.NE.AND P0, PT, R0, RZ, PT ;  /* 0x000000ff0000720c */ /* 0x001fe40003f05270 */
[--C-:B------:R-:W-:Y:S02]  /*01e0*/  SHF.R.S32.HI R6, RZ, 0x3, R3.reuse ;  /* 0x00000003ff067819 */ /* 0x100fe40000011403 */
[----:B------:R-:W-:Y:S02]  /*01f0*/  SHF.R.S32.HI R3, RZ, 0x1f, R3 ;  /* 0x0000001fff037819 */ /* 0x000fe40000011403 */
[----:B------:R-:W-:-:S07]  /*0200*/  SHF.R.S32.HI R7, RZ, 0x1f, R0 ;  /* 0x0000001fff077819 */ /* 0x000fce0000011400 */
[----:B-1----:R-:W-:Y:S05]  /*0210*/  @P0 BRA `(.L_x_1067) ;  /* 0x0000000000700947 */ /* 0x002fea0003800000 */
[----:B------:R-:W0:Y:S01]  /*0220*/  S2UR UR8, SR_CgaCtaId ;  /* 0x00000000000879c3 */ /* 0x000e220000008800 */
[----:B------:R-:W-:Y:S01]  /*0230*/  UMOV UR4, 0x400 ;  /* 0x0000040000047882 */ /* 0x000fe20000000000 */
[----:B------:R-:W-:Y:S01]  /*0240*/  UMOV UR5, 0x1 ;  /* 0x0000000100057882 */ /* 0x000fe20000000000 */
[----:B------:R-:W-:Y:S01]  /*0250*/  UMOV UR6, 0x2 ;  /* 0x0000000200067882 */ /* 0x000fe20000000000 */
[----:B------:R-:W-:Y:S01]  /*0260*/  ELECT P0, URZ, PT ;  /* 0x00000000003f782f */ /* 0x000fe20003800000 */
[----:B------:R-:W-:-:S04]  /*0270*/  UIADD3 UR6, -UR6, 0x100000, URZ ;  /* 0x0010000006067890 */ /* 0x000fc8000fffe13f */
[----:B------:R-:W-:Y:S02]  /*0280*/  USHF.L.U32 UR7, UR6, 0xb, URZ ;  /* 0x0000000b06077899 */ /* 0x000fe4000800063f */
[----:B------:R-:W-:Y:S02]  /*0290*/  USHF.L.U32 UR6, UR6, 0x1, URZ ;  /* 0x0000000106067899 */ /* 0x000fe4000800063f */
[----:B0-----:R-:W-:Y:S02]  /*02a0*/  ULEA UR8, UR8, UR4, 0x18 ;  /* 0x0000000408087291 */ /* 0x001fe4000f8ec03f */
[----:B------:R-:W-:-:S04]  /*02b0*/  UIADD3 UR4, -UR5, 0x100000, URZ ;  /* 0x0010000005047890 */ /* 0x000fc8000fffe13f */
[----:B------:R-:W-:Y:S02]  /*02c0*/  USHF.L.U32 UR5, UR4, 0xb, URZ ;  /* 0x0000000b04057899 */ /* 0x000fe4000800063f */
[----:B------:R-:W-:Y:S01]  /*02d0*/  USHF.L.U32 UR4, UR4, 0x1, URZ ;  /* 0x0000000104047899 */ /* 0x000fe2000800063f */
[----:B------:R-:W0:Y:S11]  /*02e0*/  FENCE.VIEW.ASYNC.S ;  /* 0x00000000000073c6 */ /* 0x000e360000000000 */
[----:B0-----:R0:W1:Y:S01]  /*02f0*/  SYNCS.EXCH.64 URZ, [UR8+0x38000], UR4 ;  /* 0x03800004083f75b2 */ /* 0x0010620008000100 */
[----:B------:R0:W2:Y:S01]  /*0300*/  SYNCS.EXCH.64 URZ, [UR8+0x38038], UR6 ;  /* 0x03803806083f75b2 */ /* 0x0000a20008000100 */
[----:B------:R0:W3:Y:S01]  /*0310*/  SYNCS.EXCH.64 URZ, [UR8+0x38008], UR4 ;  /* 0x03800804083f75b2 */ /* 0x0000e20008000100 */
[----:B------:R0:W4:Y:S01]  /*0320*/  SYNCS.EXCH.64 URZ, [UR8+0x38040], UR6 ;  /* 0x03804006083f75b2 */ /* 0x0001220008000100 */
[----:B------:R0:W0:Y:S01]  /*0330*/  SYNCS.EXCH.64 URZ, [UR8+0x38010], UR4 ;  /* 0x03801004083f75b2 */ /* 0x0000220008000100 */
        /* <DEDUP_REMOVED lines=9> */
[----:B------:R-:W-:Y:S01]  /*03d0*/  NOP ;  /* 0x0000000000007918 */ /* 0x000fe20000000000 */
.L_x_1067:
[----:B0-----:R-:W-:Y:S01]  /*03e0*/  ULDC UR4, c[0x0][0x150] ;  /* 0x0000540000047ab9 */ /* 0x001fe20000000800 */
[----:B------:R-:W-:Y:S01]  /*03f0*/  LEA.HI R3, R3, R6, RZ, 0x2 ;  /* 0x0000000603037211 */ /* 0x000fe200078f10ff */
[----:B------:R-:W-:Y:S01]  /*0400*/  FMUL R10, R10, UR4 ;  /* 0x000000040a0a7c20 */ /* 0x000fe20008400000 */
[----:B------:R-:W-:Y:S01]  /*0410*/  LEA.HI R7, R7, R0, RZ, 0x2 ;  /* 0x0000000007077211 */ /* 0x000fe200078f10ff */
[----:B------:R-:W-:Y:S01]  /*0420*/  ULDC UR4, c[0x0][0x154] ;  /* 0x0000550000047ab9 */ /* 0x000fe20000000800 */
[----:B------:R-:W-:Y:S01]  /*0430*/  LOP3.LUT R3, R3, 0xfffffffc, RZ, 0xc0, !PT ;  /* 0xfffffffc03037812 */ /* 0x000fe200078ec0ff */
[----:B------:R-:W0:Y:S01]  /*0440*/  LDC R13, c[0x0][0x140] ;  /* 0x00005000ff0d7b82 */ /* 0x000e220000000800 */
[----:B------:R-:W-:Y:S01]  /*0450*/  LOP3.LUT R7, R7, 0x3ffffffc, RZ, 0xc0, !PT ;  /* 0x3ffffffc07077812 */ /* 0x000fe200078ec0ff */
[----:B------:R-:W5:Y:S01]  /*0460*/  F2I.U32.TRUNC.NTZ R10, R10 ;  /* 0x0000000a000a7305 */ /* 0x000f62000020f000 */
[----:B------:R-:W-:Y:S01]  /*0470*/  LOP3.LUT P0, RZ, R4, 0x7, RZ, 0xc0, !PT ;  /* 0x0000000704ff7812 */ /* 0x000fe2000780c0ff */
[----:B------:R-:W-:Y:S01]  /*0480*/  IMAD.IADD R3, R6, 0x1, -R3 ;  /* 0x0000000106037824 */ /* 0x000fe200078e0a03 */
[----:B------:R-:W-:Y:S01]  /*0490*/  I2FP.F32.U32 R6, R11 ;  /* 0x0000000b00067245 */ /* 0x000fe20000201000 */
[----:B------:R-:W-:Y:S01]  /*04a0*/  IMAD.IADD R0, R0, 0x1, -R7 ;  /* 0x0000000100007824 */ /* 0x000fe200078e0a07 */
[----:B------:R-:W-:Y:S01]  /*04b0*/  ISETP.NE.AND P3, PT, R5, 0x1, PT ;  /* 0x000000010500780c */ /* 0x000fe20003f65270 */
[----:B------:R-:W-:Y:S01]  /*04c0*/  NOP ;  /* 0x0000000000007918 */ /* 0x000fe20000000000 */
[----:B------:R-:W-:Y:S01]  /*04d0*/  NOP ;  /* 0x0000000000007918 */ /* 0x000fe20000000000 */
[----:B------:R-:W-:-:S02]  /*04e0*/  IMAD R0, R0, 0x4, R3 ;  /* 0x0000000400007824 */ /* 0x000fc400078e0203 */
[----:B------:R-:W-:Y:S01]  /*04f0*/  FMUL R12, R6, UR4 ;  /* 0x00000004060c7c20 */ /* 0x000fe20008400000 */
[----:B------:R-:W-:Y:S01]  /*0500*/  ULDC UR4, c[0x0][0x144] ;  /* 0x0000510000047ab9 */ /* 0x000fe20000000800 */
[C---:B------:R-:W-:Y:S01]  /*0510*/  IMAD.SHL.U32 R7, R0.reuse, 0x4, RZ ;  /* 0x0000000400077824 */ /* 0x040fe200078e00ff */
[----:B------:R-:W-:Y:S01]  /*0520*/  LEA.HI R3, R0, R0, RZ, 0x1 ;  /* 0x0000000000037211 */ /* 0x000fe200078f08ff */
[----:B-----5:R-:W-:Y:S02]  /*0530*/  IMAD.MOV R6, RZ, RZ, -R10 ;  /* 0x000000ffff067224 */ /* 0x020fe400078e0a0a */
[----:B------:R-:W5:Y:S01]  /*0540*/  F2I.U32.TRUNC.NTZ R12, R12 ;  /* 0x0000000c000c7305 */ /* 0x000f62000020f000 */
[----:B------:R-:W-:Y:S01]  /*0550*/  LOP3.LUT R3, R3, 0xfffffffe, RZ, 0xc0, !PT ;  /* 0xfffffffe03037812 */ /* 0x000fe200078ec0ff */
[----:B------:R-:W-:Y:S01]  /*0560*/  IMAD R6, R6, UR4, R9 ;  /* 0x0000000406067c24 */ /* 0x000fe2000f8e0209 */
[----:B------:R-:W-:Y:S01]  /*0570*/  LOP3.LUT R19, R0, 0xc, R7, 0x78, !PT ;  /* 0x0000000c00137812 */ /* 0x000fe200078e7807 */
[----:B------:R-:W-:-:S02]  /*0580*/  ULDC UR4, c[0x0][0x148] ;  /* 0x0000520000047ab9 */ /* 0x000fc40000000800 */
[----:B------:R-:W-:Y:S01]  /*0590*/  IMAD.IADD R3, R0, 0x1, -R3 ;  /* 0x0000000100037824 */ /* 0x000fe200078e0a03 */
[----:B0-----:R-:W-:Y:S02]  /*05a0*/  ISETP.EQ.U32.AND P1, PT, R13, 0x1, PT ;  /* 0x000000010d00780c */ /* 0x001fe40003f22070 */
[----:B------:R-:W-:Y:S02]  /*05b0*/  ISETP.LT.U32.AND P0, PT, R19, 0x2, !P0 ;  /* 0x000000021300780c */ /* 0x000fe40004701070 */
[----:B------:R-:W-:Y:S02]  /*05c0*/  ISETP.NE.AND P4, PT, R3, R6, PT ;  /* 0x000000060300720c */ /* 0x000fe40003f85270 */
[----:B------:R-:W-:Y:S01]  /*05d0*/  SHF.R.S32.HI R3, RZ, 0x1f, R2 ;  /* 0x0000001fff037819 */ /* 0x000fe20000011402 */
[----:B-----5:R-:W-:-:S03]  /*05e0*/  IMAD.MOV R6, RZ, RZ, -R12 ;  /* 0x000000ffff067224 */ /* 0x020fc600078e0a0c */
[----:B------:R-:W-:Y:S01]  /*05f0*/  LEA.HI R3, R3, R2, RZ, 0x2 ;  /* 0x0000000203037211 */ /* 0x000fe200078f10ff */
[----:B------:R-:W-:-:S03]  /*0600*/  IMAD R7, R6, UR4, R11 ;  /* 0x0000000406077c24 */ /* 0x000fc6000f8e020b */
[----:B------:R-:W-:-:S03]  /*0610*/  LOP3.LUT R3, R3, 0xfffffffc, RZ, 0xc0, !PT ;  /* 0xfffffffc03037812 */ /* 0x000fc600078ec0ff */
[----:B------:R-:W-:-:S04]  /*0620*/  @P4 LEA.HI R0, R19, R19, RZ, 0x1 ;  /* 0x0000001313004211 */ /* 0x000fc800078f08ff */
[----:B------:R-:W-:Y:S01]  /*0630*/  @P4 SHF.R.S32.HI R6, RZ, 0x1, R0 ;  /* 0x00000001ff064819 */ /* 0x000fe20000011400 */
[----:B------:R-:W-:Y:S02]  /*0640*/  IMAD.IADD R0, R2, 0x1, -R3 ;  /* 0x0000000102007824 */ /* 0x000fe400078e0a03 */
[----:B------:R-:W-:Y:S01]  /*0650*/  IMAD.MOV.U32 R3, RZ, RZ, 0x1 ;  /* 0x00000001ff037424 */ /* 0x000fe200078e00ff */
[----:B------:R-:W-:Y:S02]  /*0660*/  @P4 ISETP.NE.AND P5, PT, R6, R7, PT ;  /* 0x000000070600420c */ /* 0x000fe40003fa5270 */
[----:B------:R-:W-:Y:S02]  /*0670*/  LOP3.LUT P2, RZ, R5, R0, RZ, 0xfc, !PT ;  /* 0x0000000005ff7212 */ /* 0x000fe4000784fcff */
[----:B------:R-:W-:Y:S02]  /*0680*/  SEL R6, RZ, 0x1, !P0 ;  /* 0x00000001ff067807 */ /* 0x000fe40004000000 */
[----:B------:R-:W-:-:S02]  /*0690*/  SEL R2, RZ, 0x1, P2 ;  /* 0x00000001ff027807 */ /* 0x000fc40001000000 */
[----:B------:R-:W-:Y:S02]  /*06a0*/  @P4 SEL R3, RZ, 0x1, P5 ;  /* 0x00000001ff034807 */ /* 0x000fe40002800000 */
[----:B------:R-:W-:Y:S02]  /*06b0*/  SEL R18, R2, 0x2, P3 ;  /* 0x0000000202127807 */ /* 0x000fe40001800000 */
[----:B------:R-:W-:Y:S01]  /*06c0*/  LOP3.LUT R22, R3, R6, RZ, 0xc0, !PT ;  /* 0x0000000603167212 */ /* 0x000fe200078ec0ff */
[----:B------:R-:W-:Y:S06]  /*06d0*/  @!P1 BRA `(.L_x_1068) ;  /* 0x0000000000089947 */ /* 0x000fec0003800000 */
[----:B-1234-:R-:W-:Y:S01]  /*06e0*/  UCGABAR_ARV ;  /* 0x00000000000079c7 */ /* 0x01efe20008000000 */
[----:B------:R-:W-:Y:S05]  /*06f0*/  BRA `(.L_x_1069) ;  /* 0x0000000000047947 */ /* 0x000fea0003800000 */
.L_x_1068:
[----:B-1234-:R-:W-:Y:S01]  /*0700*/  NOP ;  /* 0x0000000000007918 */ /* 0x01efe20000000000 */
.L_x_1069:
[----:B------:R-:W-:Y:S01]  /*0710*/  ULDC.64 UR4, c[0x0][0x598] ;  /* 0x0001660000047ab9 */ /* 0x000fe20000000a00 */
[----:B------:R-:W-:Y:S01]  /*0720*/  ULDC.64 UR36, c[0x0][0x208] ;  /* 0x0000820000247ab9 */ /* 0x000fe20000000a00 */
[----:B------:R-:W-:-:S04]  /*0730*/  ISETP.NE.U32.AND P0, PT, RZ, UR4, PT ;  /* 0x00000004ff007c0c */ /* 0x000fc8000bf05070 */
[----:B------:R-:W-:-:S13]  /*0740*/  ISETP.NE.AND.EX P0, PT, RZ, UR5, PT, P0 ;  /* 0x00000005ff007c0c */ /* 0x000fda000bf05300 */
[----:B------:R-:W-:Y:S05]  /*0750*/  @!P0 BRA `(.L_x_1070) ;  /* 0x00000000001c8947 */ /* 0x000fea0003800000 */
[----:B------:R-:W0:Y:S02]  /*0760*/  LDC.64 R2, c[0x0][0x598] ;  /* 0x00016600ff027b82 */ /* 0x000e240000000a00 */
[----:B0-----:R-:W2:Y:S02]  /*0770*/  LDG.E.64 R2, desc[UR36][R2.64] ;  /* 0x0000002402027981 */ /* 0x001ea4000c1e1b00 */
[----:B--2---:R-:W-:-:S04]  /*0780*/  ISETP.NE.U32.AND P0, PT, R2, RZ, PT ;  /* 0x000000ff0200720c */ /* 0x004fc80003f05070 */
[----:B------:R-:W-:-:S13]  /*0790*/  ISETP.NE.AND.EX P0, PT, R3, RZ, PT, P0 ;  /* 0x000000ff0300720c */ /* 0x000fda0003f05300 */
[----:B------:R-:W-:Y:S05]  /*07a0*/  @!P0 BRA `(.L_x_1070) ;  /* 0x0000000000088947 */ /* 0x000fea0003800000 */
[----:B------:R0:W5:Y:S01]  /*07b0*/  LD.E R17, desc[UR36][R2.64] ;  /* 0x0000002402117980 */ /* 0x000162000c101900 */
[----:B------:R-:W-:Y:S05]  /*07c0*/  BRA `(.L_x_1071) ;  /* 0x0000000000247947 */ /* 0x000fea0003800000 */
.L_x_1070:
[----:B------:R-:W-:Y:S02]  /*07d0*/  ULDC.64 UR4, c[0x0][0x588] ;  /* 0x0001620000047ab9 */ /* 0x000fe40000000a00 */
[----:B------:R-:W-:-:S04]  /*07e0*/  ISETP.NE.U32.AND P0, PT, RZ, UR4, PT ;  /* 0x00000004ff007c0c */ /* 0x000fc8000bf05070 */
[----:B------:R-:W-:-:S13]  /*07f0*/  ISETP.NE.AND.EX P0, PT, RZ, UR5, PT, P0 ;  /* 0x00000005ff007c0c */ /* 0x000fda000bf05300 */
[----:B------:R-:W-:Y:S05]  /*0800*/  @!P0 BRA `(.L_x_1072) ;  /* 0x00000000000c8947 */ /* 0x000fea0003800000 */
[----:B------:R-:W0:Y:S02]  /*0810*/  LDC.64 R2, c[0x0][0x588] ;  /* 0x00016200ff027b82 */ /* 0x000e240000000a00 */
[----:B0-----:R1:W5:Y:S01]  /*0820*/  LDG.E R17, desc[UR36][R2.64] ;  /* 0x0000002402117981 */ /* 0x001362000c1e1900 */
[----:B------:R-:W-:Y:S05]  /*0830*/  BRA `(.L_x_1071) ;  /* 0x0000000000087947 */ /* 0x000fea0003800000 */
.L_x_1072:
[----:B------:R-:W-:Y:S02]  /*0840*/  ULDC UR4, c[0x0][0x580] ;  /* 0x0001600000047ab9 */ /* 0x000fe40000000800 */
[----:B------:R-:W-:-:S07]  /*0850*/  IMAD.U32 R17, RZ, RZ, UR4 ;  /* 0x00000004ff117e24 */ /* 0x000fce000f8e00ff */
.L_x_1071:
[----:B------:R-:W-:Y:S02]  /*0860*/  ULDC.64 UR4, c[0x0][0x5a0] ;  /* 0x0001680000047ab9 */ /* 0x000fe40000000a00 */
[----:B------:R-:W-:-:S04]  /*0870*/  ISETP.NE.U32.AND P0, PT, RZ, UR4, PT ;  /* 0x00000004ff007c0c */ /* 0x000fc8000bf05070 */
[----:B------:R-:W-:-:S13]  /*0880*/  ISETP.NE.AND.EX P0, PT, RZ, UR5, PT, P0 ;  /* 0x00000005ff007c0c */ /* 0x000fda000bf05300 */
[----:B------:R-:W-:Y:S05]  /*0890*/  @!P0 BRA `(.L_x_1073) ;  /* 0x00000000001c8947 */ /* 0x000fea0003800000 */
[----:B01----:R-:W0:Y:S02]  /*08a0*/  LDC.64 R2, c[0x0][0x5a0] ;  /* 0x00016800ff027b82 */ /* 0x003e240000000a00 */
[----:B0-----:R-:W2:Y:S02]  /*08b0*/  LDG.E.64 R2, desc[UR36][R2.64] ;  /* 0x0000002402027981 */ /* 0x001ea4000c1e1b00 */
[----:B--2---:R-:W-:-:S04]  /*08c0*/  ISETP.NE.U32.AND P0, PT, R2, RZ, PT ;  /* 0x000000ff0200720c */ /* 0x004fc80003f05070 */
[----:B------:R-:W-:-:S13]  /*08d0*/  ISETP.NE.AND.EX P0, PT, R3, RZ, PT, P0 ;  /* 0x000000ff0300720c */ /* 0x000fda0003f05300 */
[----:B------:R-:W-:Y:S05]  /*08e0*/  @!P0 BRA `(.L_x_1073) ;  /* 0x0000000000088947 */ /* 0x000fea0003800000 */
[----:B------:R0:W5:Y:S01]  /*08f0*/  LD.E R16, desc[UR36][R2.64] ;  /* 0x0000002402107980 */ /* 0x000162000c101900 */
[----:B------:R-:W-:Y:S05]  /*0900*/  BRA `(.L_x_1074) ;  /* 0x0000000000247947 */ /* 0x000fea0003800000 */
.L_x_1073:
[----:B------:R-:W-:Y:S02]  /*0910*/  ULDC.64 UR4, c[0x0][0x590] ;  /* 0x0001640000047ab9 */ /* 0x000fe40000000a00 */
[----:B------:R-:W-:-:S04]  /*0920*/  ISETP.NE.U32.AND P0, PT, RZ, UR4, PT ;  /* 0x00000004ff007c0c */ /* 0x000fc8000bf05070 */
[----:B------:R-:W-:-:S13]  /*0930*/  ISETP.NE.AND.EX P0, PT, RZ, UR5, PT, P0 ;  /* 0x00000005ff007c0c */ /* 0x000fda000bf05300 */
[----:B------:R-:W-:Y:S05]  /*0940*/  @!P0 BRA `(.L_x_1075) ;  /* 0x00000000000c8947 */ /* 0x000fea0003800000 */
[----:B01----:R-:W0:Y:S02]  /*0950*/  LDC.64 R2, c[0x0][0x590] ;  /* 0x00016400ff027b82 */ /* 0x003e240000000a00 */
[----:B0-----:R1:W5:Y:S01]  /*0960*/  LDG.E R16, desc[UR36][R2.64] ;  /* 0x0000002402107981 */ /* 0x001362000c1e1900 */
[----:B------:R-:W-:Y:S05]  /*0970*/  BRA `(.L_x_1074) ;  /* 0x0000000000087947 */ /* 0x000fea0003800000 */
.L_x_1075:
[----:B------:R-:W-:Y:S02]  /*0980*/  ULDC UR4, c[0x0][0x584] ;  /* 0x0001610000047ab9 */ /* 0x000fe40000000800 */
[----:B------:R-:W-:-:S07]  /*0990*/  IMAD.U32 R16, RZ, RZ, UR4 ;  /* 0x00000004ff107e24 */ /* 0x000fce000f8e00ff */
.L_x_1074:
[----:B------:R-:W0:Y:S02]  /*09a0*/  LDC R6, c[0x0][0x288] ;  /* 0x0000a200ff067b82 */ /* 0x000e240000000800 */
[----:B01----:R-:W-:-:S05]  /*09b0*/  VIADD R2, R6, 0x3f ;  /* 0x0000003f06027836 */ /* 0x003fca0000000000 */
[----:B------:R-:W-:-:S04]  /*09c0*/  SHF.R.S32.HI R3, RZ, 0x1f, R2 ;  /* 0x0000001fff037819 */ /* 0x000fc80000011402 */
[----:B------:R-:W-:-:S04]  /*09d0*/  LEA.HI R3, R3, R2, RZ, 0x6 ;  /* 0x0000000203037211 */ /* 0x000fc800078f30ff */
[----:B------:R-:W-:Y:S01]  /*09e0*/  SHF.R.S32.HI R23, RZ, 0x6, R3 ;  /* 0x00000006ff177819 */ /* 0x000fe20000011403 */
[----:B------:R-:W-:Y:S06]  /*09f0*/  @!P1 BRA `(.L_x_1076) ;  /* 0x00000000000c9947 */ /* 0x000fec0003800000 */
[----:B------:R-:W-:Y:S01]  /*0a00*/  UCGABAR_WAIT ;  /* 0x0000000000007dc7 */ /* 0x000fe20008000000 */
[----:B------:R-:W-:Y:S01]  /*0a10*/  CCTL.IVALL ;  /* 0x00000000ff00798f */ /* 0x000fe20002000000 */
[----:B------:R-:W-:Y:S05]  /*0a20*/  BRA `(.L_x_1077) ;  /* 0x0000000000047947 */ /* 0x000fea0003800000 */
.L_x_1076:
[----:B------:R-:W-:Y:S06]  /*0a30*/  BAR.SYNC.DEFER_BLOCKING 0x0 ;  /* 0x0000000000007b1d */ /* 0x000fec0000010000 */
.L_x_1077:
[----:B------:R-:W-:-:S13]  /*0a40*/  ISETP.NE.AND P0, PT, R5, RZ, PT ;  /* 0x000000ff0500720c */ /* 0x000fda0003f05270 */
[----:B------:R-:W-:Y:S05]  /*0a50*/  @!P0 BRA `(.L_x_1078) ;  /* 0x000000a800108947 */ /* 0x000fea0003800000 */
[----:B------:R-:W-:-:S13]  /*0a60*/  ISETP.NE.AND P0, PT, R5, 0x1, PT ;  /* 0x000000010500780c */ /* 0x000fda0003f05270 */
[----:B------:R-:W-:Y:S05]  /*0a70*/  @P0 EXIT ;  /* 0x000000000000094d */ /* 0x000fea0003800000 */
[----:B------:R-:W-:-:S13]  /*0a80*/  ISETP.GT.AND P0, PT, R6, RZ, PT ;  /* 0x000000ff0600720c */ /* 0x000fda0003f04270 */
[----:B------:R-:W-:Y:S05]  /*0a90*/  @P0 BRA `(.L_x_1079) ;  /* 0x0000000000400947 */ /* 0x000fea0003800000 */
[----:B------:R-:W-:Y:S01]  /*0aa0*/  MOV R0, 0x118 ;  /* 0x0000011800007802 */ /* 0x000fe20000000f00 */
[----:B------:R-:W-:Y:S01]  /*0ab0*/  ULDC.64 UR4, c[0x4][0xf0] ;  /* 0x01003c0000047ab9 */ /* 0x000fe20000000a00 */
[----:B------:R-:W-:Y:S01]  /*0ac0*/  ULDC.64 UR6, c[0x4][0x58] ;  /* 0x0100160000067ab9 */ /* 0x000fe20000000a00 */
[----:B------:R-:W-:Y:S01]  /*0ad0*/  IMAD.U32 R4, RZ, RZ, UR4 ;  /* 0x00000004ff047e24 */ /* 0x000fe2000f8e00ff */
[----:B------:R0:W1:Y:S01]  /*0ae0*/  LDC.64 R2, c[0x4][R0] ;  /* 0x0100000000027b82 */ /* 0x0000620000000a00 */
[----:B------:R-:W-:Y:S01]  /*0af0*/  IMAD.U32 R5, RZ, RZ, UR5 ;  /* 0x00000005ff057e24 */ /* 0x000fe2000f8e00ff */
[----:B------:R-:W-:Y:S01]  /*0b00*/  ULDC.64 UR4, c[0x4][0xf8] ;  /* 0x01003e0000047ab9 */ /* 0x000fe20000000a00 */
[----:B------:R-:W-:Y:S02]  /*0b10*/  IMAD.U32 R10, RZ, RZ, UR6 ;  /* 0x00000006ff0a7e24 */ /* 0x000fe4000f8e00ff */
[----:B------:R-:W-:Y:S02]  /*0b20*/  IMAD.U32 R6, RZ, RZ, UR4 ;  /* 0x00000004ff067e24 */ /* 0x000fe4000f8e00ff */
[----:B------:R-:W-:-:S02]  /*0b30*/  IMAD.U32 R7, RZ, RZ, UR5 ;  /* 0x00000005ff077e24 */ /* 0x000fc4000f8e00ff */
[----:B------:R-:W-:Y:S02]  /*0b40*/  IMAD.U32 R11, RZ, RZ, UR7 ;  /* 0x00000007ff0b7e24 */ /* 0x000fe4000f8e00ff */
[----:B------:R-:W-:Y:S02]  /*0b50*/  IMAD.MOV.U32 R8, RZ, RZ, 0x1e1 ;  /* 0x000001e1ff087424 */ /* 0x000fe400078e00ff */
[----:B------:R-:W-:Y:S02]  /*0b60*/  IMAD.MOV.U32 R12, RZ, RZ, 0x1 ;  /* 0x00000001ff0c7424 */ /* 0x000fe400078e00ff */
[----:B0-----:R-:W-:-:S07]  /*0b70*/  IMAD.MOV.U32 R13, RZ, RZ, RZ ;  /* 0x000000ffff0d7224 */ /* 0x001fce00078e00ff */
[----:B------:R-:W-:-:S07]  /*0b80*/  LEPC R20, `(.L_x_1079) ;  /* 0x000000001014794e */ /* 0x000fce0000000000 */
[----:B-1---5:R-:W-:Y:S05]  /*0b90*/  CALL.ABS.NOINC R2 ;  /* 0x0000000002007343 */ /* 0x022fea0003c00000 */
.L_x_1079:
[----:B------:R-:W-:-:S04]  /*0ba0*/  LOP3.LUT R0, R18, 0x1, RZ, 0xfc, !PT ;  /* 0x0000000112007812 */ /* 0x000fc800078efcff */
[----:B------:R-:W-:-:S13]  /*0bb0*/  ISETP.NE.AND P0, PT, R0, 0x3, PT ;  /* 0x000000030000780c */ /* 0x000fda0003f05270 */
[----:B------:R-:W-:Y:S05]  /*0bc0*/  @!P0 BRA `(.L_x_1080) ;  /* 0x0000000000048947 */ /* 0x000fea0003800000 */
[----:B------:R-:W-:Y:S01]  /*0bd0*/  BPT.TRAP 0x1 ;  /* 0x000000040000795c */ /* 0x000fe20000300000 */
.L_x_1080:
[----:B------:R-:W0:Y:S01]  /*0be0*/  S2R R3, SR_CgaCtaId ;  /* 0x0000000000037919 */ /* 0x000e220000008800 */
[----:B------:R-:W-:Y:S02]  /*0bf0*/  MOV R2, 0x400 ;  /* 0x0000040000027802 */ /* 0x000fe40000000f00 */
[----:B------:R-:W-:Y:S02]  /*0c00*/  SHF.L.U32 R0, RZ, 0x1f, RZ ;  /* 0x0000001fff007819 */ /* 0x000fe400000006ff */
[----:B0-----:R-:W-:-:S04]  /*0c10*/  LEA R5, R3, R2, 0x18 ;  /* 0x0000000203057211 */ /* 0x001fc800078ec0ff */
[----:B------:R0:W1:Y:S01]  /*0c20*/  SYNCS.PHASECHK.TRANS64.TRYWAIT P1, [R5+URZ+0x38000], R0 ;  /* 0x03800000050075a7 */ /* 0x000062000802017f */
[----:B------:R-:W-:Y:S05]  /*0c30*/  @!P0 BRA `(.L_x_1081) ;  /* 0x0000000000048947 */ /* 0x000fea0003800000 */
[----:B------:R-:W-:Y:S01]  /*0c40*/  BPT.TRAP 0x1 ;  /* 0x000000040000795c */ /* 0x000fe20000300000 */
.L_x_1081:
[----:B-1----:R-:W-:Y:S05]  /*0c50*/  @P1 BRA `(.L_x_1082) ;  /* 0x0000000000081947 */ /* 0x002fea0003800000 */
[----:B------:R-:W1:Y:S02]  /*0c60*/  SYNCS.PHASECHK.TRANS64.TRYWAIT P1, [R5+URZ+0x38000], R0 ;  /* 0x03800000050075a7 */ /* 0x000e64000802017f */
[----:B-1----:R-:W-:Y:S05]  /*0c70*/  @!P1 BRA `(.L_x_1083) ;  /* 0x000000b0000c9947 */ /* 0x002fea0003800000 */
.L_x_1082:
[----:B------:R-:W-:Y:S05]  /*0c80*/  WARPSYNC.ALL ;  /* 0x0000000000007948 */ /* 0x000fea0003800000 */
[C---:B------:R-:W-:Y:S01]  /*0c90*/  R2UR UR5, R5.reuse ;  /* 0x00000000050572ca */ /* 0x040fe200000e0000 */
[----:B------:R-:W-:Y:S01]  /*0ca0*/  WARPGROUP.ARRIVE ;  /* 0x00000000000079c5 */ /* 0x000fe20000000000 */
[----:B------:R-:W-:Y:S01]  /*0cb0*/  R2UR UR4, R5 ;  /* 0x00000000050472ca */ /* 0x000fe200000e0000 */
[----:B------:R-:W-:Y:S01]  /*0cc0*/  UMOV UR7, 0x40000040 ;  /* 0x4000004000077882 */ /* 0x000fe20000000000 */
[----:B------:R-:W-:Y:S01]  /*0cd0*/  UMOV UR9, 0x40000040 ;  /* 0x4000004000097882 */ /* 0x000fe20000000000 */
[----:B------:R-:W-:Y:S01]  /*0ce0*/  UMOV UR11, UR7 ;  /* 0x00000007000b7c82 */ /* 0x000fe20008000000 */
[----:B01----:R-:W-:-:S05]  /*0cf0*/  VIMNMX R0, R23, 0x1, PT ;  /* 0x0000000117007848 */ /* 0x003fca0003fe0100 */
[----:B------:R-:W-:Y:S02]  /*0d00*/  IMAD.IADD R0, R23, 0x1, -R0 ;  /* 0x0000000117007824 */ /* 0x000fe400078e0a00 */
[----:B------:R-:W-:Y:S02]  /*0d10*/  UIADD3 UR5, UR5, 0x1c000, URZ ;  /* 0x0001c00005057890 */ /* 0x000fe4000fffe03f */
[----:B------:R-:W-:Y:S01]  /*0d20*/  USHF.R.U32.HI UR4, URZ, 0x4, UR4 ;  /* 0x000000043f047899 */ /* 0x000fe20008011604 */
[----:B------:R-:W-:Y:S01]  /*0d30*/  ISETP.GE.AND P1, PT, R0, 0x1, PT ;  /* 0x000000010000780c */ /* 0x000fe20003f26270 */
[----:B------:R-:W-:Y:S02]  /*0d40*/  USHF.R.U32.HI UR5, URZ, 0x4, UR5 ;  /* 0x000000043f057899 */ /* 0x000fe40008011605 */
[----:B------:R-:W-:Y:S02]  /*0d50*/  ULOP3.LUT UR4, UR4, 0x3fff, URZ, 0xc0, !UPT ;  /* 0x00003fff04047892 */ /* 0x000fe4000f8ec03f */
[----:B------:R-:W-:-:S02]  /*0d60*/  ULOP3.LUT UR5, UR5, 0x3fff, URZ, 0xc0, !UPT ;  /* 0x00003fff05057892 */ /* 0x000fc4000f8ec03f */
[----:B------:R-:W-:Y:S02]  /*0d70*/  ULOP3.LUT UR4, UR4, 0x10000, URZ, 0xfc, !UPT ;  /* 0x0001000004047892 */ /* 0x000fe4000f8efc3f */
[----:B------:R-:W-:Y:S02]  /*0d80*/  ULOP3.LUT UR6, UR5, 0x10000, URZ, 0xfc, !UPT ;  /* 0x0001000005067892 */ /* 0x000fe4000f8efc3f */
[----:B------:R-:W-:Y:S01]  /*0d90*/  UIADD3 UR8, UR4, 0x200, URZ ;  /* 0x0000020004087890 */ /* 0x000fe2000fffe03f */
[----:B------:R-:W-:-:S04]  /*0da0*/  UMOV UR5, 0x40000040 ;  /* 0x4000004000057882 */ /* 0x000fc80000000000 */
[----:B------:R-:W-:Y:S02]  /*0db0*/  UMOV UR10, UR6 ;  /* 0x00000006000a7c82 */ /* 0x000fe40008000000 */
[----:B------:R-:W-:Y:S03]  /*0dc0*/  HGMMA.64x128x16.F32 R88, gdesc[UR4], RZ, !UPT, gsb0 ;  /* 0x01e00000045879f0 */ /* 0x000fe6000c0008ff */
        /* <DEDUP_REMOVED lines=41> */
[----:B------:R-:W-:Y:S01]  /*1060*/  IMAD.MOV.U32 R6, RZ, RZ, RZ ;  /* 0x000000ffff067224 */ /* 0x000fe200078e00ff */
[----:B------:R-:W-:Y:S01]  /*1070*/  UMOV UR5, 0x1 ;  /* 0x0000000100057882 */ /* 0x000fe20000000000 */
[----:B------:R-:W-:-:S07]  /*1080*/  IMAD.MOV.U32 R2, RZ, RZ, RZ ;  /* 0x000000ffff027224 */ /* 0x000fce00078e00ff */
.L_x_1091:
[----:B------:R-:W-:Y:S05]  /*1090*/  @!P0 BRA `(.L_x_1085) ;  /* 0x0000000000048947 */ /* 0x000fea0003800000 */
[----:B------:R-:W-:Y:S01]  /*10a0*/  BPT.TRAP 0x1 ;  /* 0x000000040000795c */ /* 0x000fe20000300000 */
.L_x_1085:
[----:B------:R-:W-:Y:S01]  /*10b0*/  IMAD.U32 R4, RZ, RZ, UR5 ;  /* 0x00000005ff047e24 */ /* 0x000fe2000f8e00ff */
[----:B------:R-:W-:-:S03]  /*10c0*/  SHF.L.U32 R3, R6, 0x1f, RZ ;  /* 0x0000001f06037819 */ /* 0x000fc600000006ff */
[----:B------:R-:W-:-:S04]  /*10d0*/  IMAD R4, R4, 0x8, R5 ;  /* 0x0000000804047824 */ /* 0x000fc800078e0205 */
[----:B------:R0:W1:Y:S01]  /*10e0*/  SYNCS.PHASECHK.TRANS64.TRYWAIT P1, [R4+URZ+0x38000], R3 ;  /* 0x03800003040075a7 */ /* 0x000062000802017f */
[----:B------:R-:W-:Y:S05]  /*10f0*/  @!P0 BRA `(.L_x_1086) ;  /* 0x0000000000048947 */ /* 0x000fea0003800000 */
[----:B------:R-:W-:Y:S01]  /*1100*/  BPT.TRAP 0x1 ;  /* 0x000000040000795c */ /* 0x000fe20000300000 */
.L_x_1086:
[----:B-1----:R-:W-:Y:S05]  /*1110*/  @P1 BRA `(.L_x_1087) ;  /* 0x0000000000081947 */ /* 0x002fea0003800000 */
[----:B------:R-:W1:Y:S02]  /*1120*/  SYNCS.PHASECHK.TRANS64.TRYWAIT P1, [R4+URZ+0x38000], R3 ;  /* 0x03800003040075a7 */ /* 0x000e64000802017f */
[----:B-1----:R-:W-:Y:S05]  /*1130*/  @!P1 BRA `(.L_x_1088) ;  /* 0x000000a800f09947 */ /* 0x002fea0003800000 */
.L_x_1087:
        /* <DEDUP_REMOVED lines=52> */
.L_x_1089:
[----:B------:R-:W-:-:S13]  /*1480*/  ISETP.NE.AND P1, PT, R22, RZ, PT ;  /* 0x000000ff1600720c */ /* 0x000fda0003f25270 */
[----:B01----:R-:W-:-:S04]  /*1490*/  @P1 IMAD R3, R2, 0x8, R5 ;  /* 0x0000000802031824 */ /* 0x003fc800078e0205 */
[----:B------:R-:W-:-:S05]  /*14a0*/  @P1 VIADD R4, R3, 0x38038 ;  /* 0x0003803803041836 */ /* 0x000fca0000000000 */
[----:B------:R-:W-:-:S04]  /*14b0*/  @P1 PRMT R4, R19, 0x654, R4 ;  /* 0x0000065413041816 */ /* 0x000fc80000000004 */
[----:B------:R0:W-:Y:S01]  /*14c0*/  @P1 SYNCS.ARRIVE.TRANS64.RED.A1T0 RZ, [R4+URZ], RZ ;  /* 0x000000ff04ff19a7 */ /* 0x0001e2000810043f */
[----:B------:R-:W-:-:S13]  /*14d0*/  ISETP.GT.U32.AND P1, PT, R18, 0x1, PT ;  /* 0x000000011200780c */ /* 0x000fda0003f24070 */
[----:B0-----:R-:W-:Y:S05]  /*14e0*/  @P1 BRA `(.L_x_1090) ;  /* 0x0000000000041947 */ /* 0x001fea0003800000 */
[----:B------:R-:W-:Y:S01]  /*14f0*/  BPT.TRAP 0x1 ;  /* 0x000000040000795c */ /* 0x000fe20000300000 */
.L_x_1090:
[----:B------:R-:W-:Y:S01]  /*1500*/  UIADD3 UR5, UR5, 0x1, URZ ;  /* 0x0000000105057890 */ /* 0x000fe2000fffe03f */
[----:B------:R-:W-:Y:S01]  /*1510*/  ISETP.GT.AND P2, PT, R0, 0x1, PT ;  /* 0x000000010000780c */ /* 0x000fe20003f44270 */
        /* <DEDUP_REMOVED lines=9> */
.L_x_1084:
[----:B------:R-:W0:Y:S02]  /*15b0*/  LDC R0, c[0x0][0x288] ;  /* 0x0000a200ff007b82 */ /* 0x000e240000000800 */
[----:B0-----:R-:W-:-:S13]  /*15c0*/  ISETP.GE.AND P1, PT, R0, 0x1, PT ;  /* 0x000000010000780c */ /* 0x001fda0003f26270 */
[----:B------:R-:W-:Y:S05]  /*15d0*/  @!P1 BRA `(.L_x_1092) ;  /* 0x0000000000609947 */ /* 0x000fea0003800000 */
[----:B------:R-:W-:Y:S05]  /*15e0*/  @!P0 BRA `(.L_x_1093) ;  /* 0x0000000000048947 */ /* 0x000fea0003800000 */
[----:B------:R-:W-:Y:S01]  /*15f0*/  BPT.TRAP 0x1 ;  /* 0x000000040000795c */ /* 0x000fe20000300000 */
.L_x_1093:
[----:B------:R-:W-:Y:S01]  /*1600*/  ISETP.NE.AND P0, PT, R22, RZ, PT ;  /* 0x000000ff1600720c */ /* 0x000fe20003f05270 */
[----:B------:R-:W-:Y:S01]  /*1610*/  BSSY B0, `(.L_x_1094) ;  /* 0x0000012000007945 */ /* 0x000fe20003800000 */
[----:B------:R-:W-:-:S11]  /*1620*/  ISETP.GT.U32.AND P1, PT, R18, 0x1, PT ;  /* 0x000000011200780c */ /* 0x000fd60003f24070 */
[----:B------:R-:W-:Y:S05]  /*1630*/  @!P0 BRA `(.L_x_1095) ;  /* 0x00000000003c8947 */ /* 0x000fea0003800000 */
[----:B------:R-:W-:-:S05]  /*1640*/  VIADD R0, R0, 0x3f ;  /* 0x0000003f00007836 */ /* 0x000fca0000000000 */
[----:B------:R-:W-:-:S04]  /*1650*/  SHF.R.S32.HI R3, RZ, 0x1f, R0 ;  /* 0x0000001fff037819 */ /* 0x000fc80000011400 */
[----:B------:R-:W-:-:S04]  /*1660*/  LEA.HI R3, R3, R0, RZ, 0x6 ;  /* 0x0000000003037211 */ /* 0x000fc800078f30ff */
[----:B------:R-:W-:-:S04]  /*1670*/  SHF.R.S32.HI R3, RZ, 0x6, R3 ;  /* 0x00000006ff037819 */ /* 0x000fc80000011403 */
[----:B------:R-:W-:-:S05]  /*1680*/  VIMNMX R0, R3, 0x1, PT ;  /* 0x0000000103007848 */ /* 0x000fca0003fe0100 */
[----:B------:R-:W-:-:S04]  /*1690*/  IMAD.IADD R7, R3, 0x1, -R0 ;  /* 0x0000000103077824 */ /* 0x000fc800078e0a00 */
[----:B------:R-:W-:-:S04]  /*16a0*/  IMAD.WIDE.U32 R2, R7, 0x24924925, RZ ;  /* 0x2492492507027825 */ /* 0x000fc800078e00ff */
[----:B------:R-:W-:-:S05]  /*16b0*/  IMAD.IADD R2, R7, 0x1, -R3 ;  /* 0x0000000107027824 */ /* 0x000fca00078e0a03 */
[----:B------:R-:W-:-:S04]  /*16c0*/  LEA.HI R2, R2, R3, RZ, 0x1f ;  /* 0x0000000302027211 */ /* 0x000fc800078ff8ff */
[----:B------:R-:W-:-:S05]  /*16d0*/  SHF.R.U32.HI R2, RZ, 0x2, R2 ;  /* 0x00000002ff027819 */ /* 0x000fca0000011602 */
[----:B------:R-:W-:-:S04]  /*16e0*/  IMAD R2, R2, -0x7, R7 ;  /* 0xfffffff902027824 */ /* 0x000fc800078e0207 */
[----:B------:R-:W-:-:S04]  /*16f0*/  IMAD R2, R2, 0x8, R5 ;  /* 0x0000000802027824 */ /* 0x000fc800078e0205 */
[----:B------:R-:W-:-:S05]  /*1700*/  VIADD R2, R2, 0x38038 ;  /* 0x0003803802027836 */ /* 0x000fca0000000000 */
[----:B------:R-:W-:-:S04]  /*1710*/  PRMT R2, R19, 0x654, R2 ;  /* 0x0000065413027816 */ /* 0x000fc80000000002 */
[----:B------:R0:W-:Y:S03]  /*1720*/  SYNCS.ARRIVE.TRANS64.RED.A1T0 RZ, [R2+URZ], RZ ;  /* 0x000000ff02ff79a7 */ /* 0x0001e6000810043f */
.L_x_1095:
[----:B------:R-:W-:Y:S05]  /*1730*/  BSYNC B0 ;  /* 0x0000000000007941 */ /* 0x000fea0003800000 */
.L_x_1094:
[----:B------:R-:W-:Y:S05]  /*1740*/  @P1 BRA `(.L_x_1092) ;  /* 0x0000000000041947 */ /* 0x000fea0003800000 */
[----:B------:R-:W-:Y:S01]  /*1750*/  BPT.TRAP 0x1 ;  /* 0x000000040000795c */ /* 0x000fe20000300000 */
.L_x_1092:
[----:B------:R-:W1:Y:S01]  /*1760*/  S2R R0, SR_TID.X ;  /* 0x0000000000007919 */ /* 0x000e620000002100 */
[----:B------:R-:W2:Y:S01]  /*1770*/  S2UR UR4, SR_CTAID.Z ;  /* 0x00000000000479c3 */ /* 0x000ea20000002700 */
[----:B------:R-:W-:Y:S01]  /*1780*/  ULDC.64 UR6, c[0x0][0x280] ;  /* 0x0000a00000067ab9 */ /* 0x000fe20000000a00 */
[----:B------:R-:W3:Y:S01]  /*1790*/  S2R R13, SR_CTAID.Y ;  /* 0x00000000000d7919 */ /* 0x000ee20000002600 */
[----:B------:R-:W4:Y:S05]  /*17a0*/  S2R R5, SR_CTAID.X ;  /* 0x0000000000057919 */ /* 0x000f2a0000002500 */
[----:B------:R-:W0:Y:S08]  /*17b0*/  LDC.64 R8, c[0x0][0x5d0] ;  /* 0x00017400ff087b82 */ /* 0x000e300000000a00 */
[----:B------:R-:W0:Y:S01]  /*17c0*/  LDC.64 R154, c[0x0][0x5b8] ;  /* 0x00016e00ff9a7b82 */ /* 0x000e220000000a00 */
[----:B--2---:R-:W-:Y:S01]  /*17d0*/  USHF.R.S32.HI UR5, URZ, 0x1f, UR4 ;  /* 0x0000001f3f057899 */ /* 0x004fe20008011404 */
[----:B-1----:R-:W-:-:S04]  /*17e0*/  SHF.R.S32.HI R3, RZ, 0x1f, R0 ;  /* 0x0000001fff037819 */ /* 0x002fc80000011400 */
[----:B------:R-:W-:Y:S01]  /*17f0*/  LEA.HI R3, R3, R0, RZ, 0x7 ;  /* 0x0000000003037211 */ /* 0x000fe200078f38ff */
[----:B---3--:R-:W-:-:S03]  /*1800*/  IMAD.SHL.U32 R7, R13, 0x80, RZ ;  /* 0x000000800d077824 */ /* 0x008fc600078e00ff */
[----:B------:R-:W-:Y:S02]  /*1810*/  LOP3.LUT R3, R3, 0xffffff80, RZ, 0xc0, !PT ;  /* 0xffffff8003037812 */ /* 0x000fe400078ec0ff */
[----:B------:R-:W-:-:S03]  /*1820*/  ISETP.GE.AND P0, PT, R7, UR7, PT ;  /* 0x0000000707007c0c */ /* 0x000fc6000bf06270 */
[----:B------:R-:W-:Y:S02]  /*1830*/  IMAD.IADD R11, R0, 0x1, -R3 ;  /* 0x00000001000b7824 */ /* 0x000fe400078e0a03 */
[----:B----4-:R-:W-:-:S03]  /*1840*/  IMAD.SHL.U32 R0, R5, 0x80, RZ ;  /* 0x0000008005007824 */ /* 0x010fc600078e00ff */
[----:B------:R-:W-:Y:S02]  /*1850*/  SHF.R.S32.HI R6, RZ, 0x1f, R11 ;  /* 0x0000001fff067819 */ /* 0x000fe4000001140b */
[----:B------:R-:W-:Y:S02]  /*1860*/  ISETP.GE.OR P0, PT, R0, UR6, P0 ;  /* 0x0000000600007c0c */ /* 0x000fe40008706670 */
[CC--:B0-----:R-:W-:Y:S02]  /*1870*/  LEA.HI R2, R6.reuse, R11.reuse, RZ, 0x2 ;  /* 0x0000000b06027211 */ /* 0x0c1fe400078f10ff */
[----:B------:R-:W-:Y:S02]  /*1880*/  LEA.HI R5, R6, R11, RZ, 0x5 ;  /* 0x0000000b06057211 */ /* 0x000fe400078f28ff */
[--C-:B------:R-:W-:Y:S02]  /*1890*/  SHF.R.S32.HI R3, RZ, 0x2, R2.reuse ;  /* 0x00000002ff037819 */ /* 0x100fe40000011402 */
[----:B------:R-:W-:-:S02]  /*18a0*/  SHF.R.S32.HI R4, RZ, 0x1f, R2 ;  /* 0x0000001fff047819 */ /* 0x000fc40000011402 */
[----:B------:R-:W-:Y:S02]  /*18b0*/  SHF.R.S32.HI R5, RZ, 0x5, R5 ;  /* 0x00000005ff057819 */ /* 0x000fe40000011405 */
[----:B------:R-:W-:-:S04]  /*18c0*/  LEA.HI R4, R4, R3, RZ, 0x3 ;  /* 0x0000000304047211 */ /* 0x000fc800078f18ff */
[----:B------:R-:W-:-:S05]  /*18d0*/  LOP3.LUT R4, R4, 0xfffffff8, RZ, 0xc0, !PT ;  /* 0xfffffff804047812 */ /* 0x000fca00078ec0ff */
[----:B------:R-:W-:-:S04]  /*18e0*/  IMAD.IADD R162, R3, 0x1, -R4 ;  /* 0x0000000103a27824 */ /* 0x000fc800078e0a04 */
[----:B------:R-:W-:Y:S01]  /*18f0*/  IMAD R21, R5, 0x10, R162 ;  /* 0x0000001005157824 */ /* 0x000fe200078e02a2 */
[----:B------:R-:W-:Y:S06]  /*1900*/  @P0 EXIT ;  /* 0x000000000000094d */ /* 0x000fec0003800000 */
[----:B------:R-:W0:Y:S01]  /*1910*/  LDC.64 R22, c[0x0][0x5c8] ;  /* 0x00017200ff167b82 */ /* 0x000e220000000a00 */
[----:B------:R-:W-:Y:S01]  /*1920*/  LOP3.LUT R2, R2, 0xfffffffc, RZ, 0xc0, !PT ;  /* 0xfffffffc02027812 */ /* 0x000fe200078ec0ff */
[----:B------:R-:W-:Y:S01]  /*1930*/  IMAD R6, R8, UR5, RZ ;  /* 0x0000000508067c24 */ /* 0x000fe2000f8e02ff */
[----:B------:R-:W-:Y:S01]  /*1940*/  SHF.R.S32.HI R3, RZ, 0x1f, R21 ;  /* 0x0000001fff037819 */ /* 0x000fe20000011415 */
[----:B------:R-:W-:Y:S01]  /*1950*/  IMAD R5, R5, -0x10, -R0 ;  /* 0xfffffff005057824 */ /* 0x000fe200078e0a00 */
[----:B------:R-:W-:Y:S01]  /*1960*/  IADD3 R20, P0, R0, R21, RZ ;  /* 0x0000001500147210 */ /* 0x000fe20007f1e0ff */
[----:B------:R-:W-:Y:S01]  /*1970*/  IMAD.IADD R4, R11, 0x1, -R2 ;  /* 0x000000010b047824 */ /* 0x000fe200078e0a02 */
[----:B-----5:R-:W-:Y:S01]  /*1980*/  FSETP.NEU.AND P2, PT, R16, RZ, PT ;  /* 0x000000ff1000720b */ /* 0x020fe20003f4d000 */
[----:B------:R-:W-:Y:S01]  /*1990*/  IMAD R9, R9, UR4, R6 ;  /* 0x0000000409097c24 */ /* 0x000fe2000f8e0206 */
[----:B------:R-:W-:Y:S01]  /*19a0*/  LEA.HI.X.SX32 R21, R0, R3, 0x1, P0 ;  /* 0x0000000300157211 */ /* 0x000fe200000f0eff */
[----:B------:R-:W-:Y:S01]  /*19b0*/  IMAD.WIDE R18, R4, 0x2, RZ ;  /* 0x0000000204127825 */ /* 0x000fe200078e02ff */
[----:B------:R-:W-:-:S03]  /*19c0*/  IADD3 R162, R5, UR6, -R162 ;  /* 0x0000000605a27c10 */ /* 0x000fc6000fffe8a2 */
[----:B------:R-:W-:Y:S01]  /*19d0*/  IMAD.WIDE.U32 R2, R8, UR4, R20 ;  /* 0x0000000408027c25 */ /* 0x000fe2000f8e0014 */
[----:B------:R-:W-:-:S03]  /*19e0*/  ISETP.GT.AND P1, PT, R162, RZ, PT ;  /* 0x000000ffa200720c */ /* 0x000fc60003f24270 */
[----:B------:R-:W-:-:S04]  /*19f0*/  IMAD.WIDE R18, R13, 0x80, R18 ;  /* 0x000000800d127825 */ /* 0x000fc800078e0212 */
[----:B------:R-:W-:Y:S02]  /*1a00*/  IMAD R0, R4, -0x2, -R7 ;  /* 0xfffffffe04007824 */ /* 0x000fe400078e0a07 */
[----:B------:R-:W-:Y:S01]  /*1a10*/  IMAD.IADD R3, R3, 0x1, R9 ;  /* 0x0000000103037824 */ /* 0x000fe200078e0209 */
[----:B0-----:R-:W-:Y:S01]  /*1a20*/  SHF.L.U64.HI R174, R22, 0x3, R23 ;  /* 0x0000000316ae7819 */ /* 0x001fe20000010217 */
[-C--:B------:R-:W-:Y:S02]  /*1a30*/  IMAD R5, R19, R22.reuse, RZ ;  /* 0x0000001613057224 */ /* 0x080fe400078e02ff */
[----:B------:R-:W-:Y:S02]  /*1a40*/  VIADD R0, R0, UR7 ;  /* 0x0000000700007c36 */ /* 0x000fe40008000000 */
[----:B------:R-:W-:Y:S02]  /*1a50*/  IMAD R4, R154, UR5, RZ ;  /* 0x000000059a047c24 */ /* 0x000fe4000f8e02ff */
[----:B------:R-:W-:Y:S01]  /*1a60*/  IMAD R5, R18, R23, R5 ;  /* 0x0000001712057224 */ /* 0x000fe200078e0205 */
[----:B------:R-:W-:Y:S01]  /*1a70*/  ISETP.GT.AND P0, PT, R0, RZ, P1 ;  /* 0x000000ff0000720c */ /* 0x000fe20000f04270 */
[----:B------:R-:W-:-:S04]  /*1a80*/  IMAD.WIDE.U32 R2, R18, R22, R2 ;  /* 0x0000001612027225 */ /* 0x000fc800078e0002 */
[----:B------:R-:W-:Y:S02]  /*1a90*/  IMAD R155, R155, UR4, R4 ;  /* 0x000000049b9b7c24 */ /* 0x000fe4000f8e0204 */
[----:B------:R-:W-:Y:S02]  /*1aa0*/  IMAD.SHL.U32 R169, R22, 0x8, RZ ;  /* 0x0000000816a97824 */ /* 0x000fe400078e00ff */
[----:B------:R-:W-:Y:S01]  /*1ab0*/  IMAD.IADD R7, R3, 0x1, R5 ;  /* 0x0000000103077824 */ /* 0x000fe200078e0205 */
[----:B------:R-:W-:Y:S06]  /*1ac0*/  @!P2 BRA `(.L_x_1096) ;  /* 0x0000007000b8a947 */ /* 0x000fec0003800000 */
[----:B------:R-:W0:Y:S01]  /*1ad0*/  LDC.64 R14, c[0x0][0x5b0] ;  /* 0x00016c00ff0e7b82 */ /* 0x000e220000000a00 */
[----:B------:R-:W-:Y:S01]  /*1ae0*/  IMAD.WIDE.U32 R10, R154, UR4, R20 ;  /* 0x000000049a0a7c25 */ /* 0x000fe2000f8e0014 */
[----:B------:R-:W-:-:S03]  /*1af0*/  ULDC.64 UR6, c[0x0][0x5c0] ;  /* 0x0001700000067ab9 */ /* 0x000fc60000000a00 */
[----:B------:R-:W-:Y:S02]  /*1b00*/  IMAD.IADD R9, R155, 0x1, R11 ;  /* 0x000000019b097824 */ /* 0x000fe400078e020b */
[----:B------:R-:W-:Y:S01]  /*1b10*/  IMAD.MOV.U32 R8, RZ, RZ, R10 ;  /* 0x000000ffff087224 */ /* 0x000fe200078e000a */
[----:B------:R-:W1:Y:S08]  /*1b20*/  LDC.64 R12, c[0x0][0x5a8] ;  /* 0x00016a00ff0c7b82 */ /* 0x000e700000000a00 */
[----:B------:R-:W2:Y:S01]  /*1b30*/  LDC.64 R156, c[0x0][0x5b0] ;  /* 0x00016c00ff9c7b82 */ /* 0x000ea20000000a00 */
[----:B0-----:R-:W-:-:S02]  /*1b40*/  IMAD R163, R19, R14, RZ ;  /* 0x0000000e13a37224 */ /* 0x001fc400078e02ff */
[----:B------:R-:W-:-:S04]  /*1b50*/  IMAD.WIDE.U32 R4, R18, R14, R8 ;  /* 0x0000000e12047225 */ /* 0x000fc800078e0008 */
[----:B------:R-:W-:Y:S01]  /*1b60*/  IMAD R163, R18, R15, R163 ;  /* 0x0000000f12a37224 */ /* 0x000fe200078e02a3 */
[----:B-1----:R-:W-:-:S03]  /*1b70*/  LEA R152, P2, R4, R12, 0x1 ;  /* 0x0000000c04987211 */ /* 0x002fc600078408ff */
[----:B------:R-:W-:-:S05]  /*1b80*/  IMAD.IADD R3, R5, 0x1, R163 ;  /* 0x0000000105037824 */ /* 0x000fca00078e02a3 */
[----:B------:R-:W-:-:S05]  /*1b90*/  LEA.HI.X R153, R4, R13, R3, 0x1, P2 ;  /* 0x0000000d04997211 */ /* 0x000fca00010f0c03 */
[----:B------:R0:W3:Y:S01]  /*1ba0*/  @P0 LDG.E.LTC128B.U16 R3, desc[UR36][R152.64] ;  /* 0x0000002498030981 */ /* 0x0000e2000c1e1520 */
[----:B--2---:R-:W-:Y:S01]  /*1bb0*/  IMAD.WIDE.U32 R158, R18, R14, R156 ;  /* 0x0000000e129e7225 */ /* 0x004fe200078e009c */
[----:B------:R-:W-:Y:S02]  /*1bc0*/  ISETP.GT.AND P2, PT, R0, 0x1, P1 ;  /* 0x000000010000780c */ /* 0x000fe40000f44270 */
[----:B------:R-:W-:Y:S01]  /*1bd0*/  LEA R6, P3, R2, UR6, 0x1 ;  /* 0x0000000602067c11 */ /* 0x000fe2000f8608ff */
[----:B------:R-:W-:Y:S01]  /*1be0*/  IMAD.IADD R167, R163, 0x1, R159 ;  /* 0x00000001a3a77824 */ /* 0x000fe200078e029f */
[----:B------:R-:W-:Y:S02]  /*1bf0*/  IADD3 R4, P4, R10, R158, RZ ;  /* 0x0000009e0a047210 */ /* 0x000fe40007f9e0ff */
[----:B------:R-:W-:Y:S02]  /*1c00*/  LEA.HI.X R7, R2, UR7, R7, 0x1, P3 ;  /* 0x0000000702077c11 */ /* 0x000fe400098f0c07 */
[----:B0-----:R-:W-:Y:S01]  /*1c10*/  LEA R152, P5, R4, R12, 0x1 ;  /* 0x0000000c04987211 */ /* 0x001fe200078a08ff */
[----:B---3--:R-:W-:Y:S01]  /*1c20*/  HADD2.F32 R5, -RZ, R3.H0_H0 ;  /* 0x20000003ff057230 */ /* 0x008fe20000004100 */
[----:B------:R-:W-:-:S04]  /*1c30*/  PRMT R160, R3, 0x7610, R160 ;  /* 0x0000761003a07816 */ /* 0x000fc800000000a0 */
[----:B------:R-:W-:-:S04]  /*1c40*/  FMUL R5, R5, R16 ;  /* 0x0000001005057220 */ /* 0x000fc80000400000 */
[----:B------:R-:W-:Y:S01]  /*1c50*/  FFMA R5, R88, R17, R5 ;  /* 0x0000001158057223 */ /* 0x000fe20000000005 */
[----:B------:R-:W-:-:S04]  /*1c60*/  IMAD.X R88, R167, 0x1, R9, P4 ;  /* 0x00000001a7587824 */ /* 0x000fc800020e0609 */
[----:B------:R-:W-:Y:S02]  /*1c70*/  F2FP.F16.F32.PACK_AB R5, RZ, R5 ;  /* 0x00000005ff05723e */ /* 0x000fe400000000ff */
[----:B------:R-:W-:-:S03]  /*1c80*/  LEA.HI.X R153, R4, R13, R88, 0x1, P5 ;  /* 0x0000000d04997211 */ /* 0x000fc600028f0c58 */
[----:B------:R0:W-:Y:S04]  /*1c90*/  @P0 STG.E.U16 desc[UR36][R6.64], R5 ;  /* 0x0000000506000986 */ /* 0x0001e8000c101524 */
[----:B------:R-:W2:Y:S01]  /*1ca0*/  @P2 LDG.E.LTC128B.U16 R160, desc[UR36][R152.64] ;  /* 0x0000002498a02981 */ /* 0x000ea2000c1e1520 */
[----:B------:R-:W-:Y:S01]  /*1cb0*/  ISETP.GT.AND P0, PT, R162, 0x8, PT ;  /* 0x00000008a200780c */ /* 0x000fe20003f04270 */
[----:B------:R-:W-:Y:S01]  /*1cc0*/  BSSY B0, `(.L_x_1097) ;  /* 0x0000014000007945 */ /* 0x000fe20003800000 */
[----:B0-----:R-:W-:-:S04]  /*1cd0*/  IMAD.WIDE.U32 R4, R154, UR4, RZ ;  /* 0x000000049a047c25 */ /* 0x001fc8000f8e00ff */
[----:B------:R-:W-:Y:S02]  /*1ce0*/  IMAD.IADD R3, R5, 0x1, R155 ;  /* 0x0000000105037824 */ /* 0x000fe400078e029b */
[----:B------:R-:W-:-:S04]  /*1cf0*/  IMAD.MOV.U32 R2, RZ, RZ, R4 ;  /* 0x000000ffff027224 */ /* 0x000fc800078e0004 */
[----:B------:R-:W-:-:S04]  /*1d00*/  IMAD.WIDE.U32 R154, R18, R14, R2 ;  /* 0x0000000e129a7225 */ /* 0x000fc800078e0002 */
[----:B--2---:R-:W-:-:S05]  /*1d10*/  HADD2.F32 R161, -RZ, R160.H0_H0 ;  /* 0x200000a0ffa17230 */ /* 0x004fca0000004100 */
[----:B------:R-:W-:Y:S01]  /*1d20*/  FMUL R88, R161, R16 ;  /* 0x00000010a1587220 */ /* 0x000fe20000400000 */
[----:B------:R-:W-:Y:S02]  /*1d30*/  IADD3 R161, P3, R20, R154, RZ ;  /* 0x0000009a14a17210 */ /* 0x000fe40007f7e0ff */
[C---:B------:R-:W-:Y:S01]  /*1d40*/  LEA R154, P4, R22.reuse, R6, 0x1 ;  /* 0x00000006169a7211 */ /* 0x040fe200078808ff */
[----:B------:R-:W-:Y:S01]  /*1d50*/  FFMA R88, R89, R17, R88 ;  /* 0x0000001159587223 */ /* 0x000fe20000000058 */
[----:B------:R-:W-:Y:S02]  /*1d60*/  SHF.L.U64.HI R89, R22, 0x1, R23 ;  /* 0x0000000116597819 */ /* 0x000fe40000010217 */
[----:B------:R-:W-:Y:S02]  /*1d70*/  IADD3.X R164, R21, R163, R155, P3, !PT ;  /* 0x000000a315a47210 */ /* 0x000fe40001ffe49b */
[----:B------:R-:W-:Y:S01]  /*1d80*/  F2FP.F16.F32.PACK_AB R88, RZ, R88 ;  /* 0x00000058ff58723e */ /* 0x000fe200000000ff */
[----:B------:R-:W-:Y:S01]  /*1d90*/  IMAD.X R155, R89, 0x1, R7, P4 ;  /* 0x00000001599b7824 */ /* 0x000fe200020e0607 */
[----:B------:R-:W-:-:S02]  /*1da0*/  ISETP.GT.AND P3, PT, R0, RZ, P0 ;  /* 0x000000ff0000720c */ /* 0x000fc40000764270 */
[C---:B------:R-:W-:Y:S02]  /*1db0*/  LEA R152, P5, R161.reuse, R12, 0x1 ;  /* 0x0000000ca1987211 */ /* 0x040fe400078a08ff */
[----:B------:R0:W-:Y:S02]  /*1dc0*/  @P2 STG.E.U16 desc[UR36][R154.64], R88 ;  /* 0x000000589a002986 */ /* 0x0001e4000c101524 */
[----:B------:R-:W-:-:S07]  /*1dd0*/  LEA.HI.X R153, R161, R13, R164, 0x1, P5 ;  /* 0x0000000da1997211 */ /* 0x000fce00028f0ca4 */
[----:B------:R-:W-:Y:S05]  /*1de0*/  @!P3 BRA `(.L_x_1098) ;  /* 0x000000000004b947 */ /* 0x000fea0003800000 */
[----:B------:R1:W5:Y:S02]  /*1df0*/  LDG.E.LTC128B.U16 R160, desc[UR36][R152.64+0x10] ;  /* 0x0000102498a07981 */ /* 0x000364000c1e1520 */
.L_x_1098:
[----:B------:R-:W-:Y:S05]  /*1e00*/  BSYNC B0 ;  /* 0x0000000000007941 */ /* 0x000fea0003800000 */
.L_x_1097:
[----:B-----5:R-:W-:Y:S01]  /*1e10*/  HADD2.F32 R89, -RZ, R160.H0_H0 ;  /* 0x200000a0ff597230 */ /* 0x020fe20000004100 */
[----:B------:R-:W-:Y:S01]  /*1e20*/  BSSY B0, `(.L_x_1099) ;  /* 0x000000d000007945 */ /* 0x000fe20003800000 */
[----:B------:R-:W-:-:S03]  /*1e30*/  IMAD R168, R15, 0x7, RZ ;  /* 0x000000070fa87824 */ /* 0x000fc600078e02ff */
[----:B------:R-:W-:-:S04]  /*1e40*/  FMUL R89, R89, R16 ;  /* 0x0000001059597220 */ /* 0x000fc80000400000 */
[----:B------:R-:W-:Y:S01]  /*1e50*/  FFMA R89, R90, R17, R89 ;  /* 0x000000115a597223 */ /* 0x000fe20000000059 */
[----:B------:R-:W-:-:S04]  /*1e60*/  IADD3 R90, P2, P4, R20, R158, R4 ;  /* 0x0000009e145a7210 */ /* 0x000fc80007c5e004 */
[----:B------:R-:W-:Y:S02]  /*1e70*/  F2FP.F16.F32.PACK_AB R161, RZ, R89 ;  /* 0x00000059ffa1723e */ /* 0x000fe400000000ff */
[----:B------:R-:W-:Y:S02]  /*1e80*/  IADD3.X R89, R21, R167, R3, P2, P4 ;  /* 0x000000a715597210 */ /* 0x000fe400017e8403 */
[----:B------:R-:W-:Y:S01]  /*1e90*/  ISETP.GT.AND P2, PT, R0, 0x1, P0 ;  /* 0x000000010000780c */ /* 0x000fe20000744270 */
[----:B------:R2:W-:Y:S01]  /*1ea0*/  @P3 STG.E.U16 desc[UR36][R6.64+0x10], R161 ;  /* 0x000010a106003986 */ /* 0x0005e2000c101524 */
[----:B0-----:R-:W-:-:S04]  /*1eb0*/  LEA R88, P5, R90, R12, 0x1 ;  /* 0x0000000c5a587211 */ /* 0x001fc800078a08ff */
[----:B------:R-:W-:-:S07]  /*1ec0*/  LEA.HI.X R89, R90, R13, R89, 0x1, P5 ;  /* 0x0000000d5a597211 */ /* 0x000fce00028f0c59 */
[----:B--2---:R-:W-:Y:S05]  /*1ed0*/  @!P2 BRA `(.L_x_1100) ;  /* 0x000000000004a947 */ /* 0x004fea0003800000 */
[----:B------:R0:W5:Y:S02]  /*1ee0*/  LDG.E.LTC128B.U16 R160, desc[UR36][R88.64+0x10] ;  /* 0x0000102458a07981 */ /* 0x000164000c1e1520 */
.L_x_1100:
[----:B------:R-:W-:Y:S05]  /*1ef0*/  BSYNC B0 ;  /* 0x0000000000007941 */ /* 0x000fea0003800000 */
.L_x_1099:
[----:B------:R-:W-:Y:S01]  /*1f00*/  IMAD.MOV.U32 R166, RZ, RZ, R158 ;  /* 0x000000ffffa67224 */ /* 0x000fe200078e009e */
[----:B------:R-:W-:Y:S01]  /*1f10*/  ISETP.GT.AND P3, PT, R0, 0x8, P1 ;  /* 0x000000080000780c */ /* 0x000fe20000f64270 */
[----:B-----5:R-:W-:Y:S01]  /*1f20*/  HADD2.F32 R159, -RZ, R160.H0_H0 ;  /* 0x200000a0ff9f7230 */ /* 0x020fe20000004100 */
[----:B------:R-:W-:Y:S01]  /*1f30*/  PRMT R170, R160, 0x7610, R170 ;  /* 0x00007610a0aa7816 */ /* 0x000fe200000000aa */
[----:B------:R-:W-:-:S04]  /*1f40*/  IMAD.WIDE.U32 R166, R14, 0x7, R166 ;  /* 0x000000070ea67825 */ /* 0x000fc800078e00a6 */
[----:B------:R-:W-:Y:S01]  /*1f50*/  FMUL R90, R159, R16 ;  /* 0x000000109f5a7220 */ /* 0x000fe20000400000 */
[----:B------:R-:W-:Y:S01]  /*1f60*/  IMAD.IADD R161, R167, 0x1, R168 ;  /* 0x00000001a7a17824 */ /* 0x000fe200078e02a8 */
[----:B------:R-:W-:Y:S02]  /*1f70*/  IADD3 R158, P4, R10, R166, RZ ;  /* 0x000000a60a9e7210 */ /* 0x000fe40007f9e0ff */
[----:B------:R-:W-:-:S03]  /*1f80*/  FFMA R91, R91, R17, R90 ;  /* 0x000000115b5b7223 */ /* 0x000fc6000000005a */
[----:B------:R-:W-:Y:S01]  /*1f90*/  IMAD.X R159, R161, 0x1, R9, P4 ;  /* 0x00000001a19f7824 */ /* 0x000fe200020e0609 */
[C---:B------:R-:W-:Y:S02]  /*1fa0*/  LEA R90, P4, R158.reuse, R12, 0x1 ;  /* 0x0000000c9e5a7211 */ /* 0x040fe400078808ff */
[----:B------:R-:W-:Y:S02]  /*1fb0*/  F2FP.F16.F32.PACK_AB R164, RZ, R91 ;  /* 0x0000005bffa4723e */ /* 0x000fe400000000ff */
[----:B------:R-:W-:-:S03]  /*1fc0*/  LEA.HI.X R91, R158, R13, R159, 0x1, P4 ;  /* 0x0000000d9e5b7211 */ /* 0x000fc600020f0c9f */
[----:B------:R2:W-:Y:S04]  /*1fd0*/  @P2 STG.E.U16 desc[UR36][R154.64+0x10], R164 ;  /* 0x000010a49a002986 */ /* 0x0005e8000c101524 */
[----:B------:R-:W3:Y:S01]  /*1fe0*/  @P3 LDG.E.LTC128B.U16 R170, desc[UR36][R90.64] ;  /* 0x000000245aaa3981 */ /* 0x000ee2000c1e1520 */
[----:B------:R-:W-:Y:S01]  /*1ff0*/  IADD3 R166, P2, R166, R14, RZ ;  /* 0x0000000ea6a67210 */ /* 0x000fe20007f5e0ff */
[----:B------:R-:W-:-:S04]  /*2000*/  IMAD R23, R23, 0xe, RZ ;  /* 0x0000000e17177824 */ /* 0x000fc800078e02ff */
[----:B------:R-:W-:Y:S01]  /*2010*/  IMAD.X R167, R161, 0x1, R15, P2 ;  /* 0x00000001a1a77824 */ /* 0x000fe200010e060f */
[----:B------:R-:W-:Y:S02]  /*2020*/  IADD3 R161, P4, R166, R10, RZ ;  /* 0x0000000aa6a17210 */ /* 0x000fe40007f9e0ff */
[----:B------:R-:W-:-:S03]  /*2030*/  ISETP.GT.AND P2, PT, R0, 0x9, P1 ;  /* 0x000000090000780c */ /* 0x000fc60000f44270 */
[----:B--2---:R-:W-:Y:S01]  /*2040*/  IMAD.X R164, R167, 0x1, R9, P4 ;  /* 0x00000001a7a47824 */ /* 0x004fe200020e0609 */
[----:B------:R-:W-:-:S04]  /*2050*/  LEA R160, P4, R161, R12, 0x1 ;  /* 0x0000000ca1a07211 */ /* 0x000fc800078808ff */
[----:B------:R-:W-:Y:S01]  /*2060*/  LEA.HI.X R161, R161, R13, R164, 0x1, P4 ;  /* 0x0000000da1a17211 */ /* 0x000fe200020f0ca4 */
[----:B---3--:R-:W-:-:S05]  /*2070*/  HADD2.F32 R159, -RZ, R170.H0_H0 ;  /* 0x200000aaff9f7230 */ /* 0x008fca0000004100 */
[----:B------:R-:W-:-:S04]  /*2080*/  FMUL R159, R159, R16 ;  /* 0x000000109f9f7220 */ /* 0x000fc80000400000 */
[----:B------:R-:W-:Y:S01]  /*2090*/  FFMA R92, R92, R17, R159 ;  /* 0x000000115c5c7223 */ /* 0x000fe2000000009f */
[----:B------:R-:W-:-:S04]  /*20a0*/  IMAD.WIDE.U32 R158, R22, 0xe, R154 ;  /* 0x0000000e169e7825 */ /* 0x000fc800078e009a */
[----:B------:R-:W-:Y:S01]  /*20b0*/  F2FP.F16.F32.PACK_AB R92, RZ, R92 ;  /* 0x0000005cff5c723e */ /* 0x000fe200000000ff */
[----:B------:R-:W-:Y:S02]  /*20c0*/  IMAD.IADD R91, R159, 0x1, R23 ;  /* 0x000000019f5b7824 */ /* 0x000fe400078e0217 */
[----:B------:R-:W-:Y:S01]  /*20d0*/  IMAD.MOV.U32 R90, RZ, RZ, R158 ;  /* 0x000000ffff5a7224 */ /* 0x000fe200078e009e */
[----:B------:R-:W-:-:S05]  /*20e0*/  PRMT R159, R92, 0x7610, R159 ;  /* 0x000076105c9f7816 */ /* 0x000fca000000009f */
[----:B------:R2:W-:Y:S04]  /*20f0*/  @P3 STG.E.U16 desc[UR36][R90.64], R159 ;  /* 0x0000009f5a003986 */ /* 0x0005e8000c101524 */
[----:B------:R-:W3:Y:S01]  /*2100*/  @P2 LDG.E.LTC128B.U16 R170, desc[UR36][R160.64] ;  /* 0x00000024a0aa2981 */ /* 0x000ee2000c1e1520 */
[----:B------:R-:W-:Y:S01]  /*2110*/  IMAD.WIDE.U32 R164, R14, 0x7, R156 ;  /* 0x000000070ea47825 */ /* 0x000fe200078e009c */
[C---:B------:R-:W-:Y:S01]  /*2120*/  SHF.L.U64.HI R174, R169.reuse, 0x1, R174 ;  /* 0x00000001a9ae7819 */ /* 0x040fe200000102ae */
[----:B------:R-:W-:Y:S01]  /*2130*/  BSSY B0, `(.L_x_1101) ;  /* 0x0000016000007945 */ /* 0x000fe20003800000 */
[----:B------:R-:W-:Y:S01]  /*2140*/  ISETP.GT.AND P3, PT, R0, 0x8, P0 ;  /* 0x000000080000780c */ /* 0x000fe20000764270 */
[----:B------:R-:W-:Y:S02]  /*2150*/  IMAD.IADD R165, R168, 0x1, R165 ;  /* 0x00000001a8a57824 */ /* 0x000fe400078e02a5 */
[----:B------:R-:W-:-:S05]  /*2160*/  IMAD.SHL.U32 R169, R169, 0x2, RZ ;  /* 0x00000002a9a97824 */ /* 0x000fca00078e00ff */
[----:B------:R-:W-:-:S05]  /*2170*/  IADD3 R158, P4, R169, R154, RZ ;  /* 0x0000009aa99e7210 */ /* 0x000fca0007f9e0ff */
[----:B--2---:R-:W-:Y:S02]  /*2180*/  IMAD.X R159, R174, 0x1, R155, P4 ;  /* 0x00000001ae9f7824 */ /* 0x004fe400020e069b */
[----:B---3--:R-:W-:-:S05]  /*2190*/  HADD2.F32 R157, -RZ, R170.H0_H0 ;  /* 0x200000aaff9d7230 */ /* 0x008fca0000004100 */
[----:B------:R-:W-:Y:S01]  /*21a0*/  FMUL R92, R157, R16 ;  /* 0x000000109d5c7220 */ /* 0x000fe20000400000 */
[----:B------:R-:W-:-:S04]  /*21b0*/  IMAD.WIDE.U32 R156, R18, R14, R164 ;  /* 0x0000000e129c7225 */ /* 0x000fc800078e00a4 */
[----:B------:R-:W-:Y:S01]  /*21c0*/  FFMA R92, R93, R17, R92 ;  /* 0x000000115d5c7223 */ /* 0x000fe2000000005c */
[----:B------:R-:W-:Y:S01]  /*21d0*/  IMAD.IADD R93, R163, 0x1, R157 ;  /* 0x00000001a35d7824 */ /* 0x000fe200078e029d */
[----:B------:R-:W-:-:S03]  /*21e0*/  IADD3 R157, P5, P6, R20, R156, R4 ;  /* 0x0000009c149d7210 */ /* 0x000fc60007ebe004 */
[----:B------:R-:W-:Y:S02]  /*21f0*/  F2FP.F16.F32.PACK_AB R160, RZ, R92 ;  /* 0x0000005cffa0723e */ /* 0x000fe400000000ff */
[----:B------:R-:W-:Y:S02]  /*2200*/  IADD3.X R92, R21, R93, R3, P5, P6 ;  /* 0x0000005d155c7210 */ /* 0x000fe40002fec403 */
[----:B------:R-:W-:Y:S02]  /*2210*/  PRMT R93, R160, 0x7610, R93 ;  /* 0x00007610a05d7816 */ /* 0x000fe4000000005d */
[----:B------:R-:W-:Y:S02]  /*2220*/  IADD3 R160, P4, R164, R14, RZ ;  /* 0x0000000ea4a07210 */ /* 0x000fe40007f9e0ff */
[----:B------:R-:W-:Y:S01]  /*2230*/  LEA R156, P5, R157, R12, 0x1 ;  /* 0x0000000c9d9c7211 */ /* 0x000fe200078a08ff */
[----:B------:R2:W-:Y:S02]  /*2240*/  @P2 STG.E.U16 desc[UR36][R158.64], R93 ;  /* 0x0000005d9e002986 */ /* 0x0005e4000c101524 */
[----:B------:R-:W-:Y:S01]  /*2250*/  IMAD.X R161, R165, 0x1, R15, P4 ;  /* 0x00000001a5a17824 */ /* 0x000fe200020e060f */
[----:B------:R-:W-:Y:S01]  /*2260*/  LEA.HI.X R157, R157, R13, R92, 0x1, P5 ;  /* 0x0000000d9d9d7211 */ /* 0x000fe200028f0c5c */
[----:B------:R-:W-:Y:S08]  /*2270*/  @!P3 BRA `(.L_x_1102) ;  /* 0x000000000004b947 */ /* 0x000ff00003800000 */
[----:B------:R3:W5:Y:S02]  /*2280*/  LDG.E.LTC128B.U16 R170, desc[UR36][R156.64+0x10] ;  /* 0x000010249caa7981 */ /* 0x000764000c1e1520 */
.L_x_1102:
[----:B------:R-:W-:Y:S05]  /*2290*/  BSYNC B0 ;  /* 0x0000000000007941 */ /* 0x000fea0003800000 */
.L_x_1101:
[----:B-----5:R-:W-:Y:S01]  /*22a0*/  HADD2.F32 R171, -RZ, R170.H0_H0 ;  /* 0x200000aaffab7230 */ /* 0x020fe20000004100 */
[----:B------:R-:W-:Y:S01]  /*22b0*/  BSSY B0, `(.L_x_1103) ;  /* 0x000000e000007945 */ /* 0x000fe20003800000 */
[----:B--2---:R-:W-:-:S04]  /*22c0*/  IMAD.WIDE.U32 R92, R18, R14, R160 ;  /* 0x0000000e125c7225 */ /* 0x004fc800078e00a0 */
[----:B------:R-:W-:Y:S01]  /*22d0*/  FMUL R171, R171, R16 ;  /* 0x00000010abab7220 */ /* 0x000fe20000400000 */
[----:B------:R-:W-:Y:S01]  /*22e0*/  IMAD.IADD R173, R163, 0x1, R93 ;  /* 0x00000001a3ad7824 */ /* 0x000fe200078e025d */
[----:B------:R-:W-:Y:S02]  /*22f0*/  IADD3 R93, P2, P4, R20, R92, R4 ;  /* 0x0000005c145d7210 */ /* 0x000fe40007c5e004 */
[----:B------:R-:W-:Y:S02]  /*2300*/  FFMA R171, R94, R17, R171 ;  /* 0x000000115eab7223 */ /* 0x000fe400000000ab */
[----:B------:R-:W-:Y:S02]  /*2310*/  IADD3.X R94, R21, R173, R3, P2, P4 ;  /* 0x000000ad155e7210 */ /* 0x000fe400017e8403 */
[----:B------:R-:W-:Y:S02]  /*2320*/  ISETP.GT.AND P2, PT, R0, 0x9, P0 ;  /* 0x000000090000780c */ /* 0x000fe40000744270 */
[----:B------:R-:W-:-:S02]  /*2330*/  F2FP.F16.F32.PACK_AB R171, RZ, R171 ;  /* 0x000000abffab723e */ /* 0x000fc400000000ff */
[----:B------:R-:W-:-:S03]  /*2340*/  LEA R92, P4, R93, R12, 0x1 ;  /* 0x0000000c5d5c7211 */ /* 0x000fc600078808ff */
[----:B------:R2:W-:Y:S01]  /*2350*/  @P3 STG.E.U16 desc[UR36][R90.64+0x10], R171 ;  /* 0x000010ab5a003986 */ /* 0x0005e2000c101524 */
[----:B------:R-:W-:-:S05]  /*2360*/  LEA.HI.X R93, R93, R13, R94, 0x1, P4 ;  /* 0x0000000d5d5d7211 */ /* 0x000fca00020f0c5e */
[----:B------:R-:W-:Y:S05]  /*2370*/  @!P2 BRA `(.L_x_1104) ;  /* 0x000000000004a947 */ /* 0x000fea0003800000 */
[----:B------:R4:W5:Y:S02]  /*2380*/  LDG.E.LTC128B.U16 R170, desc[UR36][R92.64+0x10] ;  /* 0x000010245caa7981 */ /* 0x000964000c1e1520 */
.L_x_1104:
[----:B------:R-:W-:Y:S05]  /*2390*/  BSYNC B0 ;  /* 0x0000000000007941 */ /* 0x000fea0003800000 */
.L_x_1103:
[----:B--2--5:R-:W-:Y:S01]  /*23a0*/  HADD2.F32 R171, -RZ, R170.H0_H0 ;  /* 0x200000aaffab7230 */ /* 0x024fe20000004100 */
[----:B------:R-:W-:Y:S01]  /*23b0*/  ISETP.GT.AND P3, PT, R0, 0x10, P1 ;  /* 0x000000100000780c */ /* 0x000fe20000f64270 */
[----:B------:R-:W-:Y:S01]  /*23c0*/  IMAD.WIDE.U32 R166, R14, 0x7, R166 ;  /* 0x000000070ea67825 */ /* 0x000fe200078e00a6 */
[----:B------:R-:W-:-:S03]  /*23d0*/  PRMT R175, R170, 0x7610, R175 ;  /* 0x00007610aaaf7816 */ /* 0x000fc600000000af */
        /* <DEDUP_REMOVED lines=9> */
[----:B------:R0:W3:Y:S01]  /*2470*/  @P3 LDG.E.LTC128B.U16 R175, desc[UR36][R94.64] ;  /* 0x000000245eaf3981 */ /* 0x0000e2000c1e1520 */
[----:B------:R-:W-:Y:S01]  /*2480*/  IMAD.WIDE.U32 R176, R14, 0x7, R164 ;  /* 0x000000070eb07825 */ /* 0x000fe200078e00a4 */
[-C--:B------:R-:W-:Y:S01]  /*2490*/  IADD3 R172, P2, R166, R14.reuse, RZ ;  /* 0x0000000ea6ac7210 */ /* 0x080fe20007f5e0ff */
[----:B------:R-:W-:Y:S02]  /*24a0*/  BSSY B0, `(.L_x_1105) ;  /* 0x0000013000007945 */ /* 0x000fe40003800000 */
[----:B------:R-:W-:Y:S01]  /*24b0*/  IMAD.WIDE.U32 R164, R22, 0xe, R158 ;  /* 0x0000000e16a47825 */ /* 0x000fe200078e009e */
[----:B------:R-:W-:-:S03]  /*24c0*/  IADD3 R170, P5, R176, R14, RZ ;  /* 0x0000000eb0aa7210 */ /* 0x000fc60007fbe0ff */
[----:B--2---:R-:W-:Y:S01]  /*24d0*/  IMAD.X R173, R171, 0x1, R15, P2 ;  /* 0x00000001abad7824 */ /* 0x004fe200010e060f */
[----:B------:R-:W-:Y:S01]  /*24e0*/  ISETP.GT.AND P2, PT, R0, 0x11, P1 ;  /* 0x000000110000780c */ /* 0x000fe20000f44270 */
[----:B0-----:R-:W-:Y:S02]  /*24f0*/  IMAD.IADD R95, R23, 0x1, R165 ;  /* 0x00000001175f7824 */ /* 0x001fe400078e02a5 */
[----:B------:R-:W-:Y:S02]  /*2500*/  IMAD.MOV.U32 R94, RZ, RZ, R164 ;  /* 0x000000ffff5e7224 */ /* 0x000fe400078e00a4 */
[----:B---3--:R-:W-:-:S05]  /*2510*/  HADD2.F32 R167, -RZ, R175.H0_H0 ;  /* 0x200000afffa77230 */ /* 0x008fca0000004100 */
[----:B------:R-:W-:-:S04]  /*2520*/  FMUL R167, R167, R16 ;  /* 0x00000010a7a77220 */ /* 0x000fc80000400000 */
[----:B------:R-:W-:Y:S01]  /*2530*/  FFMA R167, R96, R17, R167 ;  /* 0x0000001160a77223 */ /* 0x000fe200000000a7 */
[----:B------:R-:W-:-:S04]  /*2540*/  IADD3 R96, P4, R172, R10, RZ ;  /* 0x0000000aac607210 */ /* 0x000fc80007f9e0ff */
[----:B------:R-:W-:Y:S01]  /*2550*/  F2FP.F16.F32.PACK_AB R167, RZ, R167 ;  /* 0x000000a7ffa7723e */ /* 0x000fe200000000ff */
[----:B------:R-:W-:Y:S01]  /*2560*/  IMAD.X R165, R173, 0x1, R9, P4 ;  /* 0x00000001ada57824 */ /* 0x000fe200020e0609 */
[C---:B------:R-:W-:Y:S02]  /*2570*/  LEA R166, P4, R96.reuse, R12, 0x1 ;  /* 0x0000000c60a67211 */ /* 0x040fe400078808ff */
[----:B------:R-:W-:Y:S02]  /*2580*/  PRMT R178, R167, 0x7610, R178 ;  /* 0x00007610a7b27816 */ /* 0x000fe400000000b2 */
[----:B------:R-:W-:-:S03]  /*2590*/  LEA.HI.X R167, R96, R13, R165, 0x1, P4 ;  /* 0x0000000d60a77211 */ /* 0x000fc600020f0ca5 */
[----:B------:R0:W-:Y:S01]  /*25a0*/  @P3 STG.E.U16 desc[UR36][R94.64], R178 ;  /* 0x000000b25e003986 */ /* 0x0001e2000c101524 */
[----:B------:R-:W-:Y:S05]  /*25b0*/  @!P2 BRA `(.L_x_1106) ;  /* 0x000000000004a947 */ /* 0x000fea0003800000 */
[----:B------:R2:W5:Y:S02]  /*25c0*/  LDG.E.LTC128B.U16 R175, desc[UR36][R166.64] ;  /* 0x00000024a6af7981 */ /* 0x000564000c1e1520 */
.L_x_1106:
[----:B------:R-:W-:Y:S05]  /*25d0*/  BSYNC B0 ;  /* 0x0000000000007941 */ /* 0x000fea0003800000 */
.L_x_1105:
[----:B-----5:R-:W-:Y:S01]  /*25e0*/  HADD2.F32 R165, -RZ, R175.H0_H0 ;  /* 0x200000afffa57230 */ /* 0x020fe20000004100 */
[----:B------:R-:W-:Y:S01]  /*25f0*/  IADD3.X R171, R15, R168, R177, P5, !PT ;  /* 0x000000a80fab7210 */ /* 0x000fe20002ffe4b1 */
[----:B------:R-:W-:Y:S01]  /*2600*/  BSSY B0, `(.L_x_1107) ;  /* 0x0000013000007945 */ /* 0x000fe20003800000 */
[----:B------:R-:W-:Y:S02]  /*2610*/  ISETP.GT.AND P3, PT, R0, 0x10, P0 ;  /* 0x000000100000780c */ /* 0x000fe40000764270 */
[----:B------:R-:W-:Y:S01]  /*2620*/  FMUL R96, R165, R16 ;  /* 0x00000010a5607220 */ /* 0x000fe20000400000 */
[----:B------:R-:W-:-:S04]  /*2630*/  IMAD.WIDE.U32 R164, R18, R14, R170 ;  /* 0x0000000e12a47225 */ /* 0x000fc800078e00aa */
[----:B------:R-:W-:Y:S01]  /*2640*/  FFMA R96, R97, R17, R96 ;  /* 0x0000001161607223 */ /* 0x000fe20000000060 */
[----:B------:R-:W-:Y:S01]  /*2650*/  IMAD.IADD R165, R163, 0x1, R165 ;  /* 0x00000001a3a57824 */ /* 0x000fe200078e02a5 */
[----:B--2---:R-:W-:Y:S02]  /*2660*/  IADD3 R167, P5, P6, R20, R164, R4 ;  /* 0x000000a414a77210 */ /* 0x004fe40007ebe004 */
[----:B------:R-:W-:Y:S02]  /*2670*/  IADD3 R164, P4, R158, R169, RZ ;  /* 0x000000a99ea47210 */ /* 0x000fe40007f9e0ff */
[----:B------:R-:W-:Y:S02]  /*2680*/  IADD3.X R176, R21, R165, R3, P5, P6 ;  /* 0x000000a515b07210 */ /* 0x000fe40002fec403 */
[----:B------:R-:W-:Y:S01]  /*2690*/  F2FP.F16.F32.PACK_AB R177, RZ, R96 ;  /* 0x00000060ffb1723e */ /* 0x000fe200000000ff */
[----:B------:R-:W-:Y:S02]  /*26a0*/  IMAD.X R165, R159, 0x1, R174, P4 ;  /* 0x000000019fa57824 */ /* 0x000fe400020e06ae */
[----:B------:R-:W-:Y:S01]  /*26b0*/  IMAD.WIDE.U32 R96, R14, 0x7, R160 ;  /* 0x000000070e607825 */ /* 0x000fe200078e00a0 */
[----:B------:R-:W-:-:S02]  /*26c0*/  LEA R160, P5, R167, R12, 0x1 ;  /* 0x0000000ca7a07211 */ /* 0x000fc400078a08ff */
[----:B------:R2:W-:Y:S01]  /*26d0*/  @P2 STG.E.U16 desc[UR36][R164.64], R177 ;  /* 0x000000b1a4002986 */ /* 0x0005e2000c101524 */
[----:B------:R-:W-:Y:S02]  /*26e0*/  IADD3 R166, P4, R96, R14, RZ ;  /* 0x0000000e60a67210 */ /* 0x000fe40007f9e0ff */
[----:B------:R-:W-:Y:S02]  /*26f0*/  LEA.HI.X R161, R167, R13, R176, 0x1, P5 ;  /* 0x0000000da7a17211 */ /* 0x000fe400028f0cb0 */
[----:B------:R-:W-:Y:S01]  /*2700*/  IADD3.X R167, R15, R168, R97, P4, !PT ;  /* 0x000000a80fa77210 */ /* 0x000fe200027fe461 */
[----:B------:R-:W-:Y:S08]  /*2710*/  @!P3 BRA `(.L_x_1108) ;  /* 0x000000000004b947 */ /* 0x000ff00003800000 */
[----:B------:R3:W5:Y:S02]  /*2720*/  LDG.E.LTC128B.U16 R175, desc[UR36][R160.64+0x10] ;  /* 0x00001024a0af7981 */ /* 0x000764000c1e1520 */
.L_x_1108:
[----:B------:R-:W-:Y:S05]  /*2730*/  BSYNC B0 ;  /* 0x0000000000007941 */ /* 0x000fea0003800000 */
.L_x_1107:
[----:B--2--5:R-:W-:Y:S01]  /*2740*/  HADD2.F32 R177, -RZ, R175.H0_H0 ;  /* 0x200000afffb17230 */ /* 0x024fe20000004100 */
[----:B------:R-:W-:Y:S01]  /*2750*/  BSSY B0, `(.L_x_1109) ;  /* 0x000000e000007945 */ /* 0x000fe20003800000 */
[----:B------:R-:W-:-:S04]  /*2760*/  IMAD.WIDE.U32 R96, R18, R14, R166 ;  /* 0x0000000e12607225 */ /* 0x000fc800078e00a6 */
        /* <DEDUP_REMOVED lines=12> */
.L_x_1110:
[----:B------:R-:W-:Y:S05]  /*2830*/  BSYNC B0 ;  /* 0x0000000000007941 */ /* 0x000fea0003800000 */
.L_x_1109:
[----:B--2--5:R-:W-:Y:S01]  /*2840*/  HADD2.F32 R177, -RZ, R175.H0_H0 ;  /* 0x200000afffb17230 */ /* 0x024fe20000004100 */
[----:B------:R-:W-:Y:S01]  /*2850*/  ISETP.GT.AND P3, PT, R0, 0x18, P1 ;  /* 0x000000180000780c */ /* 0x000fe20000f64270 */
[----:B------:R-:W-:-:S04]  /*2860*/  IMAD.WIDE.U32 R172, R14, 0x7, R172 ;  /* 0x000000070eac7825 */ /* 0x000fc800078e00ac */
[----:B------:R-:W-:Y:S01]  /*2870*/  FMUL R98, R177, R16 ;  /* 0x00000010b1627220 */ /* 0x000fe20000400000 */
[----:B------:R-:W-:Y:S01]  /*2880*/  IMAD.IADD R177, R168, 0x1, R173 ;  /* 0x00000001a8b17824 */ /* 0x000fe200078e02ad */
[----:B------:R-:W-:Y:S02]  /*2890*/  IADD3 R173, P4, R10, R172, RZ ;  /* 0x000000ac0aad7210 */ /* 0x000fe40007f9e0ff */
[----:B------:R-:W-:-:S03]  /*28a0*/  FFMA R99, R99, R17, R98 ;  /* 0x0000001163637223 */ /* 0x000fc60000000062 */
[----:B------:R-:W-:Y:S01]  /*28b0*/  IMAD.X R176, R177, 0x1, R9, P4 ;  /* 0x00000001b1b07824 */ /* 0x000fe200020e0609 */
[C---:B------:R-:W-:Y:S02]  /*28c0*/  LEA R98, P4, R173.reuse, R12, 0x1 ;  /* 0x0000000cad627211 */ /* 0x040fe400078808ff */
[----:B0-----:R-:W-:Y:S02]  /*28d0*/  F2FP.F16.F32.PACK_AB R178, RZ, R99 ;  /* 0x00000063ffb2723e */ /* 0x001fe400000000ff */
[--C-:B------:R-:W-:Y:S02]  /*28e0*/  LEA.HI.X R99, R173, R13, R176.reuse, 0x1, P4 ;  /* 0x0000000dad637211 */ /* 0x100fe400020f0cb0 */
[----:B------:R-:W-:-:S05]  /*28f0*/  PRMT R176, R178, 0x7610, R176 ;  /* 0x00007610b2b07816 */ /* 0x000fca00000000b0 */
[----:B------:R0:W-:Y:S04]  /*2900*/  @P2 STG.E.U16 desc[UR36][R164.64+0x10], R176 ;  /* 0x000010b0a4002986 */ /* 0x0001e8000c101524 */
[----:B------:R-:W2:Y:S01]  /*2910*/  @P3 LDG.E.LTC128B.U16 R175, desc[UR36][R98.64] ;  /* 0x0000002462af3981 */ /* 0x000ea2000c1e1520 */
[----:B------:R-:W-:Y:S01]  /*2920*/  IADD3 R178, P2, R172, R14, RZ ;  /* 0x0000000eacb27210 */ /* 0x000fe20007f5e0ff */
[----:B------:R-:W-:Y:S01]  /*2930*/  IMAD.WIDE.U32 R180, R14, 0x7, R170 ;  /* 0x000000070eb47825 */ /* 0x000fe200078e00aa */
[----:B------:R-:W-:Y:S03]  /*2940*/  BSSY B0, `(.L_x_1111) ;  /* 0x0000012000007945 */ /* 0x000fe60003800000 */
[----:B------:R-:W-:Y:S01]  /*2950*/  IMAD.X R179, R177, 0x1, R15, P2 ;  /* 0x00000001b1b37824 */ /* 0x000fe200010e060f */
[----:B------:R-:W-:-:S02]  /*2960*/  ISETP.GT.AND P2, PT, R0, 0x19, P1 ;  /* 0x000000190000780c */ /* 0x000fc40000f44270 */
[----:B0-----:R-:W-:Y:S01]  /*2970*/  IADD3 R176, P5, R180, R14, RZ ;  /* 0x0000000eb4b07210 */ /* 0x001fe20007fbe0ff */
[----:B--2---:R-:W-:-:S05]  /*2980*/  HADD2.F32 R173, -RZ, R175.H0_H0 ;  /* 0x200000afffad7230 */ /* 0x004fca0000004100 */
[----:B------:R-:W-:-:S04]  /*2990*/  FMUL R173, R173, R16 ;  /* 0x00000010adad7220 */ /* 0x000fc80000400000 */
[----:B------:R-:W-:Y:S01]  /*29a0*/  FFMA R100, R100, R17, R173 ;  /* 0x0000001164647223 */ /* 0x000fe200000000ad */
[----:B------:R-:W-:-:S04]  /*29b0*/  IMAD.WIDE.U32 R172, R22, 0xe, R164 ;  /* 0x0000000e16ac7825 */ /* 0x000fc800078e00a4 */
[----:B------:R-:W-:Y:S01]  /*29c0*/  F2FP.F16.F32.PACK_AB R182, RZ, R100 ;  /* 0x00000064ffb6723e */ /* 0x000fe200000000ff */
[----:B------:R-:W-:Y:S01]  /*29d0*/  IMAD.IADD R99, R23, 0x1, R173 ;  /* 0x0000000117637824 */ /* 0x000fe200078e02ad */
[----:B------:R-:W-:Y:S01]  /*29e0*/  IADD3 R100, P4, R178, R10, RZ ;  /* 0x0000000ab2647210 */ /* 0x000fe20007f9e0ff */
[----:B------:R-:W-:-:S04]  /*29f0*/  IMAD.MOV.U32 R98, RZ, RZ, R172 ;  /* 0x000000ffff627224 */ /* 0x000fc800078e00ac */
[----:B------:R-:W-:Y:S01]  /*2a00*/  IMAD.X R171, R179, 0x1, R9, P4 ;  /* 0x00000001b3ab7824 */ /* 0x000fe200020e0609 */
[----:B------:R0:W-:Y:S01]  /*2a10*/  @P3 STG.E.U16 desc[UR36][R98.64], R182 ;  /* 0x000000b662003986 */ /* 0x0001e2000c101524 */
[----:B------:R-:W-:-:S04]  /*2a20*/  LEA R170, P4, R100, R12, 0x1 ;  /* 0x0000000c64aa7211 */ /* 0x000fc800078808ff */
[----:B------:R-:W-:Y:S01]  /*2a30*/  LEA.HI.X R171, R100, R13, R171, 0x1, P4 ;  /* 0x0000000d64ab7211 */ /* 0x000fe200020f0cab */
[----:B------:R-:W-:Y:S08]  /*2a40*/  @!P2 BRA `(.L_x_1112) ;  /* 0x000000000004a947 */ /* 0x000ff00003800000 */
[----:B------:R2:W5:Y:S02]  /*2a50*/  LDG.E.LTC128B.U16 R175, desc[UR36][R170.64] ;  /* 0x00000024aaaf7981 */ /* 0x000564000c1e1520 */
.L_x_1112:
[----:B------:R-:W-:Y:S05]  /*2a60*/  BSYNC B0 ;  /* 0x0000000000007941 */ /* 0x000fea0003800000 */
.L_x_1111:
[----:B--2--5:R-:W-:Y:S01]  /*2a70*/  HADD2.F32 R171, -RZ, R175.H0_H0 ;  /* 0x200000afffab7230 */ /* 0x024fe20000004100 */
[----:B------:R-:W-:Y:S01]  /*2a80*/  IADD3.X R177, R15, R168, R181, P5, !PT ;  /* 0x000000a80fb17210 */ /* 0x000fe20002ffe4b5 */
[----:B------:R-:W-:Y:S01]  /*2a90*/  BSSY B0, `(.L_x_1113) ;  /* 0x0000013000007945 */ /* 0x000fe20003800000 */
[----:B------:R-:W-:Y:S02]  /*2aa0*/  ISETP.GT.AND P3, PT, R0, 0x18, P0 ;  /* 0x000000180000780c */ /* 0x000fe40000764270 */
[----:B------:R-:W-:Y:S01]  /*2ab0*/  FMUL R100, R171, R16 ;  /* 0x00000010ab647220 */ /* 0x000fe20000400000 */
[----:B------:R-:W-:-:S04]  /*2ac0*/  IMAD.WIDE.U32 R170, R18, R14, R176 ;  /* 0x0000000e12aa7225 */ /* 0x000fc800078e00b0 */
[----:B------:R-:W-:Y:S01]  /*2ad0*/  FFMA R100, R101, R17, R100 ;  /* 0x0000001165647223 */ /* 0x000fe20000000064 */
[----:B------:R-:W-:Y:S01]  /*2ae0*/  IMAD.IADD R171, R163, 0x1, R171 ;  /* 0x00000001a3ab7824 */ /* 0x000fe200078e02ab */
[----:B------:R-:W-:Y:S02]  /*2af0*/  IADD3 R173, P5, P6, R20, R170, R4 ;  /* 0x000000aa14ad7210 */ /* 0x000fe40007ebe004 */
        /* <DEDUP_REMOVED lines=12> */
.L_x_1114:
[----:B------:R-:W-:Y:S05]  /*2bc0*/  BSYNC B0 ;  /* 0x0000000000007941 */ /* 0x000fea0003800000 */
.L_x_1113:
        /* <DEDUP_REMOVED lines=15> */
.L_x_1116:
[----:B------:R-:W-:Y:S05]  /*2cc0*/  BSYNC B0 ;  /* 0x0000000000007941 */ /* 0x000fea0003800000 */
.L_x_1115:
        /* <DEDUP_REMOVED lines=10> */
[----:B0-----:R-:W-:Y:S02]  /*2d70*/  F2FP.F16.F32.PACK_AB R182, RZ, R103 ;  /* 0x00000067ffb6723e */ /* 0x001fe400000000ff */
[----:B------:R-:W-:Y:S02]  /*2d80*/  LEA.HI.X R103, R179, R13, R180, 0x1, P4 ;  /* 0x0000000db3677211 */ /* 0x000fe400020f0cb4 */
[----:B------:R-:W-:-:S05]  /*2d90*/  PRMT R183, R182, 0x7610, R183 ;  /* 0x00007610b6b77816 */ /* 0x000fca00000000b7 */
[----:B------:R0:W-:Y:S04]  /*2da0*/  @P2 STG.E.U16 desc[UR36][R170.64+0x10], R183 ;  /* 0x000010b7aa002986 */ /* 0x0001e8000c101524 */
[----:B------:R2:W3:Y:S01]  /*2db0*/  @P3 LDG.E.LTC128B.U16 R186, desc[UR36][R102.64] ;  /* 0x0000002466ba3981 */ /* 0x0004e2000c1e1520 */
[-C--:B------:R-:W-:Y:S01]  /*2dc0*/  IADD3 R180, P2, R178, R14.reuse, RZ ;  /* 0x0000000eb2b47210 */ /* 0x080fe20007f5e0ff */
[----:B------:R-:W-:Y:S01]  /*2dd0*/  IMAD.WIDE.U32 R184, R14, 0x7, R176 ;  /* 0x000000070eb87825 */ /* 0x000fe200078e00b0 */
[----:B------:R-:W-:Y:S03]  /*2de0*/  BSSY B0, `(.L_x_1117) ;  /* 0x0000013000007945 */ /* 0x000fe60003800000 */
[----:B------:R-:W-:Y:S01]  /*2df0*/  IMAD.X R181, R181, 0x1, R15, P2 ;  /* 0x00000001b5b57824 */ /* 0x000fe200010e060f */
[----:B------:R-:W-:Y:S01]  /*2e00*/  ISETP.GT.AND P2, PT, R0, 0x21, P1 ;  /* 0x000000210000780c */ /* 0x000fe20000f44270 */
[----:B0-----:R-:W-:Y:S01]  /*2e10*/  IMAD.WIDE.U32 R182, R22, 0xe, R170 ;  /* 0x0000000e16b67825 */ /* 0x001fe200078e00aa */
[----:B------:R-:W-:-:S03]  /*2e20*/  IADD3 R178, P5, R184, R14, RZ ;  /* 0x0000000eb8b27210 */ /* 0x000fc60007fbe0ff */
[----:B--2---:R-:W-:Y:S02]  /*2e30*/  IMAD.IADD R103, R23, 0x1, R183 ;  /* 0x0000000117677824 */ /* 0x004fe400078e02b7 */
        /* <DEDUP_REMOVED lines=13> */
.L_x_1118:
[----:B------:R-:W-:Y:S05]  /*2f10*/  BSYNC B0 ;  /* 0x0000000000007941 */ /* 0x000fea0003800000 */
.L_x_1117:
[----:B------:R-:W-:Y:S01]  /*2f20*/  IADD3.X R179, R15, R168, R185, P5, !PT ;  /* 0x000000a80fb37210 */ /* 0x000fe20002ffe4b9 */
[----:B-----5:R-:W-:Y:S01]  /*2f30*/  HADD2.F32 R175, -RZ, R186.H0_H0 ;  /* 0x200000baffaf7230 */ /* 0x020fe20000004100 */
[----:B------:R-:W-:Y:S01]  /*2f40*/  ISETP.GT.AND P3, PT, R0, 0x20, P0 ;  /* 0x000000200000780c */ /* 0x000fe20000764270 */
[----:B------:R-:W-:Y:S01]  /*2f50*/  BSSY B0, `(.L_x_1119) ;  /* 0x0000012000007945 */ /* 0x000fe20003800000 */
[----:B--2---:R-:W-:-:S04]  /*2f60*/  IMAD.WIDE.U32 R176, R18, R14, R178 ;  /* 0x0000000e12b07225 */ /* 0x004fc800078e00b2 */
[----:B------:R-:W-:Y:S01]  /*2f70*/  FMUL R104, R175, R16 ;  /* 0x00000010af687220 */ /* 0x000fe20000400000 */
[----:B------:R-:W-:Y:S01]  /*2f80*/  IMAD.IADD R177, R163, 0x1, R177 ;  /* 0x00000001a3b17824 */ /* 0x000fe200078e02b1 */
[----:B------:R-:W-:Y:S02]  /*2f90*/  IADD3 R175, P5, P6, R20, R176, R4 ;  /* 0x000000b014af7210 */ /* 0x000fe40007ebe004 */
[----:B------:R-:W-:Y:S01]  /*2fa0*/  FFMA R104, R105, R17, R104 ;  /* 0x0000001169687223 */ /* 0x000fe20000000068 */
[----:B------:R-:W-:Y:S02]  /*2fb0*/  IADD3 R176, P4, R170, R169, RZ ;  /* 0x000000a9aab07210 */ /* 0x000fe40007f9e0ff */
[----:B------:R-:W-:Y:S02]  /*2fc0*/  IADD3.X R182, R21, R177, R3, P5, P6 ;  /* 0x000000b115b67210 */ /* 0x000fe40002fec403 */
[----:B0-----:R-:W-:Y:S01]  /*2fd0*/  F2FP.F16.F32.PACK_AB R183, RZ, R104 ;  /* 0x00000068ffb7723e */ /* 0x001fe200000000ff */
[----:B------:R-:W-:-:S02]  /*2fe0*/  IMAD.X R177, R171, 0x1, R174, P4 ;  /* 0x00000001abb17824 */ /* 0x000fc400020e06ae */
[----:B------:R-:W-:Y:S01]  /*2ff0*/  IMAD.WIDE.U32 R104, R14, 0x7, R172 ;  /* 0x000000070e687825 */ /* 0x000fe200078e00ac */
[C---:B------:R-:W-:Y:S02]  /*3000*/  LEA R172, P5, R175.reuse, R12, 0x1 ;  /* 0x0000000cafac7211 */ /* 0x040fe400078a08ff */
[----:B------:R0:W-:Y:S01]  /*3010*/  @P2 STG.E.U16 desc[UR36][R176.64], R183 ;  /* 0x000000b7b0002986 */ /* 0x0001e2000c101524 */
[----:B------:R-:W-:Y:S02]  /*3020*/  IADD3 R184, P4, R104, R14, RZ ;  /* 0x0000000e68b87210 */ /* 0x000fe40007f9e0ff */
[----:B------:R-:W-:Y:S02]  /*3030*/  LEA.HI.X R173, R175, R13, R182, 0x1, P5 ;  /* 0x0000000dafad7211 */ /* 0x000fe400028f0cb6 */
[----:B------:R-:W-:Y:S01]  /*3040*/  IADD3.X R185, R15, R168, R105, P4, !PT ;  /* 0x000000a80fb97210 */ /* 0x000fe200027fe469 */
[----:B------:R-:W-:Y:S08]  /*3050*/  @!P3 BRA `(.L_x_1120) ;  /* 0x000000000004b947 */ /* 0x000ff00003800000 */
[----:B------:R2:W5:Y:S02]  /*3060*/  LDG.E.LTC128B.U16 R186, desc[UR36][R172.64+0x10] ;  /* 0x00001024acba7981 */ /* 0x000564000c1e1520 */
.L_x_1120:
[----:B------:R-:W-:Y:S05]  /*3070*/  BSYNC B0 ;  /* 0x0000000000007941 */ /* 0x000fea0003800000 */
.L_x_1119:
[----:B-----5:R-:W-:Y:S01]  /*3080*/  HADD2.F32 R175, -RZ, R186.H0_H0 ;  /* 0x200000baffaf7230 */ /* 0x020fe20000004100 */
[----:B------:R-:W-:Y:S01]  /*3090*/  BSSY B0, `(.L_x_1121) ;  /* 0x000000e000007945 */ /* 0x000fe20003800000 */
[----:B------:R-:W-:-:S04]  /*30a0*/  IMAD.WIDE.U32 R104, R18, R14, R184 ;  /* 0x0000000e12687225 */ /* 0x000fc800078e00b8 */
[----:B------:R-:W-:Y:S01]  /*30b0*/  FMUL R175, R175, R16 ;  /* 0x00000010afaf7220 */ /* 0x000fe20000400000 */
[----:B0-----:R-:W-:Y:S01]  /*30c0*/  IMAD.IADD R183, R163, 0x1, R105 ;  /* 0x00000001a3b77824 */ /* 0x001fe200078e0269 */
        /* <DEDUP_REMOVED lines=10> */
.L_x_1122:
[----:B------:R-:W-:Y:S05]  /*3170*/  BSYNC B0 ;  /* 0x0000000000007941 */ /* 0x000fea0003800000 */
.L_x_1121:
[----:B0----5:R-:W-:Y:S01]  /*3180*/  HADD2.F32 R175, -RZ, R186.H0_H0 ;  /* 0x200000baffaf7230 */ /* 0x021fe20000004100 */
        /* <DEDUP_REMOVED lines=12> */
[----:B------:R1:W2:Y:S01]  /*3250*/  @P3 LDG.E.LTC128B.U16 R190, desc[UR36][R106.64] ;  /* 0x000000246abe3981 */ /* 0x0002a2000c1e1520 */
[-C--:B------:R-:W-:Y:S01]  /*3260*/  IADD3 R186, P2, R180, R14.reuse, RZ ;  /* 0x0000000eb4ba7210 */ /* 0x080fe20007f5e0ff */
[----:B------:R-:W-:Y:S01]  /*3270*/  IMAD.WIDE.U32 R188, R14, 0x7, R178 ;  /* 0x000000070ebc7825 */ /* 0x000fe200078e00b2 */
[----:B------:R-:W-:Y:S03]  /*3280*/  BSSY B0, `(.L_x_1123) ;  /* 0x0000012000007945 */ /* 0x000fe60003800000 */
[----:B------:R-:W-:Y:S01]  /*3290*/  IMAD.X R187, R183, 0x1, R15, P2 ;  /* 0x00000001b7bb7824 */ /* 0x000fe200010e060f */
[----:B------:R-:W-:Y:S01]  /*32a0*/  ISETP.GT.AND P2, PT, R0, 0x29, P1 ;  /* 0x000000290000780c */ /* 0x000fe20000f44270 */
[----:B0-----:R-:W-:Y:S01]  /*32b0*/  IMAD.WIDE.U32 R180, R22, 0xe, R176 ;  /* 0x0000000e16b47825 */ /* 0x001fe200078e00b0 */
[----:B------:R-:W-:-:S03]  /*32c0*/  IADD3 R182, P5, R188, R14, RZ ;  /* 0x0000000ebcb67210 */ /* 0x000fc60007fbe0ff */
[----:B-1----:R-:W-:Y:S02]  /*32d0*/  IMAD.IADD R107, R23, 0x1, R181 ;  /* 0x00000001176b7824 */ /* 0x002fe400078e02b5 */
[----:B------:R-:W-:Y:S02]  /*32e0*/  IMAD.MOV.U32 R106, RZ, RZ, R180 ;  /* 0x000000ffff6a7224 */ /* 0x000fe400078e00b4 */
[----:B--2---:R-:W-:-:S05]  /*32f0*/  HADD2.F32 R175, -RZ, R190.H0_H0 ;  /* 0x200000beffaf7230 */ /* 0x004fca0000004100 */
[----:B------:R-:W-:-:S04]  /*3300*/  FMUL R175, R175, R16 ;  /* 0x00000010afaf7220 */ /* 0x000fc80000400000 */
[----:B------:R-:W-:Y:S01]  /*3310*/  FFMA R175, R108, R17, R175 ;  /* 0x000000116caf7223 */ /* 0x000fe200000000af */
[----:B------:R-:W-:-:S04]  /*3320*/  IADD3 R108, P4, R186, R10, RZ ;  /* 0x0000000aba6c7210 */ /* 0x000fc80007f9e0ff */
[----:B------:R-:W-:Y:S01]  /*3330*/  F2FP.F16.F32.PACK_AB R191, RZ, R175 ;  /* 0x000000afffbf723e */ /* 0x000fe200000000ff */
[----:B------:R-:W-:Y:S01]  /*3340*/  IMAD.X R175, R187, 0x1, R9, P4 ;  /* 0x00000001bbaf7824 */ /* 0x000fe200020e0609 */
[----:B------:R-:W-:-:S03]  /*3350*/  LEA R178, P4, R108, R12, 0x1 ;  /* 0x0000000c6cb27211 */ /* 0x000fc600078808ff */
[----:B------:R0:W-:Y:S01]  /*3360*/  @P3 STG.E.U16 desc[UR36][R106.64], R191 ;  /* 0x000000bf6a003986 */ /* 0x0001e2000c101524 */
[----:B------:R-:W-:Y:S01]  /*3370*/  LEA.HI.X R179, R108, R13, R175, 0x1, P4 ;  /* 0x0000000d6cb37211 */ /* 0x000fe200020f0caf */
[----:B------:R-:W-:Y:S08]  /*3380*/  @!P2 BRA `(.L_x_1124) ;  /* 0x000000000004a947 */ /* 0x000ff00003800000 */
[----:B------:R1:W5:Y:S02]  /*3390*/  LDG.E.LTC128B.U16 R190, desc[UR36][R178.64] ;  /* 0x00000024b2be7981 */ /* 0x000364000c1e1520 */
.L_x_1124:
[----:B------:R-:W-:Y:S05]  /*33a0*/  BSYNC B0 ;  /* 0x0000000000007941 */ /* 0x000fea0003800000 */
.L_x_1123:
[----:B-----5:R-:W-:Y:S01]  /*33b0*/  HADD2.F32 R175, -RZ, R190.H0_H0 ;  /* 0x200000beffaf7230 */ /* 0x020fe20000004100 */
[----:B------:R-:W-:Y:S01]  /*33c0*/  IADD3 R180, P4, R176, R169, RZ ;  /* 0x000000a9b0b47210 */ /* 0x000fe20007f9e0ff */
[----:B------:R-:W-:Y:S01]  /*33d0*/  IMAD.WIDE.U32 R184, R14, 0x7, R184 ;  /* 0x000000070eb87825 */ /* 0x000fe200078e00b8 */
[----:B------:R-:W-:Y:S01]  /*33e0*/  IADD3.X R183, R15, R168, R189, P5, !PT ;  /* 0x000000a80fb77210 */ /* 0x000fe20002ffe4bd */
[----:B------:R-:W-:Y:S02]  /*33f0*/  BSSY B0, `(.L_x_1125) ;  /* 0x0000011000007945 */ /* 0x000fe40003800000 */
[----:B------:R-:W-:Y:S01]  /*3400*/  FMUL R108, R175, R16 ;  /* 0x00000010af6c7220 */ /* 0x000fe20000400000 */
[----:B------:R-:W-:Y:S01]  /*3410*/  IMAD.X R181, R177, 0x1, R174, P4 ;  /* 0x00000001b1b57824 */ /* 0x000fe200020e06ae */
[----:B------:R-:W-:Y:S01]  /*3420*/  ISETP.GT.AND P3, PT, R0, 0x28, P0 ;  /* 0x000000280000780c */ /* 0x000fe20000764270 */
[----:B-1----:R-:W-:-:S04]  /*3430*/  IMAD.WIDE.U32 R178, R18, R14, R182 ;  /* 0x0000000e12b27225 */ /* 0x002fc800078e00b6 */
[----:B------:R-:W-:Y:S01]  /*3440*/  FFMA R108, R109, R17, R108 ;  /* 0x000000116d6c7223 */ /* 0x000fe2000000006c */
[----:B------:R-:W-:Y:S01]  /*3450*/  IADD3 R184, P4, R184, R14, RZ ;  /* 0x0000000eb8b87210 */ /* 0x000fe20007f9e0ff */
[----:B------:R-:W-:Y:S01]  /*3460*/  IMAD.IADD R109, R163, 0x1, R179 ;  /* 0x00000001a36d7824 */ /* 0x000fe200078e02b3 */
[----:B------:R-:W-:Y:S02]  /*3470*/  IADD3 R179, P5, P6, R20, R178, R4 ;  /* 0x000000b214b37210 */ /* 0x000fe40007ebe004 */
[----:B------:R-:W-:Y:S02]  /*3480*/  F2FP.F16.F32.PACK_AB R175, RZ, R108 ;  /* 0x0000006cffaf723e */ /* 0x000fe400000000ff */
[----:B------:R-:W-:Y:S02]  /*3490*/  IADD3.X R108, R21, R109, R3, P5, P6 ;  /* 0x0000006d156c7210 */ /* 0x000fe40002fec403 */
[----:B------:R-:W-:Y:S01]  /*34a0*/  LEA R178, P5, R179, R12, 0x1 ;  /* 0x0000000cb3b27211 */ /* 0x000fe200078a08ff */
[----:B------:R1:W-:Y:S01]  /*34b0*/  @P2 STG.E.U16 desc[UR36][R180.64], R175 ;  /* 0x000000afb4002986 */ /* 0x0003e2000c101524 */
[----:B------:R-:W-:-:S02]  /*34c0*/  IADD3.X R185, R15, R168, R185, P4, !PT ;  /* 0x000000a80fb97210 */ /* 0x000fc400027fe4b9 */
[----:B------:R-:W-:Y:S01]  /*34d0*/  LEA.HI.X R179, R179, R13, R108, 0x1, P5 ;  /* 0x0000000db3b37211 */ /* 0x000fe200028f0c6c */
[----:B------:R-:W-:Y:S08]  /*34e0*/  @!P3 BRA `(.L_x_1126) ;  /* 0x000000000004b947 */ /* 0x000ff00003800000 */
[----:B------:R2:W5:Y:S02]  /*34f0*/  LDG.E.LTC128B.U16 R190, desc[UR36][R178.64+0x10] ;  /* 0x00001024b2be7981 */ /* 0x000564000c1e1520 */
.L_x_1126:
[----:B------:R-:W-:Y:S05]  /*3500*/  BSYNC B0 ;  /* 0x0000000000007941 */ /* 0x000fea0003800000 */
.L_x_1125:
[----:B-1---5:R-:W-:Y:S01]  /*3510*/  HADD2.F32 R175, -RZ, R190.H0_H0 ;  /* 0x200000beffaf7230 */ /* 0x022fe20000004100 */
        /* <DEDUP_REMOVED lines=14> */
.L_x_1128:
[----:B------:R-:W-:Y:S05]  /*3600*/  BSYNC B0 ;  /* 0x0000000000007941 */ /* 0x000fea0003800000 */
.L_x_1127:
[----:B-1---5:R-:W-:Y:S01]  /*3610*/  HADD2.F32 R175, -RZ, R190.H0_H0 ;  /* 0x200000beffaf7230 */ /* 0x022fe20000004100 */
        /* <DEDUP_REMOVED lines=13> */
[-C--:B------:R-:W-:Y:S01]  /*36f0*/  IADD3 R192, P2, R186, R14.reuse, RZ ;  /* 0x0000000ebac07210 */ /* 0x080fe20007f5e0ff */
[----:B0-----:R-:W-:Y:S01]  /*3700*/  IMAD.WIDE.U32 R190, R14, 0x7, R182 ;  /* 0x000000070ebe7825 */ /* 0x001fe200078e00b6 */
[----:B------:R-:W-:Y:S03]  /*3710*/  BSSY B0, `(.L_x_1129) ;  /* 0x0000012000007945 */ /* 0x000fe60003800000 */
[----:B------:R-:W-:Y:S01]  /*3720*/  IMAD.X R193, R187, 0x1, R15, P2 ;  /* 0x00000001bbc17824 */ /* 0x000fe200010e060f */
[----:B------:R-:W-:Y:S01]  /*3730*/  ISETP.GT.AND P2, PT, R0, 0x31, P1 ;  /* 0x000000310000780c */ /* 0x000fe20000f44270 */
[----:B-1----:R-:W-:Y:S01]  /*3740*/  IMAD.WIDE.U32 R188, R22, 0xe, R180 ;  /* 0x0000000e16bc7825 */ /* 0x002fe200078e00b4 */
        /* <DEDUP_REMOVED lines=14> */
.L_x_1130:
[----:B------:R-:W-:Y:S05]  /*3830*/  BSYNC B0 ;  /* 0x0000000000007941 */ /* 0x000fea0003800000 */
.L_x_1129:
        /* <DEDUP_REMOVED lines=21> */
.L_x_1132:
[----:B------:R-:W-:Y:S05]  /*3990*/  BSYNC B0 ;  /* 0x0000000000007941 */ /* 0x000fea0003800000 */
.L_x_1131:
        /* <DEDUP_REMOVED lines=15> */
.L_x_1134:
[----:B------:R-:W-:Y:S05]  /*3a90*/  BSYNC B0 ;  /* 0x0000000000007941 */ /* 0x000fea0003800000 */
.L_x_1133:
        /* <DEDUP_REMOVED lines=11> */
[----:B------:R-:W-:Y:S01]  /*3b50*/  LEA.HI.X R115, R175, R13, R184, 0x1, P4 ;  /* 0x0000000daf737211 */ /* 0x000fe200020f0cb8 */
[----:B------:R-:W-:Y:S01]  /*3b60*/  IMAD.MOV.U32 R184, RZ, RZ, R188 ;  /* 0x000000ffffb87224 */ /* 0x000fe200078e00bc */
[----:B0-----:R-:W-:Y:S01]  /*3b70*/  PRMT R195, R185, 0x7610, R195 ;  /* 0x00007610b9c37816 */ /* 0x001fe200000000c3 */
[----:B------:R-:W-:-:S05]  /*3b80*/  IMAD.MOV.U32 R185, RZ, RZ, R189 ;  /* 0x000000ffffb97224 */ /* 0x000fca00078e00bd */
[----:B------:R0:W-:Y:S04]  /*3b90*/  @P2 STG.E.U16 desc[UR36][R184.64+0x10], R195 ;  /* 0x000010c3b8002986 */ /* 0x0001e8000c101524 */
[----:B------:R1:W2:Y:S01]  /*3ba0*/  @P3 LDG.E.LTC128B.U16 R200, desc[UR36][R114.64] ;  /* 0x0000002472c83981 */ /* 0x0002a2000c1e1520 */
[----:B------:R-:W-:Y:S01]  /*3bb0*/  IMAD.WIDE.U32 R196, R22, 0xe, R184 ;  /* 0x0000000e16c47825 */ /* 0x000fe200078e00b8 */
[----:B------:R-:W-:Y:S01]  /*3bc0*/  IADD3 R194, P2, R192, R14, RZ ;  /* 0x0000000ec0c27210 */ /* 0x000fe20007f5e0ff */
[----:B------:R-:W-:Y:S02]  /*3bd0*/  BSSY B0, `(.L_x_1135) ;  /* 0x0000012000007945 */ /* 0x000fe40003800000 */
[----:B------:R-:W-:-:S04]  /*3be0*/  IMAD.WIDE.U32 R198, R14, 0x7, R186 ;  /* 0x000000070ec67825 */ /* 0x000fc800078e00ba */
[----:B0-----:R-:W-:Y:S01]  /*3bf0*/  IMAD.X R195, R193, 0x1, R15, P2 ;  /* 0x00000001c1c37824 */ /* 0x001fe200010e060f */
[----:B------:R-:W-:Y:S01]  /*3c00*/  ISETP.GT.AND P2, PT, R0, 0x39, P1 ;  /* 0x000000390000780c */ /* 0x000fe20000f44270 */
[----:B-1----:R-:W-:Y:S01]  /*3c10*/  IMAD.IADD R115, R23, 0x1, R197 ;  /* 0x0000000117737824 */ /* 0x002fe200078e02c5 */
[----:B------:R-:W-:Y:S01]  /*3c20*/  IADD3 R192, P5, R198, R14, RZ ;  /* 0x0000000ec6c07210 */ /* 0x000fe20007fbe0ff */
        /* <DEDUP_REMOVED lines=12> */
.L_x_1136:
[----:B------:R-:W-:Y:S05]  /*3cf0*/  BSYNC B0 ;  /* 0x0000000000007941 */ /* 0x000fea0003800000 */
.L_x_1135:
        /* <DEDUP_REMOVED lines=21> */
.L_x_1138:
[----:B------:R-:W-:Y:S05]  /*3e50*/  BSYNC B0 ;  /* 0x0000000000007941 */ /* 0x000fea0003800000 */
.L_x_1137:
        /* <DEDUP_REMOVED lines=15> */
.L_x_1140:
[----:B------:R-:W-:Y:S05]  /*3f50*/  BSYNC B0 ;  /* 0x0000000000007941 */ /* 0x000fea0003800000 */
.L_x_1139:
        /* <DEDUP_REMOVED lines=34> */
.L_x_1142:
[----:B------:R-:W-:Y:S05]  /*4180*/  BSYNC B0 ;  /* 0x0000000000007941 */ /* 0x000fea0003800000 */
.L_x_1141:
[----:B-----5:R-:W-:Y:S01]  /*4190*/  HADD2.F32 R175, -RZ, R202.H0_H0 ;  /* 0x200000caffaf7230 */ /* 0x020fe20000004100 */
[----:B------:R-:W-:Y:S01]  /*41a0*/  IADD3.X R195, R15, R168, R201, P5, !PT ;  /* 0x000000a80fc37210 */ /* 0x000fe20002ffe4c9 */
[----:B------:R-:W-:Y:S01]  /*41b0*/  BSSY B0, `(.L_x_1143) ;  /* 0x0000014000007945 */ /* 0x000fe20003800000 */
[----:B------:R-:W-:Y:S02]  /*41c0*/  ISETP.GT.AND P3, PT, R0, 0x40, P0 ;  /* 0x000000400000780c */ /* 0x000fe40000764270 */
[----:B------:R-:W-:Y:S01]  /*41d0*/  FMUL R120, R175, R16 ;  /* 0x00000010af787220 */ /* 0x000fe20000400000 */
[----:B-1----:R-:W-:-:S04]  /*41e0*/  IMAD.WIDE.U32 R192, R18, R14, R194 ;  /* 0x0000000e12c07225 */ /* 0x002fc800078e00c2 */
[----:B------:R-:W-:Y:S01]  /*41f0*/  FFMA R120, R121, R17, R120 ;  /* 0x0000001179787223 */ /* 0x000fe20000000078 */
[----:B------:R-:W-:Y:S01]  /*4200*/  IMAD.IADD R193, R163, 0x1, R193 ;  /* 0x00000001a3c17824 */ /* 0x000fe200078e02c1 */
[----:B------:R-:W-:Y:S02]  /*4210*/  IADD3 R175, P5, P6, R20, R192, R4 ;  /* 0x000000c014af7210 */ /* 0x000fe40007ebe004 */
[----:B------:R-:W-:Y:S02]  /*4220*/  IADD3 R192, P4, R188, R169, RZ ;  /* 0x000000a9bcc07210 */ /* 0x000fe40007f9e0ff */
[----:B------:R-:W-:Y:S01]  /*4230*/  F2FP.F16.F32.PACK_AB R197, RZ, R120 ;  /* 0x00000078ffc5723e */ /* 0x000fe200000000ff */
[----:B------:R-:W-:Y:S01]  /*4240*/  IMAD.WIDE.U32 R120, R14, 0x7, R190 ;  /* 0x000000070e787825 */ /* 0x000fe200078e00be */
[----:B------:R-:W-:Y:S02]  /*4250*/  IADD3.X R200, R21, R193, R3, P5, P6 ;  /* 0x000000c115c87210 */ /* 0x000fe40002fec403 */
[----:B------:R-:W-:Y:S01]  /*4260*/  LEA R190, P5, R175, R12, 0x1 ;  /* 0x0000000cafbe7211 */ /* 0x000fe200078a08ff */
[----:B------:R-:W-:Y:S01]  /*4270*/  IMAD.X R193, R189, 0x1, R174, P4 ;  /* 0x00000001bdc17824 */ /* 0x000fe200020e06ae */
[----:B------:R-:W-:-:S02]  /*4280*/  IADD3 R196, P4, R120, R14, RZ ;  /* 0x0000000e78c47210 */ /* 0x000fc40007f9e0ff */
[----:B------:R-:W-:Y:S02]  /*4290*/  PRMT R120, R197, 0x7610, R120 ;  /* 0x00007610c5787816 */ /* 0x000fe40000000078 */
[----:B------:R-:W-:Y:S02]  /*42a0*/  LEA.HI.X R191, R175, R13, R200, 0x1, P5 ;  /* 0x0000000dafbf7211 */ /* 0x000fe400028f0cc8 */
[----:B------:R-:W-:Y:S01]  /*42b0*/  IADD3.X R197, R15, R168, R121, P4, !PT ;  /* 0x000000a80fc57210 */ /* 0x000fe200027fe479 */
[----:B------:R1:W-:Y:S01]  /*42c0*/  @P2 STG.E.U16 desc[UR36][R192.64], R120 ;  /* 0x00000078c0002986 */ /* 0x0003e2000c101524 */
[----:B------:R-:W-:Y:S05]  /*42d0*/  @!P3 BRA `(.L_x_1144) ;  /* 0x000000000004b947 */ /* 0x000fea0003800000 */
[----:B------:R2:W5:Y:S02]  /*42e0*/  LDG.E.LTC128B.U16 R202, desc[UR36][R190.64+0x10] ;  /* 0x00001024beca7981 */ /* 0x000564000c1e1520 */
.L_x_1144:
[----:B------:R-:W-:Y:S05]  /*42f0*/  BSYNC B0 ;  /* 0x0000000000007941 */ /* 0x000fea0003800000 */
.L_x_1143:
[----:B-----5:R-:W-:Y:S01]  /*4300*/  HADD2.F32 R175, -RZ, R202.H0_H0 ;  /* 0x200000caffaf7230 */ /* 0x020fe20000004100 */
[----:B------:R-:W-:Y:S01]  /*4310*/  BSSY B0, `(.L_x_1145) ;  /* 0x000000e000007945 */ /* 0x000fe20003800000 */
[----:B-1----:R-:W-:-:S04]  /*4320*/  IMAD.WIDE.U32 R120, R18, R14, R196 ;  /* 0x0000000e12787225 */ /* 0x002fc800078e00c4 */
        /* <DEDUP_REMOVED lines=12> */
.L_x_1146:
[----:B------:R-:W-:Y:S05]  /*43f0*/  BSYNC B0 ;  /* 0x0000000000007941 */ /* 0x000fea0003800000 */
.L_x_1145:
        /* <DEDUP_REMOVED lines=13> */
[----:B------:R2:W4:Y:S01]  /*44d0*/  @P3 LDG.E.LTC128B.U16 R206, desc[UR36][R122.64] ;  /* 0x000000247ace3981 */ /* 0x000522000c1e1520 */
[----:B0-----:R-:W-:Y:S01]  /*44e0*/  IMAD.WIDE.U32 R202, R22, 0xe, R192 ;  /* 0x0000000e16ca7825 */ /* 0x001fe200078e00c0 */
[----:B------:R-:W-:Y:S01]  /*44f0*/  IADD3 R200, P2, R198, R14, RZ ;  /* 0x0000000ec6c87210 */ /* 0x000fe20007f5e0ff */
[----:B------:R-:W-:Y:S02]  /*4500*/  BSSY B0, `(.L_x_1147) ;  /* 0x0000012000007945 */ /* 0x000fe40003800000 */
[----:B------:R-:W-:-:S04]  /*4510*/  IMAD.WIDE.U32 R204, R14, 0x7, R194 ;  /* 0x000000070ecc7825 */ /* 0x000fc800078e00c2 */
[----:B-1----:R-:W-:Y:S01]  /*4520*/  IMAD.X R201, R199, 0x1, R15, P2 ;  /* 0x00000001c7c97824 */ /* 0x002fe200010e060f */
[----:B------:R-:W-:Y:S01]  /*4530*/  ISETP.GT.AND P2, PT, R0, 0x49, P1 ;  /* 0x000000490000780c */ /* 0x000fe20000f44270 */
[----:B--2---:R-:W-:Y:S01]  /*4540*/  IMAD.IADD R123, R23, 0x1, R203 ;  /* 0x00000001177b7824 */ /* 0x004fe200078e02cb */
[----:B------:R-:W-:Y:S01]  /*4550*/  IADD3 R198, P5, R204, R14, RZ ;  /* 0x0000000eccc67210 */ /* 0x000fe20007fbe0ff */
[----:B------:R-:W-:Y:S02]  /*4560*/  IMAD.MOV.U32 R122, RZ, RZ, R202 ;  /* 0x000000ffff7a7224 */ /* 0x000fe400078e00ca */
[----:B----4-:R-:W-:-:S05]  /*4570*/  HADD2.F32 R175, -RZ, R206.H0_H0 ;  /* 0x200000ceffaf7230 */ /* 0x010fca0000004100 */
        /* <DEDUP_REMOVED lines=10> */
.L_x_1148:
[----:B------:R-:W-:Y:S05]  /*4620*/  BSYNC B0 ;  /* 0x0000000000007941 */ /* 0x000fea0003800000 */
.L_x_1147:
        /* <DEDUP_REMOVED lines=21> */
.L_x_1150:
[----:B------:R-:W-:Y:S05]  /*4780*/  BSYNC B0 ;  /* 0x0000000000007941 */ /* 0x000fea0003800000 */
.L_x_1149:
        /* <DEDUP_REMOVED lines=15> */
.L_x_1152:
[----:B------:R-:W-:Y:S05]  /*4880*/  BSYNC B0 ;  /* 0x0000000000007941 */ /* 0x000fea0003800000 */
.L_x_1151:
        /* <DEDUP_REMOVED lines=13> */
[----:B------:R-:W-:Y:S01]  /*4960*/  PRMT R209, R197, 0x7610, R209 ;  /* 0x00007610c5d17816 */ /* 0x000fe200000000d1 */
[----:B------:R-:W-:-:S05]  /*4970*/  IMAD.MOV.U32 R197, RZ, RZ, R203 ;  /* 0x000000ffffc57224 */ /* 0x000fca00078e00cb */
[----:B------:R1:W-:Y:S04]  /*4980*/  @P2 STG.E.U16 desc[UR36][R196.64+0x10], R209 ;  /* 0x000010d1c4002986 */ /* 0x0003e8000c101524 */
[----:B------:R0:W2:Y:S01]  /*4990*/  @P3 LDG.E.LTC128B.U16 R212, desc[UR36][R126.64] ;  /* 0x000000247ed43981 */ /* 0x0000a2000c1e1520 */
[-C--:B------:R-:W-:Y:S01]  /*49a0*/  IADD3 R200, P2, R200, R14.reuse, RZ ;  /* 0x0000000ec8c87210 */ /* 0x080fe20007f5e0ff */
[----:B------:R-:W-:Y:S01]  /*49b0*/  IMAD.WIDE.U32 R210, R14, 0x7, R198 ;  /* 0x000000070ed27825 */ /* 0x000fe200078e00c6 */
[----:B------:R-:W-:Y:S03]  /*49c0*/  BSSY B0, `(.L_x_1153) ;  /* 0x0000013000007945 */ /* 0x000fe60003800000 */
[----:B------:R-:W-:Y:S01]  /*49d0*/  IMAD.X R201, R201, 0x1, R15, P2 ;  /* 0x00000001c9c97824 */ /* 0x000fe200010e060f */
[----:B------:R-:W-:Y:S01]  /*49e0*/  ISETP.GT.AND P2, PT, R0, 0x51, P1 ;  /* 0x000000510000780c */ /* 0x000fe20000f44270 */
[----:B-1----:R-:W-:Y:S01]  /*49f0*/  IMAD.WIDE.U32 R208, R22, 0xe, R196 ;  /* 0x0000000e16d07825 */ /* 0x002fe200078e00c4 */
[----:B------:R-:W-:-:S03]  /*4a00*/  IADD3 R206, P5, R210, R14, RZ ;  /* 0x0000000ed2ce7210 */ /* 0x000fc60007fbe0ff */
[----:B0-----:R-:W-:Y:S02]  /*4a10*/  IMAD.IADD R127, R23, 0x1, R209 ;  /* 0x00000001177f7824 */ /* 0x001fe400078e02d1 */
[----:B------:R-:W-:Y:S02]  /*4a20*/  IMAD.MOV.U32 R126, RZ, RZ, R208 ;  /* 0x000000ffff7e7224 */ /* 0x000fe400078e00d0 */
[----:B--2---:R-:W-:-:S05]  /*4a30*/  HADD2.F32 R175, -RZ, R212.H0_H0 ;  /* 0x200000d4ffaf7230 */ /* 0x004fca0000004100 */
        /* <DEDUP_REMOVED lines=11> */
.L_x_1154:
[----:B------:R-:W-:Y:S05]  /*4af0*/  BSYNC B0 ;  /* 0x0000000000007941 */ /* 0x000fea0003800000 */
.L_x_1153:
        /* <DEDUP_REMOVED lines=21> */
.L_x_1156:
[----:B------:R-:W-:Y:S05]  /*4c50*/  BSYNC B0 ;  /* 0x0000000000007941 */ /* 0x000fea0003800000 */
.L_x_1155:
[----:B-1---5:R-:W-:Y:S01]  /*4c60*/  HADD2.F32 R175, -RZ, R212.H0_H0 ;  /* 0x200000d4ffaf7230 */ /* 0x022fe20000004100 */
        /* <DEDUP_REMOVED lines=14> */
.L_x_1158:
[----:B------:R-:W-:Y:S05]  /*4d50*/  BSYNC B0 ;  /* 0x0000000000007941 */ /* 0x000fea0003800000 */
.L_x_1157:
        /* <DEDUP_REMOVED lines=38> */
.L_x_1160:
[----:B------:R-:W-:Y:S05]  /*4fc0*/  BSYNC B0 ;  /* 0x0000000000007941 */ /* 0x000fea0003800000 */
.L_x_1159:
[----:B-----5:R-:W-:Y:S01]  /*4fd0*/  HADD2.F32 R175, -RZ, R216.H0_H0 ;  /* 0x200000d8ffaf7230 */ /* 0x020fe20000004100 */
[----:B------:R-:W-:Y:S01]  /*4fe0*/  IADD3.X R207, R15, R168, R215, P5, !PT ;  /* 0x000000a80fcf7210 */ /* 0x000fe20002ffe4d7 */
[----:B------:R-:W-:Y:S01]  /*4ff0*/  IMAD.WIDE.U32 R204, R14, 0x7, R204 ;  /* 0x000000070ecc7825 */ /* 0x000fe200078e00cc */
[----:B------:R-:W-:Y:S01]  /*5000*/  ISETP.GT.AND P3, PT, R0, 0x58, P0 ;  /* 0x000000580000780c */ /* 0x000fe20000764270 */
[----:B------:R-:W-:Y:S02]  /*5010*/  BSSY B0, `(.L_x_1161) ;  /* 0x0000012000007945 */ /* 0x000fe40003800000 */
[----:B------:R-:W-:Y:S01]  /*5020*/  FMUL R132, R175, R16 ;  /* 0x00000010af847220 */ /* 0x000fe20000400000 */
[----:B0-----:R-:W-:-:S04]  /*5030*/  IMAD.WIDE.U32 R210, R18, R14, R206 ;  /* 0x0000000e12d27225 */ /* 0x001fc800078e00ce */
[----:B------:R-:W-:Y:S01]  /*5040*/  FFMA R132, R133, R17, R132 ;  /* 0x0000001185847223 */ /* 0x000fe20000000084 */
[----:B------:R-:W-:Y:S01]  /*5050*/  IMAD.IADD R175, R163, 0x1, R211 ;  /* 0x00000001a3af7824 */ /* 0x000fe200078e02d3 */
[----:B------:R-:W-:Y:S02]  /*5060*/  IADD3 R133, P5, P6, R20, R210, R4 ;  /* 0x000000d214857210 */ /* 0x000fe40007ebe004 */
[----:B------:R-:W-:Y:S02]  /*5070*/  IADD3 R210, P4, R202, R169, RZ ;  /* 0x000000a9cad27210 */ /* 0x000fe40007f9e0ff */
[----:B--2---:R-:W-:Y:S02]  /*5080*/  F2FP.F16.F32.PACK_AB R213, RZ, R132 ;  /* 0x00000084ffd5723e */ /* 0x004fe400000000ff */
[----:B------:R-:W-:Y:S01]  /*5090*/  IADD3.X R132, R21, R175, R3, P5, P6 ;  /* 0x000000af15847210 */ /* 0x000fe20002fec403 */
[----:B------:R-:W-:Y:S01]  /*50a0*/  IMAD.X R211, R203, 0x1, R174, P4 ;  /* 0x00000001cbd37824 */ /* 0x000fe200020e06ae */
[----:B------:R-:W-:-:S02]  /*50b0*/  PRMT R175, R213, 0x7610, R175 ;  /* 0x00007610d5af7816 */ /* 0x000fc400000000af */
[C---:B------:R-:W-:Y:S02]  /*50c0*/  LEA R202, P5, R133.reuse, R12, 0x1 ;  /* 0x0000000c85ca7211 */ /* 0x040fe400078a08ff */
[----:B------:R-:W-:Y:S01]  /*50d0*/  IADD3 R212, P4, R204, R14, RZ ;  /* 0x0000000eccd47210 */ /* 0x000fe20007f9e0ff */
[----:B------:R0:W-:Y:S01]  /*50e0*/  @P2 STG.E.U16 desc[UR36][R210.64], R175 ;  /* 0x000000afd2002986 */ /* 0x0001e2000c101524 */
[----:B------:R-:W-:Y:S02]  /*50f0*/  LEA.HI.X R203, R133, R13, R132, 0x1, P5 ;  /* 0x0000000d85cb7211 */ /* 0x000fe400028f0c84 */
[----:B------:R-:W-:Y:S01]  /*5100*/  IADD3.X R213, R15, R168, R205, P4, !PT ;  /* 0x000000a80fd57210 */ /* 0x000fe200027fe4cd */
[----:B------:R-:W-:Y:S08]  /*5110*/  @!P3 BRA `(.L_x_1162) ;  /* 0x000000000004b947 */ /* 0x000ff00003800000 */
[----:B------:R2:W5:Y:S02]  /*5120*/  LDG.E.LTC128B.U16 R216, desc[UR36][R202.64+0x10] ;  /* 0x00001024cad87981 */ /* 0x000564000c1e1520 */
.L_x_1162:
[----:B------:R-:W-:Y:S05]  /*5130*/  BSYNC B0 ;  /* 0x0000000000007941 */ /* 0x000fea0003800000 */
.L_x_1161:
[----:B0----5:R-:W-:Y:S01]  /*5140*/  HADD2.F32 R175, -RZ, R216.H0_H0 ;  /* 0x200000d8ffaf7230 */ /* 0x021fe20000004100 */
        /* <DEDUP_REMOVED lines=14> */
.L_x_1164:
[----:B------:R-:W-:Y:S05]  /*5230*/  BSYNC B0 ;  /* 0x0000000000007941 */ /* 0x000fea0003800000 */
.L_x_1163:
        /* <DEDUP_REMOVED lines=37> */
.L_x_1166:
[----:B------:R-:W-:Y:S05]  /*5490*/  BSYNC B0 ;  /* 0x0000000000007941 */ /* 0x000fea0003800000 */
.L_x_1165:
        /* <DEDUP_REMOVED lines=21> */
.L_x_1168:
[----:B------:R-:W-:Y:S05]  /*55f0*/  BSYNC B0 ;  /* 0x0000000000007941 */ /* 0x000fea0003800000 */
.L_x_1167:
        /* <DEDUP_REMOVED lines=8> */
[----:B------:R-:W-:Y:S02]  /*5680*/  LEA R136, P4, R137, R12, 0x1 ;  /* 0x0000000c89887211 */ /* 0x000fe400078808ff */
[----:B------:R-:W-:-:S02]  /*5690*/  F2FP.F16.F32.PACK_AB R175, RZ, R175 ;  /* 0x000000afffaf723e */ /* 0x000fc400000000ff */
[--C-:B------:R-:W-:Y:S02]  /*56a0*/  LEA.HI.X R137, R137, R13, R138.reuse, 0x1, P4 ;  /* 0x0000000d89897211 */ /* 0x100fe400020f0c8a */
[----:B------:R-:W-:Y:S02]  /*56b0*/  PRMT R138, R175, 0x7610, R138 ;  /* 0x00007610af8a7816 */ /* 0x000fe4000000008a */
[----:B------:R-:W-:Y:S02]  /*56c0*/  ISETP.GT.AND P2, PT, R0, 0x61, P0 ;  /* 0x000000610000780c */ /* 0x000fe40000744270 */
[----:B------:R-:W-:Y:S01]  /*56d0*/  PRMT R175, R220, 0x7610, R175 ;  /* 0x00007610dcaf7816 */ /* 0x000fe200000000af */
[----:B------:R1:W-:Y:S10]  /*56e0*/  @P3 STG.E.U16 desc[UR36][R134.64+0x10], R138 ;  /* 0x0000108a86003986 */ /* 0x0003f4000c101524 */
[----:B------:R-:W-:Y:S05]  /*56f0*/  @!P2 BRA `(.L_x_1170) ;  /* 0x000000000004a947 */ /* 0x000fea0003800000 */
[----:B------:R0:W5:Y:S02]  /*5700*/  LDG.E.LTC128B.U16 R175, desc[UR36][R136.64+0x10] ;  /* 0x0000102488af7981 */ /* 0x000164000c1e1520 */
.L_x_1170:
[----:B------:R-:W-:Y:S05]  /*5710*/  BSYNC B0 ;  /* 0x0000000000007941 */ /* 0x000fea0003800000 */
.L_x_1169:
[----:B-----5:R-:W-:Y:S01]  /*5720*/  HADD2.F32 R213, -RZ, R175.H0_H0 ;  /* 0x200000afffd57230 */ /* 0x020fe20000004100 */
[----:B------:R-:W-:Y:S01]  /*5730*/  ISETP.GT.AND P3, PT, R0, 0x68, P1 ;  /* 0x000000680000780c */ /* 0x000fe20000f64270 */
[----:B------:R-:W-:-:S04]  /*5740*/  IMAD.WIDE.U32 R216, R14, 0x7, R216 ;  /* 0x000000070ed87825 */ /* 0x000fc800078e00d8 */
[----:B-1----:R-:W-:Y:S01]  /*5750*/  FMUL R138, R213, R16 ;  /* 0x00000010d58a7220 */ /* 0x002fe20000400000 */
[----:B------:R-:W-:Y:S01]  /*5760*/  IMAD.IADD R219, R168, 0x1, R217 ;  /* 0x00000001a8db7824 */ /* 0x000fe200078e02d9 */
[----:B------:R-:W-:Y:S02]  /*5770*/  IADD3 R213, P4, R10, R216, RZ ;  /* 0x000000d80ad57210 */ /* 0x000fe40007f9e0ff */
[----:B------:R-:W-:Y:S01]  /*5780*/  FFMA R138, R139, R17, R138 ;  /* 0x000000118b8a7223 */ /* 0x000fe2000000008a */
[----:B------:R-:W-:Y:S02]  /*5790*/  IMAD.MOV.U32 R139, RZ, RZ, R211 ;  /* 0x000000ffff8b7224 */ /* 0x000fe400078e00d3 */
[----:B------:R-:W-:Y:S01]  /*57a0*/  IMAD.X R218, R219, 0x1, R9, P4 ;  /* 0x00000001dbda7824 */ /* 0x000fe200020e0609 */
[----:B------:R-:W-:Y:S02]  /*57b0*/  LEA R212, P4, R213, R12, 0x1 ;  /* 0x0000000cd5d47211 */ /* 0x000fe400078808ff */
[----:B------:R-:W-:-:S02]  /*57c0*/  F2FP.F16.F32.PACK_AB R138, RZ, R138 ;  /* 0x0000008aff8a723e */ /* 0x000fc400000000ff */
[----:B------:R-:W-:Y:S02]  /*57d0*/  LEA.HI.X R213, R213, R13, R218, 0x1, P4 ;  /* 0x0000000dd5d57211 */ /* 0x000fe400020f0cda */
[----:B------:R-:W-:Y:S01]  /*57e0*/  PRMT R220, R138, 0x7610, R220 ;  /* 0x000076108adc7816 */ /* 0x000fe200000000dc */
[----:B------:R-:W-:-:S05]  /*57f0*/  IMAD.MOV.U32 R138, RZ, RZ, R210 ;  /* 0x000000ffff8a7224 */ /* 0x000fca00078e00d2 */
[----:B------:R1:W-:Y:S04]  /*5800*/  @P2 STG.E.U16 desc[UR36][R138.64+0x10], R220 ;  /* 0x000010dc8a002986 */ /* 0x0003e8000c101524 */
[----:B------:R2:W3:Y:S01]  /*5810*/  @P3 LDG.E.LTC128B.U16 R175, desc[UR36][R212.64] ;  /* 0x00000024d4af3981 */ /* 0x0004e2000c1e1520 */
[----:B------:R-:W-:Y:S01]  /*5820*/  IADD3 R218, P2, R216, R14, RZ ;  /* 0x0000000ed8da7210 */ /* 0x000fe20007f5e0ff */
[----:B------:R-:W-:Y:S01]  /*5830*/  IMAD.WIDE.U32 R222, R14, 0x7, R208 ;  /* 0x000000070ede7825 */ /* 0x000fe200078e00d0 */
[----:B------:R-:W-:Y:S03]  /*5840*/  BSSY B0, `(.L_x_1171) ;  /* 0x0000013000007945 */ /* 0x000fe60003800000 */
[----:B------:R-:W-:Y:S01]  /*5850*/  IMAD.X R219, R219, 0x1, R15, P2 ;  /* 0x00000001dbdb7824 */ /* 0x000fe200010e060f */
[----:B------:R-:W-:-:S02]  /*5860*/  ISETP.GT.AND P2, PT, R0, 0x69, P1 ;  /* 0x000000690000780c */ /* 0x000fc40000f44270 */
[----:B--2---:R-:W-:Y:S01]  /*5870*/  IADD3 R212, P5, R222, R14, RZ ;  /* 0x0000000eded47210 */ /* 0x004fe20007fbe0ff */
[----:B---3--:R-:W-:-:S05]  /*5880*/  HADD2.F32 R217, -RZ, R175.H0_H0 ;  /* 0x200000afffd97230 */ /* 0x008fca0000004100 */
[----:B------:R-:W-:-:S04]  /*5890*/  FMUL R217, R217, R16 ;  /* 0x00000010d9d97220 */ /* 0x000fc80000400000 */
[----:B------:R-:W-:Y:S01]  /*58a0*/  FFMA R140, R140, R17, R217 ;  /* 0x000000118c8c7223 */ /* 0x000fe200000000d9 */
[----:B------:R-:W-:-:S04]  /*58b0*/  IMAD.WIDE.U32 R216, R22, 0xe, R138 ;  /* 0x0000000e16d87825 */ /* 0x000fc800078e008a */
[----:B------:R-:W-:Y:S01]  /*58c0*/  F2FP.F16.F32.PACK_AB R213, RZ, R140 ;  /* 0x0000008cffd5723e */ /* 0x000fe200000000ff */
[----:B------:R-:W-:Y:S01]  /*58d0*/  IMAD.IADD R209, R23, 0x1, R217 ;  /* 0x0000000117d17824 */ /* 0x000fe200078e02d9 */
[----:B------:R-:W-:Y:S01]  /*58e0*/  IADD3 R140, P4, R218, R10, RZ ;  /* 0x0000000ada8c7210 */ /* 0x000fe20007f9e0ff */
[----:B------:R-:W-:Y:S01]  /*58f0*/  IMAD.MOV.U32 R208, RZ, RZ, R216 ;  /* 0x000000ffffd07224 */ /* 0x000fe200078e00d8 */
[----:B------:R-:W-:-:S03]  /*5900*/  PRMT R224, R213, 0x7610, R224 ;  /* 0x00007610d5e07816 */ /* 0x000fc600000000e0 */
[----:B------:R-:W-:Y:S01]  /*5910*/  IMAD.X R217, R219, 0x1, R9, P4 ;  /* 0x00000001dbd97824 */ /* 0x000fe200020e0609 */
[C---:B-1----:R-:W-:Y:S01]  /*5920*/  LEA R220, P4, R140.reuse, R12, 0x1 ;  /* 0x0000000c8cdc7211 */ /* 0x042fe200078808ff */
[----:B------:R1:W-:Y:S03]  /*5930*/  @P3 STG.E.U16 desc[UR36][R208.64], R224 ;  /* 0x000000e0d0003986 */ /* 0x0003e6000c101524 */
[----:B0-----:R-:W-:Y:S01]  /*5940*/  LEA.HI.X R221, R140, R13, R217, 0x1, P4 ;  /* 0x0000000d8cdd7211 */ /* 0x001fe200020f0cd9 */
[----:B------:R-:W-:Y:S08]  /*5950*/  @!P2 BRA `(.L_x_1172) ;  /* 0x000000000004a947 */ /* 0x000ff00003800000 */
[----:B------:R0:W5:Y:S02]  /*5960*/  LDG.E.LTC128B.U16 R175, desc[UR36][R220.64] ;  /* 0x00000024dcaf7981 */ /* 0x000164000c1e1520 */
.L_x_1172:
[----:B------:R-:W-:Y:S05]  /*5970*/  BSYNC B0 ;  /* 0x0000000000007941 */ /* 0x000fea0003800000 */
.L_x_1171:
[----:B-----5:R-:W-:Y:S01]  /*5980*/  HADD2.F32 R217, -RZ, R175.H0_H0 ;  /* 0x200000afffd97230 */ /* 0x020fe20000004100 */
[----:B------:R-:W-:Y:S01]  /*5990*/  IADD3.X R213, R15, R168, R223, P5, !PT ;  /* 0x000000a80fd57210 */ /* 0x000fe20002ffe4df */
[----:B------:R-:W-:Y:S01]  /*59a0*/  IMAD.WIDE.U32 R214, R14, 0x7, R214 ;  /* 0x000000070ed67825 */ /* 0x000fe200078e00d6 */
[----:B------:R-:W-:Y:S01]  /*59b0*/  ISETP.GT.AND P3, PT, R0, 0x68, P0 ;  /* 0x000000680000780c */ /* 0x000fe20000764270 */
[----:B------:R-:W-:Y:S02]  /*59c0*/  BSSY B0, `(.L_x_1173) ;  /* 0x0000011000007945 */ /* 0x000fe40003800000 */
[----:B------:R-:W-:Y:S01]  /*59d0*/  FMUL R140, R217, R16 ;  /* 0x00000010d98c7220 */ /* 0x000fe20000400000 */
[----:B------:R-:W-:-:S04]  /*59e0*/  IMAD.WIDE.U32 R216, R18, R14, R212 ;  /* 0x0000000e12d87225 */ /* 0x000fc800078e00d4 */
[----:B------:R-:W-:Y:S01]  /*59f0*/  FFMA R140, R141, R17, R140 ;  /* 0x000000118d8c7223 */ /* 0x000fe2000000008c */
[----:B------:R-:W-:Y:S01]  /*5a00*/  IMAD.IADD R217, R163, 0x1, R217 ;  /* 0x00000001a3d97824 */ /* 0x000fe200078e02d9 */
[----:B------:R-:W-:Y:S02]  /*5a10*/  IADD3 R141, P5, P6, R20, R216, R4 ;  /* 0x000000d8148d7210 */ /* 0x000fe40007ebe004 */
[----:B------:R-:W-:Y:S02]  /*5a20*/  IADD3 R216, P4, R210, R169, RZ ;  /* 0x000000a9d2d87210 */ /* 0x000fe40007f9e0ff */
[----:B0-----:R-:W-:Y:S02]  /*5a30*/  F2FP.F16.F32.PACK_AB R220, RZ, R140 ;  /* 0x0000008cffdc723e */ /* 0x001fe400000000ff */
[----:B------:R-:W-:Y:S01]  /*5a40*/  IADD3.X R140, R21, R217, R3, P5, P6 ;  /* 0x000000d9158c7210 */ /* 0x000fe20002fec403 */
[----:B------:R-:W-:Y:S01]  /*5a50*/  IMAD.X R217, R211, 0x1, R174, P4 ;  /* 0x00000001d3d97824 */ /* 0x000fe200020e06ae */
[----:B------:R-:W-:-:S02]  /*5a60*/  LEA R210, P5, R141, R12, 0x1 ;  /* 0x0000000c8dd27211 */ /* 0x000fc400078a08ff */
[----:B------:R-:W-:Y:S02]  /*5a70*/  IADD3 R214, P4, R214, R14, RZ ;  /* 0x0000000ed6d67210 */ /* 0x000fe40007f9e0ff */
[----:B------:R0:W-:Y:S01]  /*5a80*/  @P2 STG.E.U16 desc[UR36][R216.64], R220 ;  /* 0x000000dcd8002986 */ /* 0x0001e2000c101524 */
[----:B------:R-:W-:Y:S02]  /*5a90*/  LEA.HI.X R211, R141, R13, R140, 0x1, P5 ;  /* 0x0000000d8dd37211 */ /* 0x000fe400028f0c8c */
[----:B------:R-:W-:Y:S01]  /*5aa0*/  IADD3.X R215, R15, R168, R215, P4, !PT ;  /* 0x000000a80fd77210 */ /* 0x000fe200027fe4d7 */
[----:B------:R-:W-:Y:S07]  /*5ab0*/  @!P3 BRA `(.L_x_1174) ;  /* 0x000000000004b947 */ /* 0x000fee0003800000 */
[----:B------:R2:W5:Y:S02]  /*5ac0*/  LDG.E.LTC128B.U16 R175, desc[UR36][R210.64+0x10] ;  /* 0x00001024d2af7981 */ /* 0x000564000c1e1520 */
.L_x_1174:
[----:B------:R-:W-:Y:S05]  /*5ad0*/  BSYNC B0 ;  /* 0x0000000000007941 */ /* 0x000fea0003800000 */
.L_x_1173:
[----:B-----5:R-:W-:Y:S01]  /*5ae0*/  HADD2.F32 R221, -RZ, R175.H0_H0 ;  /* 0x200000afffdd7230 */ /* 0x020fe20000004100 */
        /* <DEDUP_REMOVED lines=14> */
.L_x_1176:
[----:B------:R-:W-:Y:S05]  /*5bd0*/  BSYNC B0 ;  /* 0x0000000000007941 */ /* 0x000fea0003800000 */
.L_x_1175:
[----:B---3-5:R-:W-:Y:S01]  /*5be0*/  HADD2.F32 R221, -RZ, R175.H0_H0 ;  /* 0x200000afffdd7230 */ /* 0x028fe20000004100 */
[----:B------:R-:W-:Y:S01]  /*5bf0*/  ISETP.GT.AND P3, PT, R0, 0x70, P1 ;  /* 0x000000700000780c */ /* 0x000fe20000f64270 */
[----:B------:R-:W-:-:S04]  /*5c00*/  IMAD.WIDE.U32 R218, R14, 0x7, R218 ;  /* 0x000000070eda7825 */ /* 0x000fc800078e00da */
[----:B------:R-:W-:Y:S01]  /*5c10*/  FMUL R142, R221, R16 ;  /* 0x00000010dd8e7220 */ /* 0x000fe20000400000 */
[----:B------:R-:W-:Y:S01]  /*5c20*/  IMAD.IADD R221, R168, 0x1, R219 ;  /* 0x00000001a8dd7824 */ /* 0x000fe200078e02db */
[----:B------:R-:W-:Y:S02]  /*5c30*/  IADD3 R219, P4, R10, R218, RZ ;  /* 0x000000da0adb7210 */ /* 0x000fe40007f9e0ff */
[----:B------:R-:W-:Y:S01]  /*5c40*/  FFMA R142, R143, R17, R142 ;  /* 0x000000118f8e7223 */ /* 0x000fe2000000008e */
[----:B------:R-:W-:Y:S02]  /*5c50*/  IMAD.MOV.U32 R143, RZ, RZ, R217 ;  /* 0x000000ffff8f7224 */ /* 0x000fe400078e00d9 */
[----:B0-----:R-:W-:Y:S01]  /*5c60*/  IMAD.X R220, R221, 0x1, R9, P4 ;  /* 0x00000001dddc7824 */ /* 0x001fe200020e0609 */
[----:B------:R-:W-:Y:S02]  /*5c70*/  LEA R222, P4, R219, R12, 0x1 ;  /* 0x0000000cdbde7211 */ /* 0x000fe400078808ff */
[----:B------:R-:W-:-:S02]  /*5c80*/  F2FP.F16.F32.PACK_AB R142, RZ, R142 ;  /* 0x0000008eff8e723e */ /* 0x000fc400000000ff */
[----:B------:R-:W-:Y:S02]  /*5c90*/  LEA.HI.X R223, R219, R13, R220, 0x1, P4 ;  /* 0x0000000ddbdf7211 */ /* 0x000fe400020f0cdc */
[----:B------:R-:W-:Y:S01]  /*5ca0*/  PRMT R225, R142, 0x7610, R225 ;  /* 0x000076108ee17816 */ /* 0x000fe200000000e1 */
[----:B------:R-:W-:-:S05]  /*5cb0*/  IMAD.MOV.U32 R142, RZ, RZ, R216 ;  /* 0x000000ffff8e7224 */ /* 0x000fca00078e00d8 */
[----:B------:R1:W-:Y:S04]  /*5cc0*/  @P2 STG.E.U16 desc[UR36][R142.64+0x10], R225 ;  /* 0x000010e18e002986 */ /* 0x0003e8000c101524 */
[----:B------:R-:W3:Y:S01]  /*5cd0*/  @P3 LDG.E.LTC128B.U16 R175, desc[UR36][R222.64] ;  /* 0x00000024deaf3981 */ /* 0x000ee2000c1e1520 */
[----:B------:R-:W-:Y:S01]  /*5ce0*/  IMAD.WIDE.U32 R226, R14, 0x7, R212 ;  /* 0x000000070ee27825 */ /* 0x000fe200078e00d4 */
[-C--:B------:R-:W-:Y:S01]  /*5cf0*/  IADD3 R220, P2, R218, R14.reuse, RZ ;  /* 0x0000000edadc7210 */ /* 0x080fe20007f5e0ff */
[----:B------:R-:W-:Y:S01]  /*5d00*/  BSSY B0, `(.L_x_1177) ;  /* 0x0000013000007945 */ /* 0x000fe20003800000 */
[----:B------:R-:W-:-:S03]  /*5d10*/  IADD3 R218, P5, R226, R14, RZ ;  /* 0x0000000ee2da7210 */ /* 0x000fc60007fbe0ff */
[----:B------:R-:W-:Y:S01]  /*5d20*/  IMAD.X R221, R221, 0x1, R15, P2 ;  /* 0x00000001dddd7824 */ /* 0x000fe200010e060f */
[----:B------:R-:W-:Y:S01]  /*5d30*/  ISETP.GT.AND P2, PT, R0, 0x71, P1 ;  /* 0x000000710000780c */ /* 0x000fe20000f44270 */
[----:B-1----:R-:W-:-:S04]  /*5d40*/  IMAD.WIDE.U32 R224, R22, 0xe, R142 ;  /* 0x0000000e16e07825 */ /* 0x002fc800078e008e */
[----:B------:R-:W-:Y:S02]  /*5d50*/  IMAD.IADD R213, R23, 0x1, R225 ;  /* 0x0000000117d57824 */ /* 0x000fe400078e02e1 */
        /* <DEDUP_REMOVED lines=13> */
.L_x_1178:
[----:B------:R-:W-:Y:S05]  /*5e30*/  BSYNC B0 ;  /* 0x0000000000007941 */ /* 0x000fea0003800000 */
.L_x_1177:
[----:B-1---5:R-:W-:Y:S01]  /*5e40*/  HADD2.F32 R223, -RZ, R175.H0_H0 ;  /* 0x200000afffdf7230 */ /* 0x022fe20000004100 */
        /* <DEDUP_REMOVED lines=10> */
[----:B------:R-:W-:Y:S02]  /*5ef0*/  IADD3.X R224, R21, R223, R3, P5, P6 ;  /* 0x000000df15e07210 */ /* 0x000fe40002fec403 */
[----:B0-----:R-:W-:Y:S01]  /*5f00*/  F2FP.F16.F32.PACK_AB R225, RZ, R144 ;  /* 0x00000090ffe1723e */ /* 0x001fe200000000ff */
        /* <DEDUP_REMOVED lines=8> */
.L_x_1180:
[----:B------:R-:W-:Y:S05]  /*5f90*/  BSYNC B0 ;  /* 0x0000000000007941 */ /* 0x000fea0003800000 */
.L_x_1179:
        /* <DEDUP_REMOVED lines=15> */
.L_x_1182:
[----:B------:R-:W-:Y:S05]  /*6090*/  BSYNC B0 ;  /* 0x0000000000007941 */ /* 0x000fea0003800000 */
.L_x_1181:
[----:B-----5:R-:W-:Y:S01]  /*60a0*/  HADD2.F32 R11, -RZ, R175.H0_H0 ;  /* 0x200000afff0b7230 */ /* 0x020fe20000004100 */
[----:B------:R-:W-:Y:S01]  /*60b0*/  ISETP.GT.AND P3, PT, R0, 0x78, P1 ;  /* 0x000000780000780c */ /* 0x000fe20000f64270 */
[----:B------:R-:W-:-:S04]  /*60c0*/  IMAD.WIDE.U32 R220, R14, 0x7, R220 ;  /* 0x000000070edc7825 */ /* 0x000fc800078e00dc */
[----:B------:R-:W-:Y:S01]  /*60d0*/  FMUL R8, R11, R16 ;  /* 0x000000100b087220 */ /* 0x000fe20000400000 */
[----:B------:R-:W-:Y:S01]  /*60e0*/  IMAD.IADD R221, R168, 0x1, R221 ;  /* 0x00000001a8dd7824 */ /* 0x000fe200078e02dd */
[----:B------:R-:W-:Y:S02]  /*60f0*/  IADD3 R11, P4, R10, R220, RZ ;  /* 0x000000dc0a0b7210 */ /* 0x000fe40007f9e0ff */
[----:B------:R-:W-:Y:S01]  /*6100*/  FFMA R8, R147, R17, R8 ;  /* 0x0000001193087223 */ /* 0x000fe20000000008 */
[----:B------:R-:W-:Y:S01]  /*6110*/  IMAD.MOV.U32 R147, RZ, RZ, R223 ;  /* 0x000000ffff937224 */ /* 0x000fe200078e00df */
[----:B------:R-:W-:Y:S01]  /*6120*/  LEA R224, P5, R11, R12, 0x1 ;  /* 0x0000000c0be07211 */ /* 0x000fe200078a08ff */
[----:B------:R-:W-:Y:S02]  /*6130*/  IMAD.X R146, R221, 0x1, R9, P4 ;  /* 0x00000001dd927824 */ /* 0x000fe400020e0609 */
[----:B------:R-:W-:-:S03]  /*6140*/  F2FP.F16.F32.PACK_AB R8, RZ, R8 ;  /* 0x00000008ff08723e */ /* 0x000fc600000000ff */
[----:B0-----:R-:W-:Y:S01]  /*6150*/  LEA.HI.X R225, R11, R13, R146, 0x1, P5 ;  /* 0x0000000d0be17211 */ /* 0x001fe200028f0c92 */
[----:B------:R-:W-:-:S05]  /*6160*/  IMAD.MOV.U32 R146, RZ, RZ, R222 ;  /* 0x000000ffff927224 */ /* 0x000fca00078e00de */
[----:B------:R0:W-:Y:S04]  /*6170*/  @P2 STG.E.U16 desc[UR36][R146.64+0x10], R8 ;  /* 0x0000100892002986 */ /* 0x0001e8000c101524 */
[----:B------:R-:W2:Y:S01]  /*6180*/  @P3 LDG.E.LTC128B.U16 R175, desc[UR36][R224.64] ;  /* 0x00000024e0af3981 */ /* 0x000ea2000c1e1520 */
[-C--:B------:R-:W-:Y:S01]  /*6190*/  IADD3 R220, P2, P4, R10, R14.reuse, R220 ;  /* 0x0000000e0adc7210 */ /* 0x080fe20007c5e0dc */
[----:B------:R-:W-:Y:S01]  /*61a0*/  IMAD.WIDE.U32 R218, R14, 0x7, R218 ;  /* 0x000000070eda7825 */ /* 0x000fe200078e00da */
[----:B------:R-:W-:Y:S01]  /*61b0*/  ISETP.GT.AND P1, PT, R0, 0x79, P1 ;  /* 0x000000790000780c */ /* 0x000fe20000f24270 */
[----:B------:R-:W-:Y:S01]  /*61c0*/  BSSY B0, `(.L_x_1183) ;  /* 0x0000010000007945 */ /* 0x000fe20003800000 */
[----:B------:R-:W-:Y:S02]  /*61d0*/  IADD3.X R221, R9, R15, R221, P2, P4 ;  /* 0x0000000f09dd7210 */ /* 0x000fe400017e84dd */
[----:B------:R-:W-:-:S04]  /*61e0*/  IADD3 R218, P4, R218, R14, RZ ;  /* 0x0000000edada7210 */ /* 0x000fc80007f9e0ff */
[----:B------:R-:W-:Y:S01]  /*61f0*/  IADD3.X R219, R15, R168, R219, P4, !PT ;  /* 0x000000a80fdb7210 */ /* 0x000fe200027fe4db */
[----:B--2---:R-:W-:-:S05]  /*6200*/  HADD2.F32 R11, -RZ, R175.H0_H0 ;  /* 0x200000afff0b7230 */ /* 0x004fca0000004100 */
[----:B------:R-:W-:-:S04]  /*6210*/  FMUL R11, R11, R16 ;  /* 0x000000100b0b7220 */ /* 0x000fc80000400000 */
[----:B------:R-:W-:Y:S01]  /*6220*/  FFMA R148, R148, R17, R11 ;  /* 0x0000001194947223 */ /* 0x000fe2000000000b */
[----:B------:R-:W-:Y:S01]  /*6230*/  IMAD.WIDE.U32 R10, R22, 0xe, R146 ;  /* 0x0000000e160a7825 */ /* 0x000fe200078e0092 */
[----:B------:R-:W-:-:S03]  /*6240*/  LEA R22, P2, R220, R12, 0x1 ;  /* 0x0000000cdc167211 */ /* 0x000fc600078408ff */
[----:B------:R-:W-:Y:S01]  /*6250*/  F2FP.F16.F32.PACK_AB R148, RZ, R148 ;  /* 0x00000094ff94723e */ /* 0x000fe200000000ff */
[----:B------:R-:W-:Y:S01]  /*6260*/  IMAD.IADD R9, R23, 0x1, R11 ;  /* 0x0000000117097824 */ /* 0x000fe200078e020b */
[----:B------:R-:W-:Y:S01]  /*6270*/  LEA.HI.X R23, R220, R13, R221, 0x1, P2 ;  /* 0x0000000ddc177211 */ /* 0x000fe200010f0cdd */
[----:B0-----:R-:W-:-:S05]  /*6280*/  IMAD.MOV.U32 R8, RZ, RZ, R10 ;  /* 0x000000ffff087224 */ /* 0x001fca00078e000a */
[----:B------:R0:W-:Y:S01]  /*6290*/  @P3 STG.E.U16 desc[UR36][R8.64], R148 ;  /* 0x0000009408003986 */ /* 0x0001e2000c101524 */
[----:B------:R-:W-:Y:S05]  /*62a0*/  @!P1 BRA `(.L_x_1184) ;  /* 0x0000000000049947 */ /* 0x000fea0003800000 */
[----:B------:R2:W5:Y:S02]  /*62b0*/  LDG.E.LTC128B.U16 R175, desc[UR36][R22.64] ;  /* 0x0000002416af7981 */ /* 0x000564000c1e1520 */
.L_x_1184:
[----:B------:R-:W-:Y:S05]  /*62c0*/  BSYNC B0 ;  /* 0x0000000000007941 */ /* 0x000fea0003800000 */
.L_x_1183:
[----:B-----5:R-:W-:Y:S01]  /*62d0*/  HADD2.F32 R11, -RZ, R175.H0_H0 ;  /* 0x200000afff0b7230 */ /* 0x020fe20000004100 */
[----:B------:R-:W-:Y:S01]  /*62e0*/  IADD3 R10, P2, R222, R169, RZ ;  /* 0x000000a9de0a7210 */ /* 0x000fe20007f5e0ff */
[----:B--2---:R-:W-:Y:S01]  /*62f0*/  IMAD.WIDE.U32 R22, R18, R14, R218 ;  /* 0x0000000e12167225 */ /* 0x004fe200078e00da */
[----:B------:R-:W-:Y:S03]  /*6300*/  BSSY B0, `(.L_x_1185) ;  /* 0x0000011000007945 */ /* 0x000fe60003800000 */
[----:B0-----:R-:W-:Y:S01]  /*6310*/  FMUL R148, R11, R16 ;  /* 0x000000100b947220 */ /* 0x001fe20000400000 */
[----:B------:R-:W-:Y:S01]  /*6320*/  IMAD.X R11, R223, 0x1, R174, P2 ;  /* 0x00000001df0b7824 */ /* 0x000fe200010e06ae */
[----:B------:R-:W-:Y:S01]  /*6330*/  ISETP.GT.AND P2, PT, R0, 0x78, P0 ;  /* 0x000000780000780c */ /* 0x000fe20000744270 */
[----:B------:R-:W-:-:S04]  /*6340*/  IMAD.WIDE.U32 R216, R14, 0x7, R216 ;  /* 0x000000070ed87825 */ /* 0x000fc800078e00d8 */
[----:B------:R-:W-:Y:S01]  /*6350*/  FFMA R148, R149, R17, R148 ;  /* 0x0000001195947223 */ /* 0x000fe20000000094 */
[----:B------:R-:W-:Y:S01]  /*6360*/  IMAD.IADD R149, R163, 0x1, R23 ;  /* 0x00000001a3957824 */ /* 0x000fe200078e0217 */
[----:B------:R-:W-:-:S03]  /*6370*/  IADD3 R23, P3, P4, R20, R22, R4 ;  /* 0x0000001614177210 */ /* 0x000fc60007c7e004 */
[----:B------:R-:W-:Y:S02]  /*6380*/  F2FP.F16.F32.PACK_AB R169, RZ, R148 ;  /* 0x00000094ffa9723e */ /* 0x000fe400000000ff */
[----:B------:R-:W-:Y:S02]  /*6390*/  IADD3.X R174, R21, R149, R3, P3, P4 ;  /* 0x0000009515ae7210 */ /* 0x000fe40001fe8403 */
[C---:B------:R-:W-:Y:S01]  /*63a0*/  LEA R22, P3, R23.reuse, R12, 0x1 ;  /* 0x0000000c17167211 */ /* 0x040fe200078608ff */
[----:B------:R0:W-:Y:S01]  /*63b0*/  @P1 STG.E.U16 desc[UR36][R10.64], R169 ;  /* 0x000000a90a001986 */ /* 0x0001e2000c101524 */
[----:B------:R-:W-:Y:S02]  /*63c0*/  IADD3 R148, P4, R216, R14, RZ ;  /* 0x0000000ed8947210 */ /* 0x000fe40007f9e0ff */
[----:B------:R-:W-:Y:S02]  /*63d0*/  LEA.HI.X R23, R23, R13, R174, 0x1, P3 ;  /* 0x0000000d17177211 */ /* 0x000fe400018f0cae */
[----:B------:R-:W-:Y:S01]  /*63e0*/  IADD3.X R149, R15, R168, R217, P4, !PT ;  /* 0x000000a80f957210 */ /* 0x000fe200027fe4d9 */
[----:B------:R-:W-:Y:S08]  /*63f0*/  @!P2 BRA `(.L_x_1186) ;  /* 0x000000000004a947 */ /* 0x000ff00003800000 */
[----:B------:R2:W5:Y:S02]  /*6400*/  LDG.E.LTC128B.U16 R175, desc[UR36][R22.64+0x10] ;  /* 0x0000102416af7981 */ /* 0x000564000c1e1520 */
.L_x_1186:
[----:B------:R-:W-:Y:S05]  /*6410*/  BSYNC B0 ;  /* 0x0000000000007941 */ /* 0x000fea0003800000 */
.L_x_1185:
        /* <DEDUP_REMOVED lines=15> */
.L_x_1188:
[----:B------:R-:W-:Y:S05]  /*6510*/  BSYNC B0 ;  /* 0x0000000000007941 */ /* 0x000fea0003800000 */
.L_x_1187:
[----:B-----5:R-:W-:Y:S01]  /*6520*/  HADD2.F32 R3, -RZ, R175.H0_H0 ;  /* 0x200000afff037230 */ /* 0x020fe20000004100 */
[----:B------:R-:W-:Y:S01]  /*6530*/  ISETP.GT.AND P0, PT, R162, 0x40, PT ;  /* 0x00000040a200780c */ /* 0x000fe20003f04270 */
[----:B------:R-:W-:Y:S03]  /*6540*/  BSSY B0, `(.L_x_1189) ;  /* 0x0000008000007945 */ /* 0x000fe60003800000 */
[----:B------:R-:W-:Y:S01]  /*6550*/  FMUL R2, R3, R16 ;  /* 0x0000001003027220 */ /* 0x000fe20000400000 */
[----:B------:R-:W-:-:S03]  /*6560*/  ISETP.GT.AND P2, PT, R0, RZ, P0 ;  /* 0x000000ff0000720c */ /* 0x000fc60000744270 */
[----:B------:R-:W-:-:S05]  /*6570*/  FFMA R2, R151, R17, R2 ;  /* 0x0000001197027223 */ /* 0x000fca0000000002 */
[----:B------:R-:W-:-:S05]  /*6580*/  F2FP.F16.F32.PACK_AB R2, RZ, R2 ;  /* 0x00000002ff02723e */ /* 0x000fca00000000ff */
[----:B------:R0:W-:Y:S01]  /*6590*/  @P1 STG.E.U16 desc[UR36][R10.64+0x10], R2 ;  /* 0x000010020a001986 */ /* 0x0001e2000c101524 */
[----:B------:R-:W-:Y:S05]  /*65a0*/  @!P2 BRA `(.L_x_1190) ;  /* 0x000000000004a947 */ /* 0x000fea0003800000 */
[----:B------:R0:W5:Y:S02]  /*65b0*/  LDG.E.LTC128B.U16 R175, desc[UR36][R152.64+0x80] ;  /* 0x0000802498af7981 */ /* 0x000164000c1e1520 */
.L_x_1190:
[----:B------:R-:W-:Y:S05]  /*65c0*/  BSYNC B0 ;  /* 0x0000000000007941 */ /* 0x000fea0003800000 */
.L_x_1189:
[----:B-----5:R-:W-:Y:S01]  /*65d0*/  HADD2.F32 R3, -RZ, R175.H0_H0 ;  /* 0x200000afff037230 */ /* 0x020fe20000004100 */
[----:B------:R-:W-:Y:S01]  /*65e0*/  ISETP.GT.AND P3, PT, R0, 0x1, P0 ;  /* 0x000000010000780c */ /* 0x000fe20000764270 */
[----:B------:R-:W-:Y:S03]  /*65f0*/  BSSY B0, `(.L_x_1191) ;  /* 0x0000007000007945 */ /* 0x000fe60003800000 */
[----:B------:R-:W-:-:S04]  /*6600*/  FMUL R3, R3, R16 ;  /* 0x0000001003037220 */ /* 0x000fc80000400000 */
[----:B------:R-:W-:-:S05]  /*6610*/  FFMA R3, R24, R17, R3 ;  /* 0x0000001118037223 */ /* 0x000fca0000000003 */
[----:B------:R-:W-:-:S05]  /*6620*/  F2FP.F16.F32.PACK_AB R3, RZ, R3 ;  /* 0x00000003ff03723e */ /* 0x000fca00000000ff */
[----:B------:R0:W-:Y:S01]  /*6630*/  @P2 STG.E.U16 desc[UR36][R6.64+0x80], R3 ;  /* 0x0000800306002986 */ /* 0x0001e2000c101524 */
[----:B------:R-:W-:Y:S05]  /*6640*/  @!P3 BRA `(.L_x_1192) ;  /* 0x000000000004b947 */ /* 0x000fea0003800000 */
[----:B------:R0:W5:Y:S02]  /*6650*/  LDG.E.LTC128B.U16 R175, desc[UR36][R88.64+0x80] ;  /* 0x0000802458af7981 */ /* 0x000164000c1e1520 */
.L_x_1192:
[----:B------:R-:W-:Y:S05]  /*6660*/  BSYNC B0 ;  /* 0x0000000000007941 */ /* 0x000fea0003800000 */
.L_x_1191:
[----:B0----5:R-:W-:Y:S01]  /*6670*/  HADD2.F32 R3, -RZ, R175.H0_H0 ;  /* 0x200000afff037230 */ /* 0x021fe20000004100 */
        /* <DEDUP_REMOVED lines=9> */
.L_x_1194:
[----:B------:R-:W-:Y:S05]  /*6710*/  BSYNC B0 ;  /* 0x0000000000007941 */ /* 0x000fea0003800000 */
.L_x_1193:
        /* <DEDUP_REMOVED lines=9> */
.L_x_1196:
[----:B------:R-:W-:Y:S05]  /*67b0*/  BSYNC B0 ;  /* 0x0000000000007941 */ /* 0x000fea0003800000 */
.L_x_1195:
[----:B0----5:R-:W-:Y:S01]  /*67c0*/  HADD2.F32 R3, -RZ, R175.H0_H0 ;  /* 0x200000afff037230 */ /* 0x021fe20000004100 */
        /* <DEDUP_REMOVED lines=8> */
.L_x_1198:
[----:B------:R-:W-:Y:S05]  /*6850*/  BSYNC B0 ;  /* 0x0000000000007941 */ /* 0x000fea0003800000 */
.L_x_1197:
        /* <DEDUP_REMOVED lines=9> */
.L_x_1200:
[----:B------:R-:W-:Y:S05]  /*68f0*/  BSYNC B0 ;  /* 0x0000000000007941 */ /* 0x000fea0003800000 */
.L_x_1199:
        /* <DEDUP_REMOVED lines=9> */
.L_x_1202:
[----:B------:R-:W-:Y:S05]  /*6990*/  BSYNC B0 ;  /* 0x0000000000007941 */ /* 0x000fea0003800000 */
.L_x_1201:
        /* <DEDUP_REMOVED lines=9> */
.L_x_1204:
[----:B------:R-:W-:Y:S05]  /*6a30*/  BSYNC B0 ;  /* 0x0000000000007941 */ /* 0x000fea0003800000 */
.L_x_1203:
        /* <DEDUP_REMOVED lines=9> */
.L_x_1206:
[----:B------:R-:W-:Y:S05]  /*6ad0*/  BSYNC B0 ;  /* 0x0000000000007941 */ /* 0x000fea0003800000 */
.L_x_1205:
        /* <DEDUP_REMOVED lines=9> */
.L_x_1208:
[----:B------:R-:W-:Y:S05]  /*6b70*/  BSYNC B0 ;  /* 0x0000000000007941 */ /* 0x000fea0003800000 */
.L_x_1207:
        /* <DEDUP_REMOVED lines=9> */
.L_x_1210:
[----:B------:R-:W-:Y:S05]  /*6c10*/  BSYNC B0 ;  /* 0x0000000000007941 */ /* 0x000fea0003800000 */
.L_x_1209:
        /* <DEDUP_REMOVED lines=9> */
.L_x_1212:
[----:B------:R-:W-:Y:S05]  /*6cb0*/  BSYNC B0 ;  /* 0x0000000000007941 */ /* 0x000fea0003800000 */
.L_x_1211:
        /* <DEDUP_REMOVED lines=9> */
.L_x_1214:
[----:B------:R-:W-:Y:S05]  /*6d50*/  BSYNC B0 ;  /* 0x0000000000007941 */ /* 0x000fea0003800000 */
.L_x_1213:
        /* <DEDUP_REMOVED lines=9> */
.L_x_1216:
[----:B------:R-:W-:Y:S05]  /*6df0*/  BSYNC B0 ;  /* 0x0000000000007941 */ /* 0x000fea0003800000 */
.L_x_1215:
        /* <DEDUP_REMOVED lines=9> */
.L_x_1218:
[----:B------:R-:W-:Y:S05]  /*6e90*/  BSYNC B0 ;  /* 0x0000000000007941 */ /* 0x000fea0003800000 */
.L_x_1217:
        /* <DEDUP_REMOVED lines=9> */
.L_x_1220:
[----:B------:R-:W-:Y:S05]  /*6f30*/  BSYNC B0 ;  /* 0x0000000000007941 */ /* 0x000fea0003800000 */
.L_x_1219:
        /* <DEDUP_REMOVED lines=9> */
.L_x_1222:
[----:B------:R-:W-:Y:S05]  /*6fd0*/  BSYNC B0 ;  /* 0x0000000000007941 */ /* 0x000fea0003800000 */
.L_x_1221:
        /* <DEDUP_REMOVED lines=9> */
.L_x_1224:
[----:B------:R-:W-:Y:S05]  /*7070*/  BSYNC B0 ;  /* 0x0000000000007941 */ /* 0x000fea0003800000 */
.L_x_1223:
        /* <DEDUP_REMOVED lines=9> */
.L_x_1226:
[----:B------:R-:W-:Y:S05]  /*7110*/  BSYNC B0 ;  /* 0x0000000000007941 */ /* 0x000fea0003800000 */
.L_x_1225:
        /* <DEDUP_REMOVED lines=9> */
.L_x_1228:
[----:B------:R-:W-:Y:S05]  /*71b0*/  BSYNC B0 ;  /* 0x0000000000007941 */ /* 0x000fea0003800000 */
.L_x_1227:
        /* <DEDUP_REMOVED lines=9> */
.L_x_1230:
[----:B------:R-:W-:Y:S05]  /*7250*/  BSYNC B0 ;  /* 0x0000000000007941 */ /* 0x000fea0003800000 */
.L_x_1229:
        /* <DEDUP_REMOVED lines=9> */
.L_x_1232:
[----:B------:R-:W-:Y:S05]  /*72f0*/  BSYNC B0 ;  /* 0x0000000000007941 */ /* 0x000fea0003800000 */
.L_x_1231:
        /* <DEDUP_REMOVED lines=9> */
.L_x_1234:
[----:B------:R-:W-:Y:S05]  /*7390*/  BSYNC B0 ;  /* 0x0000000000007941 */ /* 0x000fea0003800000 */
.L_x_1233:
        /* <DEDUP_REMOVED lines=9> */
.L_x_1236:
[----:B------:R-:W-:Y:S05]  /*7430*/  BSYNC B0 ;  /* 0x0000000000007941 */ /* 0x000fea0003800000 */
.L_x_1235:
        /* <DEDUP_REMOVED lines=9> */
.L_x_1238:
[----:B------:R-:W-:Y:S05]  /*74d0*/  BSYNC B0 ;  /* 0x0000000000007941 */ /* 0x000fea0003800000 */
.L_x_1237:
        /* <DEDUP_REMOVED lines=9> */
.L_x_1240:
[----:B------:R-:W-:Y:S05]  /*7570*/  BSYNC B0 ;  /* 0x0000000000007941 */ /* 0x000fea0003800000 */
.L_x_1239:
        /* <DEDUP_REMOVED lines=9> */
.L_x_1242:
[----:B------:R-:W-:Y:S05]  /*7610*/  BSYNC B0 ;  /* 0x0000000000007941 */ /* 0x000fea0003800000 */
.L_x_1241:
        /* <DEDUP_REMOVED lines=9> */
.L_x_1244:
[----:B------:R-:W-:Y:S05]  /*76b0*/  BSYNC B0 ;  /* 0x0000000000007941 */ /* 0x000fea0003800000 */
.L_x_1243:
        /* <DEDUP_REMOVED lines=9> */
.L_x_1246:
[----:B------:R-:W-:Y:S05]  /*7750*/  BSYNC B0 ;  /* 0x0000000000007941 */ /* 0x000fea0003800000 */
.L_x_1245:
        /* <DEDUP_REMOVED lines=9> */
.L_x_1248:
[----:B------:R-:W-:Y:S05]  /*77f0*/  BSYNC B0 ;  /* 0x0000000000007941 */ /* 0x000fea0003800000 */
.L_x_1247:
        /* <DEDUP_REMOVED lines=9> */
.L_x_1250:
[----:B------:R-:W-:Y:S05]  /*7890*/  BSYNC B0 ;  /* 0x0000000000007941 */ /* 0x000fea0003800000 */
.L_x_1249:
        /* <DEDUP_REMOVED lines=9> */
.L_x_1252:
[----:B------:R-:W-:Y:S05]  /*7930*/  BSYNC B0 ;  /* 0x0000000000007941 */ /* 0x000fea0003800000 */
.L_x_1251:
        /* <DEDUP_REMOVED lines=9> */
.L_x_1254:
[----:B------:R-:W-:Y:S05]  /*79d0*/  BSYNC B0 ;  /* 0x0000000000007941 */ /* 0x000fea0003800000 */
.L_x_1253:
        /* <DEDUP_REMOVED lines=9> */
.L_x_1256:
[----:B------:R-:W-:Y:S05]  /*7a70*/  BSYNC B0 ;  /* 0x0000000000007941 */ /* 0x000fea0003800000 */
.L_x_1255:
        /* <DEDUP_REMOVED lines=9> */
.L_x_1258:
[----:B------:R-:W-:Y:S05]  /*7b10*/  BSYNC B0 ;  /* 0x0000000000007941 */ /* 0x000fea0003800000 */
.L_x_1257:
        /* <DEDUP_REMOVED lines=9> */
.L_x_1260:
[----:B------:R-:W-:Y:S05]  /*7bb0*/  BSYNC B0 ;  /* 0x0000000000007941 */ /* 0x000fea0003800000 */
.L_x_1259:
        /* <DEDUP_REMOVED lines=9> */
.L_x_1262:
[----:B------:R-:W-:Y:S05]  /*7c50*/  BSYNC B0 ;  /* 0x0000000000007941 */ /* 0x000fea0003800000 */
.L_x_1261:
        /* <DEDUP_REMOVED lines=9> */
.L_x_1264:
[----:B------:R-:W-:Y:S05]  /*7cf0*/  BSYNC B0 ;  /* 0x0000000000007941 */ /* 0x000fea0003800000 */
.L_x_1263:
        /* <DEDUP_REMOVED lines=9> */
.L_x_1266:
[----:B------:R-:W-:Y:S05]  /*7d90*/  BSYNC B0 ;  /* 0x0000000000007941 */ /* 0x000fea0003800000 */
.L_x_1265:
        /* <DEDUP_REMOVED lines=9> */
.L_x_1268:
[----:B------:R-:W-:Y:S05]  /*7e30*/  BSYNC B0 ;  /* 0x0000000000007941 */ /* 0x000fea0003800000 */
.L_x_1267:
        /* <DEDUP_REMOVED lines=9> */
.L_x_1270:
[----:B------:R-:W-:Y:S05]  /*7ed0*/  BSYNC B0 ;  /* 0x0000000000007941 */ /* 0x000fea0003800000 */
.L_x_1269:
        /* <DEDUP_REMOVED lines=9> */
.L_x_1272:
[----:B------:R-:W-:Y:S05]  /*7f70*/  BSYNC B0 ;  /* 0x0000000000007941 */ /* 0x000fea0003800000 */
.L_x_1271:
        /* <DEDUP_REMOVED lines=9> */
.L_x_1274:
[----:B------:R-:W-:Y:S05]  /*8010*/  BSYNC B0 ;  /* 0x0000000000007941 */ /* 0x000fea0003800000 */
.L_x_1273:
        /* <DEDUP_REMOVED lines=9> */
.L_x_1276:
[----:B------:R-:W-:Y:S05]  /*80b0*/  BSYNC B0 ;  /* 0x0000000000007941 */ /* 0x000fea0003800000 */
.L_x_1275:
        /* <DEDUP_REMOVED lines=9> */
.L_x_1278:
[----:B------:R-:W-:Y:S05]  /*8150*/  BSYNC B0 ;  /* 0x0000000000007941 */ /* 0x000fea0003800000 */
.L_x_1277:
        /* <DEDUP_REMOVED lines=9> */
.L_x_1280:
[----:B------:R-:W-:Y:S05]  /*81f0*/  BSYNC B0 ;  /* 0x0000000000007941 */ /* 0x000fea0003800000 */
.L_x_1279:
        /* <DEDUP_REMOVED lines=9> */
.L_x_1282:
[----:B------:R-:W-:Y:S05]  /*8290*/  BSYNC B0 ;  /* 0x0000000000007941 */ /* 0x000fea0003800000 */
.L_x_1281:
        /* <DEDUP_REMOVED lines=9> */
.L_x_1284:
[----:B------:R-:W-:Y:S05]  /*8330*/  BSYNC B0 ;  /* 0x0000000000007941 */ /* 0x000fea0003800000 */
.L_x_1283:
        /* <DEDUP_REMOVED lines=9> */
.L_x_1286:
[----:B------:R-:W-:Y:S05]  /*83d0*/  BSYNC B0 ;  /* 0x0000000000007941 */ /* 0x000fea0003800000 */
.L_x_1285:
        /* <DEDUP_REMOVED lines=9> */
.L_x_1288:
[----:B------:R-:W-:Y:S05]  /*8470*/  BSYNC B0 ;  /* 0x0000000000007941 */ /* 0x000fea0003800000 */
.L_x_1287:
        /* <DEDUP_REMOVED lines=9> */
.L_x_1290:
[----:B------:R-:W-:Y:S05]  /*8510*/  BSYNC B0 ;  /* 0x0000000000007941 */ /* 0x000fea0003800000 */
.L_x_1289:
        /* <DEDUP_REMOVED lines=9> */
.L_x_1292:
[----:B------:R-:W-:Y:S05]  /*85b0*/  BSYNC B0 ;  /* 0x0000000000007941 */ /* 0x000fea0003800000 */
.L_x_1291:
        /* <DEDUP_REMOVED lines=9> */
.L_x_1294:
[----:B------:R-:W-:Y:S05]  /*8650*/  BSYNC B0 ;  /* 0x0000000000007941 */ /* 0x000fea0003800000 */
.L_x_1293:
        /* <DEDUP_REMOVED lines=9> */
.L_x_1296:
[----:B------:R-:W-:Y:S05]  /*86f0*/  BSYNC B0 ;  /* 0x0000000000007941 */ /* 0x000fea0003800000 */
.L_x_1295:
        /* <DEDUP_REMOVED lines=9> */
.L_x_1298:
[----:B------:R-:W-:Y:S05]  /*8790*/  BSYNC B0 ;  /* 0x0000000000007941 */ /* 0x000fea0003800000 */
.L_x_1297:
        /* <DEDUP_REMOVED lines=9> */
.L_x_1300:
[----:B------:R-:W-:Y:S05]  /*8830*/  BSYNC B0 ;  /* 0x0000000000007941 */ /* 0x000fea0003800000 */
.L_x_1299:
        /* <DEDUP_REMOVED lines=9> */
.L_x_1302:
[----:B------:R-:W-:Y:S05]  /*88d0*/  BSYNC B0 ;  /* 0x0000000000007941 */ /* 0x000fea0003800000 */
.L_x_1301:
        /* <DEDUP_REMOVED lines=9> */
.L_x_1304:
[----:B------:R-:W-:Y:S05]  /*8970*/  BSYNC B0 ;  /* 0x0000000000007941 */ /* 0x000fea0003800000 */
.L_x_1303:
        /* <DEDUP_REMOVED lines=9> */
.L_x_1306:
[----:B------:R-:W-:Y:S05]  /*8a10*/  BSYNC B0 ;  /* 0x0000000000007941 */ /* 0x000fea0003800000 */
.L_x_1305:
        /* <DEDUP_REMOVED lines=9> */
.L_x_1308:
[----:B------:R-:W-:Y:S05]  /*8ab0*/  BSYNC B0 ;  /* 0x0000000000007941 */ /* 0x000fea0003800000 */
.L_x_1307:
        /* <DEDUP_REMOVED lines=9> */
.L_x_1310:
[----:B------:R-:W-:Y:S05]  /*8b50*/  BSYNC B0 ;  /* 0x0000000000007941 */ /* 0x000fea0003800000 */
.L_x_1309:
        /* <DEDUP_REMOVED lines=9> */
.L_x_1312:
[----:B------:R-:W-:Y:S05]  /*8bf0*/  BSYNC B0 ;  /* 0x0000000000007941 */ /* 0x000fea0003800000 */
.L_x_1311:
        /* <DEDUP_REMOVED lines=9> */
.L_x_1314:
[----:B------:R-:W-:Y:S05]  /*8c90*/  BSYNC B0 ;  /* 0x0000000000007941 */ /* 0x000fea0003800000 */
.L_x_1313:
        /* <DEDUP_REMOVED lines=9> */
.L_x_1316:
[----:B------:R-:W-:Y:S05]  /*8d30*/  BSYNC B0 ;  /* 0x0000000000007941 */ /* 0x000fea0003800000 */
.L_x_1315:
[----:B-----5:R-:W-:-:S05]  /*8d40*/  HADD2.F32 R175, -RZ, R175.H0_H0 ;  /* 0x200000afffaf7230 */ /* 0x020fca0000004100 */
[----:B------:R-:W-:-:S04]  /*8d50*/  FMUL R16, R175, R16 ;  /* 0x00000010af107220 */ /* 0x000fc80000400000 */
[----:B------:R-:W-:Y:S01]  /*8d60*/  FFMA R16, R87, R17, R16 ;  /* 0x0000001157107223 */ /* 0x000fe20000000010 */
[----:B------:R-:W-:Y:S06]  /*8d70*/  @!P1 EXIT ;  /* 0x000000000000994d */ /* 0x000fec0003800000 */
[----:B------:R-:W-:-:S05]  /*8d80*/  F2FP.F16.F32.PACK_AB R16, RZ, R16 ;  /* 0x00000010ff10723e */ /* 0x000fca00000000ff */
[----:B------:R-:W-:Y:S01]  /*8d90*/  STG.E.U16 desc[UR36][R10.64+0x90], R16 ;  /* 0x000090100a007986 */ /* 0x000fe2000c101524 */
[----:B------:R-:W-:Y:S05]  /*8da0*/  EXIT ;  /* 0x000000000000794d */ /* 0x000fea0003800000 */
.L_x_1096:
[----:B------:R-:W-:Y:S01]  /*8db0*/  ULDC.64 UR6, c[0x0][0x5c0] ;  /* 0x0001700000067ab9 */ /* 0x000fe20000000a00 */
[-C--:B------:R-:W-:Y:S01]  /*8dc0*/  FMUL R88, R88, R17.reuse ;  /* 0x0000001158587220 */ /* 0x080fe20000400000 */
[----:B------:R-:W-:Y:S01]  /*8dd0*/  LEA R4, P2, R2, UR6, 0x1 ;  /* 0x0000000602047c11 */ /* 0x000fe2000f8408ff */
[----:B------:R-:W-:Y:S01]  /*8de0*/  IMAD.SHL.U32 R163, R169, 0x2, RZ ;  /* 0x00000002a9a37824 */ /* 0x000fe200078e00ff */
[----:B------:R-:W-:Y:S01]  /*8df0*/  SHF.L.U64.HI R3, R22, 0x1, R23 ;  /* 0x0000000116037819 */ /* 0x000fe20000010217 */
[----:B------:R-:W-:Y:S01]  /*8e00*/  IMAD R16, R23, 0xe, RZ ;  /* 0x0000000e17107824 */ /* 0x000fe200078e02ff */
[----:B------:R-:W-:Y:S01]  /*8e10*/  F2FP.F16.F32.PACK_AB R88, RZ, R88 ;  /* 0x00000058ff58723e */ /* 0x000fe200000000ff */
[-C--:B------:R-:W-:Y:S01]  /*8e20*/  FMUL R89, R89, R17.reuse ;  /* 0x0000001159597220 */ /* 0x080fe20000400000 */
[----:B------:R-:W-:Y:S01]  /*8e30*/  LEA.HI.X R5, R2, UR7, R7, 0x1, P2 ;  /* 0x0000000702057c11 */ /* 0x000fe200090f0c07 */
[-C--:B------:R-:W-:Y:S01]  /*8e40*/  FMUL R90, R90, R17.reuse ;  /* 0x000000115a5a7220 */ /* 0x080fe20000400000 */
[----:B------:R-:W-:Y:S01]  /*8e50*/  LEA R2, P4, R22, R4, 0x1 ;  /* 0x0000000416027211 */ /* 0x000fe200078808ff */
[-C--:B------:R-:W-:Y:S01]  /*8e60*/  FMUL R91, R91, R17.reuse ;  /* 0x000000115b5b7220 */ /* 0x080fe20000400000 */
[----:B------:R-:W-:Y:S01]  /*8e70*/  SHF.L.U64.HI R23, R169, 0x1, R174 ;  /* 0x00000001a9177819 */ /* 0x000fe200000102ae */
[----:B------:R0:W-:Y:S01]  /*8e80*/  @P0 STG.E.U16 desc[UR36][R4.64], R88 ;  /* 0x0000005804000986 */ /* 0x0001e2000c101524 */
[----:B------:R-:W-:Y:S01]  /*8e90*/  IADD3 R6, P0, R163, R2, RZ ;  /* 0x00000002a3067210 */ /* 0x000fe20007f1e0ff */
[----:B------:R-:W-:Y:S01]  /*8ea0*/  IMAD.X R3, R3, 0x1, R5, P4 ;  /* 0x0000000103037824 */ /* 0x000fe200020e0605 */
[----:B------:R-:W-:Y:S01]  /*8eb0*/  ISETP.GT.AND P3, PT, R162, 0x8, PT ;  /* 0x00000008a200780c */ /* 0x000fe20003f64270 */
[-C--:B------:R-:W-:Y:S01]  /*8ec0*/  FMUL R20, R94, R17.reuse ;  /* 0x000000115e147220 */ /* 0x080fe20000400000 */
[C---:B------:R-:W-:Y:S01]  /*8ed0*/  ISETP.GT.AND P2, PT, R0.reuse, 0x1, P1 ;  /* 0x000000010000780c */ /* 0x040fe20000f44270 */
[--C-:B------:R-:W-:Y:S01]  /*8ee0*/  IMAD.X R7, R23, 0x1, R3.reuse, P0 ;  /* 0x0000000117077824 */ /* 0x100fe200000e0603 */
[C---:B------:R-:W-:Y:S01]  /*8ef0*/  ISETP.GT.AND P5, PT, R0.reuse, RZ, P3 ;  /* 0x000000ff0000720c */ /* 0x040fe20001fa4270 */
[-C--:B------:R-:W-:Y:S01]  /*8f00*/  FMUL R95, R95, R17.reuse ;  /* 0x000000115f5f7220 */ /* 0x080fe20000400000 */
[----:B------:R-:W-:Y:S01]  /*8f10*/  ISETP.GT.AND P0, PT, R0, 0x1, P3 ;  /* 0x000000010000780c */ /* 0x000fe20001f04270 */
[----:B------:R-:W-:Y:S01]  /*8f20*/  FMUL R92, R92, R17 ;  /* 0x000000115c5c7220 */ /* 0x000fe20000400000 */
[----:B------:R-:W-:Y:S01]  /*8f30*/  F2FP.F16.F32.PACK_AB R89, RZ, R89 ;  /* 0x00000059ff59723e */ /* 0x000fe200000000ff */
[----:B------:R-:W-:Y:S01]  /*8f40*/  IMAD.WIDE.U32 R8, R22, 0xe, R2 ;  /* 0x0000000e16087825 */ /* 0x000fe200078e0002 */
[----:B------:R-:W-:-:S03]  /*8f50*/  F2FP.F16.F32.PACK_AB R90, RZ, R90 ;  /* 0x0000005aff5a723e */ /* 0x000fc600000000ff */
[----:B------:R-:W-:Y:S01]  /*8f60*/  FMUL R93, R93, R17 ;  /* 0x000000115d5d7220 */ /* 0x000fe20000400000 */
[----:B------:R-:W-:Y:S01]  /*8f70*/  F2FP.F16.F32.PACK_AB R91, RZ, R91 ;  /* 0x0000005bff5b723e */ /* 0x000fe200000000ff */
[----:B------:R-:W-:Y:S01]  /*8f80*/  IMAD.IADD R9, R9, 0x1, R16 ;  /* 0x0000000109097824 */ /* 0x000fe200078e0210 */
[----:B------:R-:W-:Y:S01]  /*8f90*/  F2FP.F16.F32.PACK_AB R152, RZ, R95 ;  /* 0x0000005fff98723e */ /* 0x000fe200000000ff */
[----:B------:R-:W-:Y:S01]  /*8fa0*/  @P2 STG.E.U16 desc[UR36][R2.64], R89 ;  /* 0x0000005902002986 */ /* 0x000fe2000c101524 */
[----:B------:R-:W-:Y:S01]  /*8fb0*/  IADD3 R10, P2, R6, R163, RZ ;  /* 0x000000a3060a7210 */ /* 0x000fe20007f5e0ff */
[----:B------:R-:W-:Y:S01]  /*8fc0*/  FMUL R96, R96, R17 ;  /* 0x0000001160607220 */ /* 0x000fe20000400000 */
[----:B------:R-:W-:Y:S01]  /*8fd0*/  F2FP.F16.F32.PACK_AB R92, RZ, R92 ;  /* 0x0000005cff5c723e */ /* 0x000fe200000000ff */
[----:B------:R-:W-:Y:S01]  /*8fe0*/  @P5 STG.E.U16 desc[UR36][R4.64+0x10], R90 ;  /* 0x0000105a04005986 */ /* 0x000fe2000c101524 */
[C---:B------:R-:W-:Y:S01]  /*8ff0*/  ISETP.GT.AND P4, PT, R0.reuse, 0x9, P1 ;  /* 0x000000090000780c */ /* 0x040fe20000f84270 */
[----:B------:R-:W-:Y:S01]  /*9000*/  IMAD.X R11, R7, 0x1, R23, P2 ;  /* 0x00000001070b7824 */ /* 0x000fe200010e0617 */
[----:B------:R-:W-:Y:S01]  /*9010*/  ISETP.GT.AND P2, PT, R0, 0x8, P1 ;  /* 0x000000080000780c */ /* 0x000fe20000f44270 */
[----:B------:R1:W-:Y:S01]  /*9020*/  @P0 STG.E.U16 desc[UR36][R2.64+0x10], R91 ;  /* 0x0000105b02000986 */ /* 0x0003e2000c101524 */
[----:B------:R-:W-:Y:S01]  /*9030*/  IADD3 R12, P0, R10, R163, RZ ;  /* 0x000000a30a0c7210 */ /* 0x000fe20007f1e0ff */
[----:B------:R-:W-:Y:S01]  /*9040*/  IMAD.WIDE.U32 R18, R22, 0xe, R6 ;  /* 0x0000000e16127825 */ /* 0x000fe200078e0006 */
[----:B0-----:R-:W-:-:S03]  /*9050*/  F2FP.F16.F32.PACK_AB R88, RZ, R20 ;  /* 0x00000014ff58723e */ /* 0x001fc600000000ff */
[----:B------:R-:W-:Y:S01]  /*9060*/  FMUL R97, R97, R17 ;  /* 0x0000001161617220 */ /* 0x000fe20000400000 */
[----:B------:R-:W-:Y:S01]  /*9070*/  F2FP.F16.F32.PACK_AB R93, RZ, R93 ;  /* 0x0000005dff5d723e */ /* 0x000fe200000000ff */
[----:B------:R-:W-:Y:S01]  /*9080*/  IMAD.X R13, R11, 0x1, R23, P0 ;  /* 0x000000010b0d7824 */ /* 0x000fe200000e0617 */
[----:B------:R-:W-:Y:S01]  /*9090*/  IADD3 R94, P0, R12, R163, RZ ;  /* 0x000000a30c5e7210 */ /* 0x000fe20007f1e0ff */
[----:B------:R-:W-:Y:S01]  /*90a0*/  IMAD.IADD R19, R16, 0x1, R19 ;  /* 0x0000000110137824 */ /* 0x000fe200078e0213 */
[----:B------:R-:W-:Y:S01]  /*90b0*/  PRMT R153, R88, 0x7610, R153 ;  /* 0x0000761058997816 */ /* 0x000fe20000000099 */
[----:B------:R-:W-:Y:S01]  /*90c0*/  FMUL R98, R98, R17 ;  /* 0x0000001162627220 */ /* 0x000fe20000400000 */
[----:B------:R-:W-:Y:S01]  /*90d0*/  F2FP.F16.F32.PACK_AB R96, RZ, R96 ;  /* 0x00000060ff60723e */ /* 0x000fe200000000ff */
[--C-:B------:R-:W-:Y:S01]  /*90e0*/  IMAD.X R95, R13, 0x1, R23.reuse, P0 ;  /* 0x000000010d5f7824 */ /* 0x100fe200000e0617 */
[----:B------:R-:W-:Y:S01]  /*90f0*/  ISETP.GT.AND P0, PT, R0, 0x8, P3 ;  /* 0x000000080000780c */ /* 0x000fe20001f04270 */
[----:B------:R-:W-:Y:S01]  /*9100*/  @P2 STG.E.U16 desc[UR36][R8.64], R92 ;  /* 0x0000005c08002986 */ /* 0x000fe2000c101524 */
[----:B------:R-:W-:Y:S01]  /*9110*/  IADD3 R20, P2, R94, R163, RZ ;  /* 0x000000a35e147210 */ /* 0x000fe20007f5e0ff */
[----:B------:R-:W-:Y:S01]  /*9120*/  FMUL R99, R99, R17 ;  /* 0x0000001163637220 */ /* 0x000fe20000400000 */
[----:B------:R-:W-:Y:S01]  /*9130*/  PRMT R160, R96, 0x7610, R160 ;  /* 0x0000761060a07816 */ /* 0x000fe200000000a0 */
[----:B------:R0:W-:Y:S01]  /*9140*/  @P4 STG.E.U16 desc[UR36][R6.64], R93 ;  /* 0x0000005d06004986 */ /* 0x0001e2000c101524 */
[----:B------:R-:W-:Y:S01]  /*9150*/  F2FP.F16.F32.PACK_AB R97, RZ, R97 ;  /* 0x00000061ff61723e */ /* 0x000fe200000000ff */
[----:B------:R-:W-:Y:S01]  /*9160*/  IMAD.X R21, R95, 0x1, R23, P2 ;  /* 0x000000015f157824 */ /* 0x000fe200010e0617 */
[----:B------:R-:W-:Y:S01]  /*9170*/  ISETP.GT.AND P2, PT, R0, 0x9, P3 ;  /* 0x000000090000780c */ /* 0x000fe20001f44270 */
[----:B------:R-:W-:Y:S01]  /*9180*/  FMUL R100, R100, R17 ;  /* 0x0000001164647220 */ /* 0x000fe20000400000 */
[----:B------:R-:W-:Y:S01]  /*9190*/  F2FP.F16.F32.PACK_AB R98, RZ, R98 ;  /* 0x00000062ff62723e */ /* 0x000fe200000000ff */
[----:B------:R-:W-:-:S04]  /*91a0*/  IMAD.WIDE.U32 R14, R22, 0xe, R10 ;  /* 0x0000000e160e7825 */ /* 0x000fc800078e000a */
[----:B------:R-:W-:Y:S01]  /*91b0*/  FMUL R101, R101, R17 ;  /* 0x0000001165657220 */ /* 0x000fe20000400000 */
[----:B------:R-:W-:Y:S01]  /*91c0*/  @P0 STG.E.U16 desc[UR36][R8.64+0x10], R153 ;  /* 0x0000109908000986 */ /* 0x000fe2000c101524 */
[----:B------:R-:W-:Y:S01]  /*91d0*/  IADD3 R158, P0, R20, R163, RZ ;  /* 0x000000a3149e7210 */ /* 0x000fe20007f1e0ff */
[----:B------:R-:W-:Y:S01]  /*91e0*/  IMAD.IADD R15, R16, 0x1, R15 ;  /* 0x00000001100f7824 */ /* 0x000fe200078e020f */
[----:B------:R-:W-:Y:S01]  /*91f0*/  PRMT R161, R98, 0x7610, R161 ;  /* 0x0000761062a17816 */ /* 0x000fe200000000a1 */
[----:B------:R-:W-:Y:S01]  /*9200*/  FMUL R102, R102, R17 ;  /* 0x0000001166667220 */ /* 0x000fe20000400000 */
[----:B------:R-:W-:Y:S01]  /*9210*/  IADD3 R154, P4, R158, R163, RZ ;  /* 0x000000a39e9a7210 */ /* 0x000fe20007f9e0ff */
[--C-:B------:R-:W-:Y:S01]  /*9220*/  IMAD.X R159, R21, 0x1, R23.reuse, P0 ;  /* 0x00000001159f7824 */ /* 0x100fe200000e0617 */
[C---:B------:R-:W-:Y:S01]  /*9230*/  ISETP.GT.AND P0, PT, R0.reuse, 0x10, P1 ;  /* 0x000000100000780c */ /* 0x040fe20000f04270 */
[----:B------:R-:W-:Y:S01]  /*9240*/  @P2 STG.E.U16 desc[UR36][R6.64+0x10], R152 ;  /* 0x0000109806002986 */ /* 0x000fe2000c101524 */
[C---:B------:R-:W-:Y:S01]  /*9250*/  ISETP.GT.AND P2, PT, R0.reuse, 0x11, P1 ;  /* 0x000000110000780c */ /* 0x040fe20000f44270 */
[----:B------:R-:W-:Y:S01]  /*9260*/  IMAD.X R155, R159, 0x1, R23, P4 ;  /* 0x000000019f9b7824 */ /* 0x000fe200020e0617 */
[----:B------:R-:W-:Y:S01]  /*9270*/  ISETP.GT.AND P4, PT, R0, 0x10, P3 ;  /* 0x000000100000780c */ /* 0x000fe20001f84270 */
[----:B------:R-:W-:Y:S01]  /*9280*/  FMUL R104, R104, R17 ;  /* 0x0000001168687220 */ /* 0x000fe20000400000 */
[----:B------:R-:W-:Y:S01]  /*9290*/  F2FP.F16.F32.PACK_AB R100, RZ, R100 ;  /* 0x00000064ff64723e */ /* 0x000fe200000000ff */
[----:B-1----:R-:W-:Y:S01]  /*92a0*/  IMAD.WIDE.U32 R90, R22, 0xe, R12 ;  /* 0x0000000e165a7825 */ /* 0x002fe200078e000c */
[----:B------:R-:W-:-:S03]  /*92b0*/  F2FP.F16.F32.PACK_AB R171, RZ, R101 ;  /* 0x00000065ffab723e */ /* 0x000fc600000000ff */
[----:B------:R-:W-:Y:S01]  /*92c0*/  FMUL R105, R105, R17 ;  /* 0x0000001169697220 */ /* 0x000fe20000400000 */
[----:B------:R-:W-:Y:S01]  /*92d0*/  PRMT R173, R100, 0x7610, R173 ;  /* 0x0000761064ad7816 */ /* 0x000fe200000000ad */
[----:B------:R-:W-:Y:S01]  /*92e0*/  IMAD.IADD R91, R16, 0x1, R91 ;  /* 0x00000001105b7824 */ /* 0x000fe200078e025b */
[----:B------:R-:W-:Y:S01]  /*92f0*/  ISETP.GT.AND P5, PT, R0, 0x20, P1 ;  /* 0x000000200000780c */ /* 0x000fe20000fa4270 */
[----:B------:R1:W-:Y:S01]  /*9300*/  @P0 STG.E.U16 desc[UR36][R18.64], R160 ;  /* 0x000000a012000986 */ /* 0x0003e2000c101524 */
[----:B------:R-:W-:Y:S01]  /*9310*/  IADD3 R96, P0, R154, R163, RZ ;  /* 0x000000a39a607210 */ /* 0x000fe20007f1e0ff */
[-C--:B------:R-:W-:Y:S01]  /*9320*/  FMUL R106, R106, R17.reuse ;  /* 0x000000116a6a7220 */ /* 0x080fe20000400000 */
[----:B------:R-:W-:Y:S01]  /*9330*/  F2FP.F16.F32.PACK_AB R172, RZ, R102 ;  /* 0x00000066ffac723e */ /* 0x000fe200000000ff */
[----:B------:R2:W-:Y:S01]  /*9340*/  @P2 STG.E.U16 desc[UR36][R10.64], R97 ;  /* 0x000000610a002986 */ /* 0x0005e2000c101524 */
[C---:B------:R-:W-:Y:S01]  /*9350*/  ISETP.GT.AND P2, PT, R0.reuse, 0x18, P1 ;  /* 0x000000180000780c */ /* 0x040fe20000f44270 */
[-C--:B------:R-:W-:Y:S01]  /*9360*/  FMUL R107, R107, R17.reuse ;  /* 0x000000116b6b7220 */ /* 0x080fe20000400000 */
[----:B------:R-:W-:Y:S01]  /*9370*/  F2FP.F16.F32.PACK_AB R104, RZ, R104 ;  /* 0x00000068ff68723e */ /* 0x000fe200000000ff */
[----:B------:R-:W-:Y:S01]  /*9380*/  @P4 STG.E.U16 desc[UR36][R18.64+0x10], R161 ;  /* 0x000010a112004986 */ /* 0x000fe2000c101524 */
[----:B------:R-:W-:Y:S01]  /*9390*/  ISETP.GT.AND P6, PT, R0, 0x29, P1 ;  /* 0x000000290000780c */ /* 0x000fe20000fc4270 */
[----:B------:R-:W-:Y:S01]  /*93a0*/  FMUL R108, R108, R17 ;  /* 0x000000116c6c7220 */ /* 0x000fe20000400000 */
[----:B0-----:R-:W-:Y:S01]  /*93b0*/  IMAD.WIDE.U32 R92, R22, 0xe, R94 ;  /* 0x0000000e165c7825 */ /* 0x001fe200078e005e */
[----:B-1----:R-:W-:-:S03]  /*93c0*/  F2FP.F16.F32.PACK_AB R160, RZ, R99 ;  /* 0x00000063ffa0723e */ /* 0x002fc600000000ff */
[----:B------:R-:W-:Y:S01]  /*93d0*/  FMUL R109, R109, R17 ;  /* 0x000000116d6d7220 */ /* 0x000fe20000400000 */
[----:B------:R-:W-:Y:S01]  /*93e0*/  F2FP.F16.F32.PACK_AB R105, RZ, R105 ;  /* 0x00000069ff69723e */ /* 0x000fe200000000ff */
[----:B------:R-:W-:Y:S01]  /*93f0*/  IMAD.IADD R93, R16, 0x1, R93 ;  /* 0x00000001105d7824 */ /* 0x000fe200078e025d */
[----:B------:R-:W-:Y:S01]  /*9400*/  PRMT R170, R160, 0x7610, R170 ;  /* 0x00007610a0aa7816 */ /* 0x000fe200000000aa */
[--C-:B--2---:R-:W-:Y:S01]  /*9410*/  IMAD.X R97, R155, 0x1, R23.reuse, P0 ;  /* 0x000000019b617824 */ /* 0x104fe200000e0617 */
[----:B------:R-:W-:Y:S01]  /*9420*/  IADD3 R168, P0, R96, R163, RZ ;  /* 0x000000a360a87210 */ /* 0x000fe20007f1e0ff */
[-C--:B------:R-:W-:Y:S01]  /*9430*/  FMUL R110, R110, R17.reuse ;  /* 0x000000116e6e7220 */ /* 0x080fe20000400000 */
[----:B------:R-:W-:Y:S01]  /*9440*/  F2FP.F16.F32.PACK_AB R106, RZ, R106 ;  /* 0x0000006aff6a723e */ /* 0x000fe200000000ff */
[----:B------:R-:W-:Y:S01]  /*9450*/  FMUL R111, R111, R17 ;  /* 0x000000116f6f7220 */ /* 0x000fe20000400000 */
[----:B------:R-:W-:Y:S01]  /*9460*/  IADD3 R98, P4, R168, R163, RZ ;  /* 0x000000a3a8627210 */ /* 0x000fe20007f9e0ff */
[--C-:B------:R-:W-:Y:S01]  /*9470*/  IMAD.X R169, R97, 0x1, R23.reuse, P0 ;  /* 0x0000000161a97824 */ /* 0x100fe200000e0617 */
[----:B------:R-:W-:Y:S01]  /*9480*/  ISETP.GT.AND P0, PT, R0, 0x11, P3 ;  /* 0x000000110000780c */ /* 0x000fe20001f04270 */
[----:B------:R-:W-:Y:S01]  /*9490*/  FMUL R112, R112, R17 ;  /* 0x0000001170707220 */ /* 0x000fe20000400000 */
[----:B------:R-:W-:Y:S01]  /*94a0*/  F2FP.F16.F32.PACK_AB R107, RZ, R107 ;  /* 0x0000006bff6b723e */ /* 0x000fe200000000ff */
[----:B------:R-:W-:Y:S01]  /*94b0*/  IMAD.X R99, R169, 0x1, R23, P4 ;  /* 0x00000001a9637824 */ /* 0x000fe200020e0617 */
[----:B------:R-:W-:Y:S01]  /*94c0*/  ISETP.GT.AND P4, PT, R0, 0x19, P3 ;  /* 0x000000190000780c */ /* 0x000fe20001f84270 */
[----:B------:R-:W-:Y:S01]  /*94d0*/  IMAD.WIDE.U32 R88, R22, 0xe, R20 ;  /* 0x0000000e16587825 */ /* 0x000fe200078e0014 */
[----:B------:R-:W-:-:S03]  /*94e0*/  F2FP.F16.F32.PACK_AB R108, RZ, R108 ;  /* 0x0000006cff6c723e */ /* 0x000fc600000000ff */
[----:B------:R-:W-:Y:S01]  /*94f0*/  FMUL R113, R113, R17 ;  /* 0x0000001171717220 */ /* 0x000fe20000400000 */
[----:B------:R-:W-:Y:S01]  /*9500*/  F2FP.F16.F32.PACK_AB R109, RZ, R109 ;  /* 0x0000006dff6d723e */ /* 0x000fe200000000ff */
[----:B------:R-:W-:Y:S01]  /*9510*/  FMUL R114, R114, R17 ;  /* 0x0000001172727220 */ /* 0x000fe20000400000 */
[----:B------:R-:W-:Y:S01]  /*9520*/  F2FP.F16.F32.PACK_AB R110, RZ, R110 ;  /* 0x0000006eff6e723e */ /* 0x000fe200000000ff */
[----:B------:R-:W-:Y:S01]  /*9530*/  IMAD.IADD R89, R16, 0x1, R89 ;  /* 0x0000000110597824 */ /* 0x000fe200078e0259 */
[----:B------:R-:W-:Y:S01]  /*9540*/  F2FP.F16.F32.PACK_AB R111, RZ, R111 ;  /* 0x0000006fff6f723e */ /* 0x000fe200000000ff */
[----:B------:R0:W-:Y:S01]  /*9550*/  @P0 STG.E.U16 desc[UR36][R10.64+0x10], R170 ;  /* 0x000010aa0a000986 */ /* 0x0001e2000c101524 */
[----:B------:R-:W-:Y:S01]  /*9560*/  IADD3 R100, P0, R98, R163, RZ ;  /* 0x000000a362647210 */ /* 0x000fe20007f1e0ff */
[-C--:B------:R-:W-:Y:S01]  /*9570*/  FMUL R115, R115, R17.reuse ;  /* 0x0000001173737220 */ /* 0x080fe20000400000 */
[----:B------:R-:W-:Y:S01]  /*9580*/  F2FP.F16.F32.PACK_AB R112, RZ, R112 ;  /* 0x00000070ff70723e */ /* 0x000fe200000000ff */
[----:B------:R-:W-:Y:S01]  /*9590*/  @P2 STG.E.U16 desc[UR36][R14.64], R173 ;  /* 0x000000ad0e002986 */ /* 0x000fe2000c101524 */
[C---:B------:R-:W-:Y:S01]  /*95a0*/  ISETP.GT.AND P2, PT, R0.reuse, 0x18, P3 ;  /* 0x000000180000780c */ /* 0x040fe20001f44270 */
[----:B------:R-:W-:Y:S01]  /*95b0*/  IMAD.X R101, R99, 0x1, R23, P0 ;  /* 0x0000000163657824 */ /* 0x000fe200000e0617 */
[----:B------:R-:W-:Y:S01]  /*95c0*/  ISETP.GT.AND P0, PT, R0, 0x19, P1 ;  /* 0x000000190000780c */ /* 0x000fe20000f04270 */
[----:B------:R-:W-:Y:S01]  /*95d0*/  FMUL R116, R116, R17 ;  /* 0x0000001174747220 */ /* 0x000fe20000400000 */
[----:B------:R-:W-:Y:S01]  /*95e0*/  F2FP.F16.F32.PACK_AB R113, RZ, R113 ;  /* 0x00000071ff71723e */ /* 0x000fe200000000ff */
[----:B------:R-:W-:Y:S01]  /*95f0*/  IMAD.WIDE.U32 R156, R22, 0xe, R158 ;  /* 0x0000000e169c7825 */ /* 0x000fe200078e009e */
[----:B------:R-:W-:-:S03]  /*9600*/  F2FP.F16.F32.PACK_AB R114, RZ, R114 ;  /* 0x00000072ff72723e */ /* 0x000fc600000000ff */
[-C--:B0-----:R-:W-:Y:S01]  /*9610*/  FMUL R170, R103, R17.reuse ;  /* 0x0000001167aa7220 */ /* 0x081fe20000400000 */
[-C--:B------:R-:W-:Y:S01]  /*9620*/  FMUL R117, R117, R17.reuse ;  /* 0x0000001175757220 */ /* 0x080fe20000400000 */
[-C--:B------:R-:W-:Y:S01]  /*9630*/  FMUL R118, R118, R17.reuse ;  /* 0x0000001176767220 */ /* 0x080fe20000400000 */
[----:B------:R-:W-:Y:S01]  /*9640*/  FMUL R119, R119, R17 ;  /* 0x0000001177777220 */ /* 0x000fe20000400000 */
[----:B------:R-:W-:Y:S01]  /*9650*/  F2FP.F16.F32.PACK_AB R115, RZ, R115 ;  /* 0x00000073ff73723e */ /* 0x000fe200000000ff */
[----:B------:R-:W-:Y:S01]  /*9660*/  IMAD.IADD R157, R16, 0x1, R157 ;  /* 0x00000001109d7824 */ /* 0x000fe200078e029d */
[----:B------:R-:W-:Y:S01]  /*9670*/  F2FP.F16.F32.PACK_AB R170, RZ, R170 ;  /* 0x000000aaffaa723e */ /* 0x000fe200000000ff */
[-C--:B------:R-:W-:Y:S01]  /*9680*/  FMUL R120, R120, R17.reuse ;  /* 0x0000001178787220 */ /* 0x080fe20000400000 */
[----:B------:R-:W-:Y:S01]  /*9690*/  @P0 STG.E.U16 desc[UR36][R12.64], R171 ;  /* 0x000000ab0c000986 */ /* 0x000fe2000c101524 */
[----:B------:R-:W-:Y:S01]  /*96a0*/  ISETP.GT.AND P0, PT, R0, 0x21, P1 ;  /* 0x000000210000780c */ /* 0x000fe20000f04270 */
[----:B------:R-:W-:Y:S01]  /*96b0*/  IMAD.WIDE.U32 R152, R22, 0xe, R154 ;  /* 0x0000000e16987825 */ /* 0x000fe200078e009a */
[----:B------:R-:W-:Y:S01]  /*96c0*/  F2FP.F16.F32.PACK_AB R116, RZ, R116 ;  /* 0x00000074ff74723e */ /* 0x000fe200000000ff */
[----:B------:R-:W-:Y:S01]  /*96d0*/  @P2 STG.E.U16 desc[UR36][R14.64+0x10], R172 ;  /* 0x000010ac0e002986 */ /* 0x000fe2000c101524 */
[C---:B------:R-:W-:Y:S01]  /*96e0*/  ISETP.GT.AND P2, PT, R0.reuse, 0x20, P3 ;  /* 0x000000200000780c */ /* 0x040fe20001f44270 */
[----:B------:R-:W-:Y:S01]  /*96f0*/  FMUL R121, R121, R17 ;  /* 0x0000001179797220 */ /* 0x000fe20000400000 */
[----:B------:R-:W-:Y:S01]  /*9700*/  F2FP.F16.F32.PACK_AB R117, RZ, R117 ;  /* 0x00000075ff75723e */ /* 0x000fe200000000ff */
[----:B------:R-:W-:Y:S01]  /*9710*/  @P4 STG.E.U16 desc[UR36][R12.64+0x10], R170 ;  /* 0x000010aa0c004986 */ /* 0x000fe2000c101524 */
[----:B------:R-:W-:Y:S01]  /*9720*/  ISETP.GT.AND P4, PT, R0, 0x21, P3 ;  /* 0x000000210000780c */ /* 0x000fe20001f84270 */
[-C--:B------:R-:W-:Y:S01]  /*9730*/  FMUL R122, R122, R17.reuse ;  /* 0x000000117a7a7220 */ /* 0x080fe20000400000 */
[----:B------:R-:W-:Y:S01]  /*9740*/  F2FP.F16.F32.PACK_AB R118, RZ, R118 ;  /* 0x00000076ff76723e */ /* 0x000fe200000000ff */
[----:B------:R-:W-:Y:S01]  /*9750*/  @P5 STG.E.U16 desc[UR36][R90.64], R104 ;  /* 0x000000685a005986 */ /* 0x000fe2000c101524 */
[C---:B------:R-:W-:Y:S01]  /*9760*/  ISETP.GT.AND P5, PT, R0.reuse, 0x28, P1 ;  /* 0x000000280000780c */ /* 0x040fe20000fa4270 */
[----:B------:R-:W-:Y:S01]  /*9770*/  FMUL R123, R123, R17 ;  /* 0x000000117b7b7220 */ /* 0x000fe20000400000 */
[----:B------:R-:W-:Y:S01]  /*9780*/  F2FP.F16.F32.PACK_AB R119, RZ, R119 ;  /* 0x00000077ff77723e */ /* 0x000fe200000000ff */
[----:B------:R-:W-:Y:S01]  /*9790*/  @P0 STG.E.U16 desc[UR36][R94.64], R105 ;  /* 0x000000695e000986 */ /* 0x000fe2000c101524 */
[----:B------:R-:W-:Y:S01]  /*97a0*/  ISETP.GT.AND P0, PT, R0, 0x30, P3 ;  /* 0x000000300000780c */ /* 0x000fe20001f04270 */
[----:B------:R-:W-:Y:S01]  /*97b0*/  FMUL R124, R124, R17 ;  /* 0x000000117c7c7220 */ /* 0x000fe20000400000 */
[----:B------:R-:W-:Y:S01]  /*97c0*/  IMAD.IADD R153, R16, 0x1, R153 ;  /* 0x0000000110997824 */ /* 0x000fe200078e0299 */
[----:B------:R-:W-:Y:S01]  /*97d0*/  @P2 STG.E.U16 desc[UR36][R90.64+0x10], R106 ;  /* 0x0000106a5a002986 */ /* 0x000fe2000c101524 */
[----:B------:R-:W-:Y:S01]  /*97e0*/  ISETP.GT.AND P2, PT, R0, 0x28, P3 ;  /* 0x000000280000780c */ /* 0x000fe20001f44270 */
[----:B------:R-:W-:Y:S01]  /*97f0*/  IMAD.WIDE.U32 R164, R22, 0xe, R96 ;  /* 0x0000000e16a47825 */ /* 0x000fe200078e0060 */
[----:B------:R-:W-:Y:S01]  /*9800*/  F2FP.F16.F32.PACK_AB R120, RZ, R120 ;  /* 0x00000078ff78723e */ /* 0x000fe200000000ff */
[----:B------:R-:W-:Y:S01]  /*9810*/  @P4 STG.E.U16 desc[UR36][R94.64+0x10], R107 ;  /* 0x0000106b5e004986 */ /* 0x000fe2000c101524 */
[----:B------:R-:W-:Y:S01]  /*9820*/  ISETP.GT.AND P4, PT, R0, 0x29, P3 ;  /* 0x000000290000780c */ /* 0x000fe20001f84270 */
[----:B------:R-:W-:Y:S01]  /*9830*/  IMAD.IADD R165, R16, 0x1, R165 ;  /* 0x0000000110a57824 */ /* 0x000fe200078e02a5 */
[----:B------:R-:W-:Y:S01]  /*9840*/  F2FP.F16.F32.PACK_AB R121, RZ, R121 ;  /* 0x00000079ff79723e */ /* 0x000fe200000000ff */
[----:B------:R-:W-:Y:S01]  /*9850*/  @P5 STG.E.U16 desc[UR36][R92.64], R108 ;  /* 0x0000006c5c005986 */ /* 0x000fe2000c101524 */
[C---:B------:R-:W-:Y:S01]  /*9860*/  ISETP.GT.AND P5, PT, R0.reuse, 0x30, P1 ;  /* 0x000000300000780c */ /* 0x040fe20000fa4270 */
[-C--:B------:R-:W-:Y:S01]  /*9870*/  FMUL R125, R125, R17.reuse ;  /* 0x000000117d7d7220 */ /* 0x080fe20000400000 */
[----:B------:R-:W-:Y:S01]  /*9880*/  F2FP.F16.F32.PACK_AB R122, RZ, R122 ;  /* 0x0000007aff7a723e */ /* 0x000fe200000000ff */
[----:B------:R-:W-:Y:S01]  /*9890*/  @P6 STG.E.U16 desc[UR36][R20.64], R109 ;  /* 0x0000006d14006986 */ /* 0x000fe2000c101524 */
[----:B------:R-:W-:Y:S01]  /*98a0*/  ISETP.GT.AND P6, PT, R0, 0x31, P1 ;  /* 0x000000310000780c */ /* 0x000fe20000fc4270 */
[----:B------:R-:W-:Y:S01]  /*98b0*/  FMUL R126, R126, R17 ;  /* 0x000000117e7e7220 */ /* 0x000fe20000400000 */
[----:B------:R-:W-:Y:S01]  /*98c0*/  F2FP.F16.F32.PACK_AB R123, RZ, R123 ;  /* 0x0000007bff7b723e */ /* 0x000fe200000000ff */
[----:B------:R0:W-:Y:S01]  /*98d0*/  @P2 STG.E.U16 desc[UR36][R92.64+0x10], R110 ;  /* 0x0000106e5c002986 */ /* 0x0001e2000c101524 */
[C---:B------:R-:W-:Y:S01]  /*98e0*/  ISETP.GT.AND P2, PT, R0.reuse, 0x31, P3 ;  /* 0x000000310000780c */ /* 0x040fe20001f44270 */
[-C--:B------:R-:W-:Y:S01]  /*98f0*/  FMUL R127, R127, R17.reuse ;  /* 0x000000117f7f7220 */ /* 0x080fe20000400000 */
[----:B------:R-:W-:Y:S01]  /*9900*/  F2FP.F16.F32.PACK_AB R124, RZ, R124 ;  /* 0x0000007cff7c723e */ /* 0x000fe200000000ff */
[----:B------:R1:W-:Y:S01]  /*9910*/  @P4 STG.E.U16 desc[UR36][R20.64+0x10], R111 ;  /* 0x0000106f14004986 */ /* 0x0003e2000c101524 */
[----:B------:R-:W-:Y:S01]  /*9920*/  ISETP.GT.AND P4, PT, R0, 0x39, P1 ;  /* 0x000000390000780c */ /* 0x000fe20000f84270 */
[----:B------:R-:W-:Y:S01]  /*9930*/  FMUL R128, R128, R17 ;  /* 0x0000001180807220 */ /* 0x000fe20000400000 */
[----:B------:R-:W-:Y:S01]  /*9940*/  IMAD.WIDE.U32 R166, R22, 0xe, R168 ;  /* 0x0000000e16a67825 */ /* 0x000fe200078e00a8 */
[----:B------:R2:W-:Y:S01]  /*9950*/  @P5 STG.E.U16 desc[UR36][R88.64], R112 ;  /* 0x0000007058005986 */ /* 0x0005e2000c101524 */
[----:B------:R-:W-:-:S02]  /*9960*/  ISETP.GT.AND P5, PT, R0, 0x38, P3 ;  /* 0x000000380000780c */ /* 0x000fc40001fa4270 */
[----:B------:R-:W-:Y:S01]  /*9970*/  FMUL R129, R129, R17 ;  /* 0x0000001181817220 */ /* 0x000fe20000400000 */
[----:B------:R-:W-:Y:S01]  /*9980*/  F2FP.F16.F32.PACK_AB R125, RZ, R125 ;  /* 0x0000007dff7d723e */ /* 0x000fe200000000ff */
[----:B------:R3:W-:Y:S01]  /*9990*/  @P6 STG.E.U16 desc[UR36][R158.64], R113 ;  /* 0x000000719e006986 */ /* 0x0007e2000c101524 */
[----:B------:R-:W-:Y:S01]  /*99a0*/  ISETP.GT.AND P6, PT, R0, 0x39, P3 ;  /* 0x000000390000780c */ /* 0x000fe20001fc4270 */
[----:B------:R-:W-:Y:S01]  /*99b0*/  IMAD.IADD R167, R16, 0x1, R167 ;  /* 0x0000000110a77824 */ /* 0x000fe200078e02a7 */
[----:B------:R-:W-:Y:S01]  /*99c0*/  F2FP.F16.F32.PACK_AB R126, RZ, R126 ;  /* 0x0000007eff7e723e */ /* 0x000fe200000000ff */
[----:B------:R-:W-:Y:S01]  /*99d0*/  @P0 STG.E.U16 desc[UR36][R88.64+0x10], R114 ;  /* 0x0000107258000986 */ /* 0x000fe2000c101524 */
[----:B------:R-:W-:Y:S01]  /*99e0*/  ISETP.GT.AND P0, PT, R0, 0x38, P1 ;  /* 0x000000380000780c */ /* 0x000fe20000f04270 */
[----:B------:R-:W-:Y:S01]  /*99f0*/  FMUL R130, R130, R17 ;  /* 0x0000001182827220 */ /* 0x000fe20000400000 */
[----:B------:R-:W-:Y:S01]  /*9a00*/  F2FP.F16.F32.PACK_AB R127, RZ, R127 ;  /* 0x0000007fff7f723e */ /* 0x000fe200000000ff */
[----:B------:R-:W-:Y:S01]  /*9a10*/  @P2 STG.E.U16 desc[UR36][R158.64+0x10], R115 ;  /* 0x000010739e002986 */ /* 0x000fe2000c101524 */
[----:B------:R-:W-:Y:S01]  /*9a20*/  ISETP.GT.AND P2, PT, R0, 0x40, P1 ;  /* 0x000000400000780c */ /* 0x000fe20000f44270 */
[-C--:B------:R-:W-:Y:S01]  /*9a30*/  FMUL R131, R131, R17.reuse ;  /* 0x0000001183837220 */ /* 0x080fe20000400000 */
[----:B------:R-:W-:Y:S01]  /*9a40*/  F2FP.F16.F32.PACK_AB R128, RZ, R128 ;  /* 0x00000080ff80723e */ /* 0x000fe200000000ff */
[----:B------:R-:W-:Y:S01]  /*9a50*/  FMUL R132, R132, R17 ;  /* 0x0000001184847220 */ /* 0x000fe20000400000 */
[----:B------:R-:W-:Y:S01]  /*9a60*/  F2FP.F16.F32.PACK_AB R129, RZ, R129 ;  /* 0x00000081ff81723e */ /* 0x000fe200000000ff */
[----:B------:R-:W-:Y:S01]  /*9a70*/  IMAD.WIDE.U32 R160, R22, 0xe, R98 ;  /* 0x0000000e16a07825 */ /* 0x000fe200078e0062 */
[----:B------:R-:W-:-:S03]  /*9a80*/  F2FP.F16.F32.PACK_AB R130, RZ, R130 ;  /* 0x00000082ff82723e */ /* 0x000fc600000000ff */
[----:B------:R-:W-:Y:S01]  /*9a90*/  FMUL R133, R133, R17 ;  /* 0x0000001185857220 */ /* 0x000fe20000400000 */
[----:B------:R-:W-:Y:S01]  /*9aa0*/  F2FP.F16.F32.PACK_AB R131, RZ, R131 ;  /* 0x00000083ff83723e */ /* 0x000fe200000000ff */
[----:B------:R4:W-:Y:S01]  /*9ab0*/  @P0 STG.E.U16 desc[UR36][R156.64], R116 ;  /* 0x000000749c000986 */ /* 0x0009e2000c101524 */
[----:B------:R-:W-:Y:S01]  /*9ac0*/  ISETP.GT.AND P0, PT, R0, 0x48, P1 ;  /* 0x000000480000780c */ /* 0x000fe20000f04270 */
[-C--:B------:R-:W-:Y:S01]  /*9ad0*/  FMUL R134, R134, R17.reuse ;  /* 0x0000001186867220 */ /* 0x080fe20000400000 */
[-C--:B------:R-:W-:Y:S01]  /*9ae0*/  FMUL R135, R135, R17.reuse ;  /* 0x0000001187877220 */ /* 0x080fe20000400000 */
[----:B------:R5:W-:Y:S01]  /*9af0*/  @P4 STG.E.U16 desc[UR36][R154.64], R117 ;  /* 0x000000759a004986 */ /* 0x000be2000c101524 */
[----:B------:R-:W-:Y:S01]  /*9b00*/  ISETP.GT.AND P4, PT, R0, 0x41, P1 ;  /* 0x000000410000780c */ /* 0x000fe20000f84270 */
[----:B------:R-:W-:Y:S01]  /*9b10*/  IMAD.IADD R161, R16, 0x1, R161 ;  /* 0x0000000110a17824 */ /* 0x000fe200078e02a1 */
        /* <DEDUP_REMOVED lines=13> */
[----:B------:R0:W-:Y:S01]  /*9bf0*/  @P4 STG.E.U16 desc[UR36][R96.64], R121 ;  /* 0x0000007960004986 */ /* 0x0001e2000c101524 */
        /* <DEDUP_REMOVED lines=25> */
[----:B0-----:R-:W-:Y:S01]  /*9d90*/  FMUL R110, R24, R17 ;  /* 0x00000011186e7220 */ /* 0x001fe20000400000 */
[----:B------:R-:W-:Y:S01]  /*9da0*/  F2FP.F16.F32.PACK_AB R141, RZ, R141 ;  /* 0x0000008dff8d723e */ /* 0x000fe200000000ff */
[----:B------:R0:W-:Y:S01]  /*9db0*/  @P0 STG.E.U16 desc[UR36][R166.64], R128 ;  /* 0x00000080a6000986 */ /* 0x0001e2000c101524 */
[C---:B------:R-:W-:Y:S01]  /*9dc0*/  ISETP.GT.AND P0, PT, R0.reuse, 0x58, P3 ;  /* 0x000000580000780c */ /* 0x040fe20001f04270 */
[-C--:B-1----:R-:W-:Y:S01]  /*9dd0*/  FMUL R111, R25, R17.reuse ;  /* 0x00000011196f7220 */ /* 0x082fe20000400000 */
[----:B------:R-:W-:Y:S01]  /*9de0*/  F2FP.F16.F32.PACK_AB R142, RZ, R142 ;  /* 0x0000008eff8e723e */ /* 0x000fe200000000ff */
[----:B------:R0:W-:Y:S01]  /*9df0*/  @P4 STG.E.U16 desc[UR36][R98.64], R129 ;  /* 0x0000008162004986 */ /* 0x0001e2000c101524 */
[----:B------:R-:W-:Y:S01]  /*9e00*/  ISETP.GT.AND P4, PT, R0, 0x51, P3 ;  /* 0x000000510000780c */ /* 0x000fe20001f84270 */
[----:B------:R-:W-:Y:S01]  /*9e10*/  FMUL R144, R144, R17 ;  /* 0x0000001190907220 */ /* 0x000fe20000400000 */
[----:B------:R-:W-:Y:S01]  /*9e20*/  F2FP.F16.F32.PACK_AB R143, RZ, R143 ;  /* 0x0000008fff8f723e */ /* 0x000fe200000000ff */
[----:B------:R0:W-:Y:S01]  /*9e30*/  @P2 STG.E.U16 desc[UR36][R166.64+0x10], R130 ;  /* 0x00001082a6002986 */ /* 0x0001e2000c101524 */
[----:B------:R-:W-:Y:S01]  /*9e40*/  ISETP.GT.AND P2, PT, R0, 0x59, P3 ;  /* 0x000000590000780c */ /* 0x000fe20001f44270 */
[-C--:B--2---:R-:W-:Y:S01]  /*9e50*/  FMUL R112, R26, R17.reuse ;  /* 0x000000111a707220 */ /* 0x084fe20000400000 */
[-C--:B---3--:R-:W-:Y:S01]  /*9e60*/  FMUL R113, R27, R17.reuse ;  /* 0x000000111b717220 */ /* 0x088fe20000400000 */
[-C--:B------:R-:W-:Y:S01]  /*9e70*/  FMUL R145, R145, R17.reuse ;  /* 0x0000001191917220 */ /* 0x080fe20000400000 */
[-C--:B------:R-:W-:Y:S01]  /*9e80*/  FMUL R146, R146, R17.reuse ;  /* 0x0000001192927220 */ /* 0x080fe20000400000 */
[----:B------:R-:W-:Y:S01]  /*9e90*/  F2FP.F16.F32.PACK_AB R144, RZ, R144 ;  /* 0x00000090ff90723e */ /* 0x000fe200000000ff */
[-C--:B------:R-:W-:Y:S01]  /*9ea0*/  FMUL R147, R147, R17.reuse ;  /* 0x0000001193937220 */ /* 0x080fe20000400000 */
[----:B----4-:R-:W-:Y:S01]  /*9eb0*/  FMUL R116, R30, R17 ;  /* 0x000000111e747220 */ /* 0x010fe20000400000 */
[----:B------:R-:W-:Y:S01]  /*9ec0*/  F2FP.F16.F32.PACK_AB R145, RZ, R145 ;  /* 0x00000091ff91723e */ /* 0x000fe200000000ff */
[----:B------:R0:W-:Y:S01]  /*9ed0*/  @P4 STG.E.U16 desc[UR36][R98.64+0x10], R131 ;  /* 0x0000108362004986 */ /* 0x0001e2000c101524 */
[----:B------:R-:W-:Y:S01]  /*9ee0*/  ISETP.GT.AND P4, PT, R0, 0x60, P1 ;  /* 0x000000600000780c */ /* 0x000fe20000f84270 */
[----:B-----5:R-:W-:Y:S01]  /*9ef0*/  FMUL R117, R31, R17 ;  /* 0x000000111f757220 */ /* 0x020fe20000400000 */
[----:B------:R-:W-:Y:S01]  /*9f00*/  F2FP.F16.F32.PACK_AB R146, RZ, R146 ;  /* 0x00000092ff92723e */ /* 0x000fe200000000ff */
[----:B------:R0:W-:Y:S01]  /*9f10*/  @P5 STG.E.U16 desc[UR36][R160.64], R132 ;  /* 0x00000084a0005986 */ /* 0x0001e2000c101524 */
[----:B------:R-:W-:Y:S01]  /*9f20*/  IADD3 R104, P5, R100, R163, RZ ;  /* 0x000000a364687210 */ /* 0x000fe20007fbe0ff */
[-C--:B------:R-:W-:Y:S01]  /*9f30*/  FMUL R148, R148, R17.reuse ;  /* 0x0000001194947220 */ /* 0x080fe20000400000 */
[----:B------:R-:W-:Y:S01]  /*9f40*/  FMUL R114, R28, R17 ;  /* 0x000000111c727220 */ /* 0x000fe20000400000 */
[----:B------:R0:W-:Y:S01]  /*9f50*/  @P6 STG.E.U16 desc[UR36][R100.64], R133 ;  /* 0x0000008564006986 */ /* 0x0001e2000c101524 */
[C---:B------:R-:W-:Y:S01]  /*9f60*/  ISETP.GT.AND P6, PT, R0.reuse, 0x68, P1 ;  /* 0x000000680000780c */ /* 0x040fe20000fc4270 */
[----:B------:R-:W-:Y:S01]  /*9f70*/  IMAD.X R105, R101, 0x1, R23, P5 ;  /* 0x0000000165697824 */ /* 0x000fe200028e0617 */
[C---:B------:R-:W-:Y:S01]  /*9f80*/  ISETP.GT.AND P5, PT, R0.reuse, 0x61, P3 ;  /* 0x000000610000780c */ /* 0x040fe20001fa4270 */
[----:B------:R0:W-:Y:S01]  /*9f90*/  @P0 STG.E.U16 desc[UR36][R160.64+0x10], R134 ;  /* 0x00001086a0000986 */ /* 0x0001e2000c101524 */
[----:B------:R-:W-:Y:S01]  /*9fa0*/  ISETP.GT.AND P0, PT, R0, 0x61, P1 ;  /* 0x000000610000780c */ /* 0x000fe20000f04270 */
[----:B------:R-:W-:-:S04]  /*9fb0*/  IMAD.WIDE.U32 R106, R22, 0xe, R104 ;  /* 0x0000000e166a7825 */ /* 0x000fc800078e0068 */
[-C--:B------:R-:W-:Y:S01]  /*9fc0*/  FMUL R149, R149, R17.reuse ;  /* 0x0000001195957220 */ /* 0x080fe20000400000 */
[----:B------:R0:W-:Y:S01]  /*9fd0*/  @P2 STG.E.U16 desc[UR36][R100.64+0x10], R135 ;  /* 0x0000108764002986 */ /* 0x0001e2000c101524 */
[-C--:B------:R-:W-:Y:S01]  /*9fe0*/  FMUL R150, R150, R17.reuse ;  /* 0x0000001196967220 */ /* 0x080fe20000400000 */
[----:B------:R-:W-:Y:S02]  /*9ff0*/  IMAD.IADD R107, R16, 0x1, R107 ;  /* 0x00000001106b7824 */ /* 0x000fe400078e026b */
[-C--:B------:R-:W-:Y:S01]  /*a000*/  FMUL R151, R151, R17.reuse ;  /* 0x0000001197977220 */ /* 0x080fe20000400000 */
[----:B------:R0:W-:Y:S01]  /*a010*/  @P4 STG.E.U16 desc[UR36][R102.64], R136 ;  /* 0x0000008866004986 */ /* 0x0001e2000c101524 */
[----:B------:R-:W-:Y:S01]  /*a020*/  ISETP.GT.AND P4, PT, R0, 0x60, P3 ;  /* 0x000000600000780c */ /* 0x000fe20001f84270 */
[-C--:B------:R-:W-:Y:S01]  /*a030*/  FMUL R115, R29, R17.reuse ;  /* 0x000000111d737220 */ /* 0x080fe20000400000 */
[-C--:B------:R-:W-:Y:S01]  /*a040*/  FMUL R32, R32, R17.reuse ;  /* 0x0000001120207220 */ /* 0x080fe20000400000 */
[-C--:B------:R-:W-:Y:S01]  /*a050*/  FMUL R33, R33, R17.reuse ;  /* 0x0000001121217220 */ /* 0x080fe20000400000 */
[-C--:B------:R-:W-:Y:S01]  /*a060*/  FMUL R34, R34, R17.reuse ;  /* 0x0000001122227220 */ /* 0x080fe20000400000 */
[----:B------:R0:W-:Y:S01]  /*a070*/  @P0 STG.E.U16 desc[UR36][R104.64], R137 ;  /* 0x0000008968000986 */ /* 0x0001e2000c101524 */
[-C--:B------:R-:W-:Y:S01]  /*a080*/  FMUL R35, R35, R17.reuse ;  /* 0x0000001123237220 */ /* 0x080fe20000400000 */
[-C--:B------:R-:W-:Y:S01]  /*a090*/  FMUL R36, R36, R17.reuse ;  /* 0x0000001124247220 */ /* 0x080fe20000400000 */
[-C--:B------:R-:W-:Y:S01]  /*a0a0*/  FMUL R37, R37, R17.reuse ;  /* 0x0000001125257220 */ /* 0x080fe20000400000 */
[-C--:B------:R-:W-:Y:S01]  /*a0b0*/  FMUL R38, R38, R17.reuse ;  /* 0x0000001126267220 */ /* 0x080fe20000400000 */
[-C--:B------:R-:W-:Y:S01]  /*a0c0*/  FMUL R39, R39, R17.reuse ;  /* 0x0000001127277220 */ /* 0x080fe20000400000 */
[-C--:B------:R-:W-:Y:S01]  /*a0d0*/  FMUL R40, R40, R17.reuse ;  /* 0x0000001128287220 */ /* 0x080fe20000400000 */
[-C--:B------:R-:W-:Y:S01]  /*a0e0*/  FMUL R41, R41, R17.reuse ;  /* 0x0000001129297220 */ /* 0x080fe20000400000 */
[----:B------:R0:W-:Y:S01]  /*a0f0*/  @P4 STG.E.U16 desc[UR36][R102.64+0x10], R138 ;  /* 0x0000108a66004986 */ /* 0x0001e2000c101524 */
[----:B------:R-:W-:Y:S01]  /*a100*/  ISETP.GT.AND P4, PT, R0, 0x69, P1 ;  /* 0x000000690000780c */ /* 0x000fe20000f84270 */
[-C--:B------:R-:W-:Y:S01]  /*a110*/  FMUL R42, R42, R17.reuse ;  /* 0x000000112a2a7220 */ /* 0x080fe20000400000 */
[----:B------:R-:W-:Y:S01]  /*a120*/  FMUL R43, R43, R17 ;  /* 0x000000112b2b7220 */ /* 0x000fe20000400000 */
[----:B------:R0:W-:Y:S01]  /*a130*/  @P5 STG.E.U16 desc[UR36][R104.64+0x10], R139 ;  /* 0x0000108b68005986 */ /* 0x0001e2000c101524 */
[----:B------:R-:W-:Y:S01]  /*a140*/  IADD3 R108, P5, R104, R163, RZ ;  /* 0x000000a3686c7210 */ /* 0x000fe20007fbe0ff */
[-C--:B------:R-:W-:Y:S01]  /*a150*/  FMUL R44, R44, R17.reuse ;  /* 0x000000112c2c7220 */ /* 0x080fe20000400000 */
[-C--:B------:R-:W-:Y:S01]  /*a160*/  FMUL R45, R45, R17.reuse ;  /* 0x000000112d2d7220 */ /* 0x080fe20000400000 */
[----:B------:R0:W-:Y:S01]  /*a170*/  @P6 STG.E.U16 desc[UR36][R106.64], R140 ;  /* 0x0000008c6a006986 */ /* 0x0001e2000c101524 */
[C---:B------:R-:W-:Y:S01]  /*a180*/  ISETP.GT.AND P6, PT, R0.reuse, 0x69, P3 ;  /* 0x000000690000780c */ /* 0x040fe20001fc4270 */
[----:B------:R-:W-:Y:S01]  /*a190*/  IMAD.X R109, R105, 0x1, R23, P5 ;  /* 0x00000001696d7824 */ /* 0x000fe200028e0617 */
[----:B------:R-:W-:Y:S01]  /*a1a0*/  ISETP.GT.AND P5, PT, R0, 0x68, P3 ;  /* 0x000000680000780c */ /* 0x000fe20001fa4270 */
[-C--:B------:R-:W-:Y:S01]  /*a1b0*/  FMUL R46, R46, R17.reuse ;  /* 0x000000112e2e7220 */ /* 0x080fe20000400000 */
[----:B------:R-:W-:Y:S01]  /*a1c0*/  FMUL R47, R47, R17 ;  /* 0x000000112f2f7220 */ /* 0x000fe20000400000 */
[----:B------:R-:W-:Y:S01]  /*a1d0*/  IMAD.WIDE.U32 R26, R22, 0xe, R108 ;  /* 0x0000000e161a7825 */ /* 0x000fe200078e006c */
[----:B------:R0:W-:Y:S01]  /*a1e0*/  @P4 STG.E.U16 desc[UR36][R108.64], R141 ;  /* 0x0000008d6c004986 */ /* 0x0001e2000c101524 */
[----:B------:R-:W-:-:S02]  /*a1f0*/  ISETP.GT.AND P4, PT, R0, 0x71, P1 ;  /* 0x000000710000780c */ /* 0x000fc40000f84270 */
[-C--:B------:R-:W-:Y:S01]  /*a200*/  FMUL R48, R48, R17.reuse ;  /* 0x0000001130307220 */ /* 0x080fe20000400000 */
[----:B------:R-:W-:Y:S02]  /*a210*/  IMAD.IADD R27, R16, 0x1, R27 ;  /* 0x00000001101b7824 */ /* 0x000fe400078e021b */
[-C--:B------:R-:W-:Y:S01]  /*a220*/  FMUL R49, R49, R17.reuse ;  /* 0x0000001131317220 */ /* 0x080fe20000400000 */
[-C--:B------:R-:W-:Y:S01]  /*a230*/  FMUL R50, R50, R17.reuse ;  /* 0x0000001132327220 */ /* 0x080fe20000400000 */
[-C--:B------:R-:W-:Y:S01]  /*a240*/  FMUL R51, R51, R17.reuse ;  /* 0x0000001133337220 */ /* 0x080fe20000400000 */
        /* <DEDUP_REMOVED lines=12> */
[----:B------:R-:W-:-:S04]  /*a310*/  IMAD.WIDE.U32 R30, R22, 0xe, R24 ;  /* 0x0000000e161e7825 */ /* 0x000fc800078e0018 */
[-C--:B------:R-:W-:Y:S01]  /*a320*/  FMUL R58, R58, R17.reuse ;  /* 0x000000113a3a7220 */ /* 0x080fe20000400000 */
[-C--:B------:R-:W-:Y:S01]  /*a330*/  FMUL R59, R59, R17.reuse ;  /* 0x000000113b3b7220 */ /* 0x080fe20000400000 */
        /* <DEDUP_REMOVED lines=11> */
[-C--:B------:R-:W-:Y:S01]  /*a3f0*/  FMUL R67, R67, R17.reuse ;  /* 0x0000001143437220 */ /* 0x080fe20000400000 */
[C---:B------:R-:W-:Y:S01]  /*a400*/  ISETP.GT.AND P1, PT, R0.reuse, 0x79, P1 ;  /* 0x000000790000780c */ /* 0x040fe20000f24270 */
[----:B------:R0:W-:Y:S01]  /*a410*/  @P5 STG.E.U16 desc[UR36][R26.64+0x10], R146 ;  /* 0x000010921a005986 */ /* 0x0001e2000c101524 */
[----:B------:R-:W-:Y:S01]  /*a420*/  ISETP.GT.AND P5, PT, R0, 0x71, P3 ;  /* 0x000000710000780c */ /* 0x000fe20001fa4270 */
[-C--:B------:R-:W-:Y:S01]  /*a430*/  FMUL R68, R68, R17.reuse ;  /* 0x0000001144447220 */ /* 0x080fe20000400000 */
        /* <DEDUP_REMOVED lines=18> */
[----:B------:R-:W-:Y:S01]  /*a560*/  FMUL R87, R87, R17 ;  /* 0x0000001157577220 */ /* 0x000fe20000400000 */
[----:B------:R-:W-:Y:S01]  /*a570*/  F2FP.F16.F32.PACK_AB R147, RZ, R147 ;  /* 0x00000093ff93723e */ /* 0x000fe200000000ff */
[----:B------:R-:W-:Y:S01]  /*a580*/  IMAD.IADD R17, R16, 0x1, R31 ;  /* 0x0000000110117824 */ /* 0x000fe200078e021f */
[----:B------:R-:W-:Y:S01]  /*a590*/  F2FP.F16.F32.PACK_AB R148, RZ, R148 ;  /* 0x00000094ff94723e */ /* 0x000fe200000000ff */
[----:B------:R-:W-:Y:S01]  /*a5a0*/  IMAD.MOV.U32 R16, RZ, RZ, R30 ;  /* 0x000000ffff107224 */ /* 0x000fe200078e001e */
[----:B------:R-:W-:Y:S01]  /*a5b0*/  F2FP.F16.F32.PACK_AB R149, RZ, R149 ;  /* 0x00000095ff95723e */ /* 0x000fe200000000ff */
[----:B------:R-:W-:Y:S01]  /*a5c0*/  IMAD.X R29, R25, 0x1, R23, P6 ;  /* 0x00000001191d7824 */ /* 0x000fe200030e0617 */
[----:B------:R0:W-:Y:S01]  /*a5d0*/  @P5 STG.E.U16 desc[UR36][R24.64+0x10], R147 ;  /* 0x0000109318005986 */ /* 0x0001e2000c101524 */
[----:B------:R-:W-:-:S02]  /*a5e0*/  ISETP.GT.AND P2, PT, R162, 0x40, PT ;  /* 0x00000040a200780c */ /* 0x000fc40003f44270 */
[----:B------:R-:W-:Y:S01]  /*a5f0*/  ISETP.GT.AND P0, PT, R162, 0x48, PT ;  /* 0x00000048a200780c */ /* 0x000fe20003f04270 */
[----:B------:R0:W-:Y:S01]  /*a600*/  @P4 STG.E.U16 desc[UR36][R16.64], R148 ;  /* 0x0000009410004986 */ /* 0x0001e2000c101524 */
[C---:B------:R-:W-:Y:S02]  /*a610*/  ISETP.GT.AND P4, PT, R0.reuse, RZ, P2 ;  /* 0x000000ff0000720c */ /* 0x040fe40001784270 */
[C---:B------:R-:W-:Y:S01]  /*a620*/  ISETP.GT.AND P5, PT, R0.reuse, 0x1, P2 ;  /* 0x000000010000780c */ /* 0x040fe200017a4270 */
[----:B------:R0:W-:Y:S01]  /*a630*/  @P1 STG.E.U16 desc[UR36][R28.64], R149 ;  /* 0x000000951c001986 */ /* 0x0001e2000c101524 */
[C---:B------:R-:W-:Y:S02]  /*a640*/  ISETP.GT.AND P1, PT, R0.reuse, 0x78, P3 ;  /* 0x000000780000780c */ /* 0x040fe40001f24270 */
[C---:B------:R-:W-:Y:S02]  /*a650*/  ISETP.GT.AND P3, PT, R0.reuse, 0x79, P3 ;  /* 0x000000790000780c */ /* 0x040fe40001f64270 */
[----:B------:R-:W-:-:S02]  /*a660*/  ISETP.GT.AND P6, PT, R0, RZ, P0 ;  /* 0x000000ff0000720c */ /* 0x000fc400007c4270 */
[----:B------:R-:W-:Y:S02]  /*a670*/  F2FP.F16.F32.PACK_AB R150, RZ, R150 ;  /* 0x00000096ff96723e */ /* 0x000fe400000000ff */
[----:B------:R-:W-:Y:S02]  /*a680*/  F2FP.F16.F32.PACK_AB R151, RZ, R151 ;  /* 0x00000097ff97723e */ /* 0x000fe400000000ff */
[----:B------:R-:W-:Y:S02]  /*a690*/  F2FP.F16.F32.PACK_AB R110, RZ, R110 ;  /* 0x0000006eff6e723e */ /* 0x000fe400000000ff */
[----:B------:R-:W-:Y:S01]  /*a6a0*/  F2FP.F16.F32.PACK_AB R111, RZ, R111 ;  /* 0x0000006fff6f723e */ /* 0x000fe200000000ff */
[----:B------:R0:W-:Y:S01]  /*a6b0*/  @P1 STG.E.U16 desc[UR36][R16.64+0x10], R150 ;  /* 0x0000109610001986 */ /* 0x0001e2000c101524 */
[C---:B------:R-:W-:Y:S02]  /*a6c0*/  ISETP.GT.AND P1, PT, R0.reuse, 0x1, P0 ;  /* 0x000000010000780c */ /* 0x040fe40000724270 */
[----:B------:R-:W-:Y:S01]  /*a6d0*/  F2FP.F16.F32.PACK_AB R112, RZ, R112 ;  /* 0x00000070ff70723e */ /* 0x000fe200000000ff */
[----:B------:R0:W-:Y:S01]  /*a6e0*/  @P3 STG.E.U16 desc[UR36][R28.64+0x10], R151 ;  /* 0x000010971c003986 */ /* 0x0001e2000c101524 */
[----:B------:R-:W-:-:S02]  /*a6f0*/  ISETP.GT.AND P3, PT, R0, 0x8, P2 ;  /* 0x000000080000780c */ /* 0x000fc40001764270 */
[----:B------:R-:W-:Y:S01]  /*a700*/  F2FP.F16.F32.PACK_AB R113, RZ, R113 ;  /* 0x00000071ff71723e */ /* 0x000fe200000000ff */
[----:B------:R0:W-:Y:S01]  /*a710*/  @P4 STG.E.U16 desc[UR36][R4.64+0x80], R110 ;  /* 0x0000806e04004986 */ /* 0x0001e2000c101524 */
[C---:B------:R-:W-:Y:S02]  /*a720*/  ISETP.GT.AND P4, PT, R0.reuse, 0x9, P2 ;  /* 0x000000090000780c */ /* 0x040fe40001784270 */
        /* <DEDUP_REMOVED lines=156> */
[C---:B------:R-:W-:Y:S01]  /*b0f0*/  ISETP.GT.AND P1, PT, R0.reuse, 0x71, P2 ;  /* 0x000000710000780c */ /* 0x040fe20001724270 */
[----:B------:R0:W-:Y:S01]  /*b100*/  @P3 STG.E.U16 desc[UR36][R108.64+0x80], R77 ;  /* 0x0000804d6c003986 */ /* 0x0001e2000c101524 */
[----:B------:R-:W-:-:S02]  /*b110*/  ISETP.GT.AND P3, PT, R0, 0x78, P2 ;  /* 0x000000780000780c */ /* 0x000fc40001764270 */
[C---:B------:R-:W-:Y:S01]  /*b120*/  ISETP.GT.AND P2, PT, R0.reuse, 0x79, P2 ;  /* 0x000000790000780c */ /* 0x040fe20001744270 */
        /* <DEDUP_REMOVED lines=8> */
[----:B------:R-:W-:Y:S01]  /*b1b0*/  ISETP.GT.AND P0, PT, R0, 0x79, P0 ;  /* 0x000000790000780c */ /* 0x000fe20000704270 */
[----:B------:R0:W-:Y:S01]  /*b1c0*/  @P1 STG.E.U16 desc[UR36][R24.64+0x80], R81 ;  /* 0x0000805118001986 */ /* 0x0001e2000c101524 */
[----:B------:R-:W-:Y:S02]  /*b1d0*/  F2FP.F16.F32.PACK_AB R83, RZ, R83 ;  /* 0x00000053ff53723e */ /* 0x000fe400000000ff */
[----:B------:R-:W-:Y:S02]  /*b1e0*/  F2FP.F16.F32.PACK_AB R84, RZ, R84 ;  /* 0x00000054ff54723e */ /* 0x000fe400000000ff */
[----:B------:R-:W-:Y:S01]  /*b1f0*/  F2FP.F16.F32.PACK_AB R85, RZ, R85 ;  /* 0x00000055ff55723e */ /* 0x000fe200000000ff */
[----:B------:R0:W-:Y:S01]  /*b200*/  @P5 STG.E.U16 desc[UR36][R26.64+0x90], R82 ;  /* 0x000090521a005986 */ /* 0x0001e2000c101524 */
[----:B------:R-:W-:-:S03]  /*b210*/  F2FP.F16.F32.PACK_AB R86, RZ, R86 ;  /* 0x00000056ff56723e */ /* 0x000fc600000000ff */
[----:B------:R0:W-:Y:S04]  /*b220*/  @P4 STG.E.U16 desc[UR36][R24.64+0x90], R83 ;  /* 0x0000905318004986 */ /* 0x0001e8000c101524 */
[----:B------:R0:W-:Y:S04]  /*b230*/  @P3 STG.E.U16 desc[UR36][R16.64+0x80], R84 ;  /* 0x0000805410003986 */ /* 0x0001e8000c101524 */
[----:B------:R0:W-:Y:S04]  /*b240*/  @P2 STG.E.U16 desc[UR36][R28.64+0x80], R85 ;  /* 0x000080551c002986 */ /* 0x0001e8000c101524 */
[----:B------:R0:W-:Y:S01]  /*b250*/  @P6 STG.E.U16 desc[UR36][R16.64+0x90], R86 ;  /* 0x0000905610006986 */ /* 0x0001e2000c101524 */
[----:B------:R-:W-:Y:S05]  /*b260*/  @!P0 EXIT ;  /* 0x000000000000894d */ /* 0x000fea0003800000 */
[----:B------:R-:W-:-:S05]  /*b270*/  F2FP.F16.F32.PACK_AB R87, RZ, R87 ;  /* 0x00000057ff57723e */ /* 0x000fca00000000ff */
[----:B------:R-:W-:Y:S01]  /*b280*/  STG.E.U16 desc[UR36][R28.64+0x90], R87 ;  /* 0x000090571c007986 */ /* 0x000fe2000c101524 */
[----:B------:R-:W-:Y:S05]  /*b290*/  EXIT ;  /* 0x000000000000794d */ /* 0x000fea0003800000 */
.L_x_1078:
[----:B------:R-:W-:-:S13]  /*b2a0*/  ISETP.NE.AND P0, PT, R0, RZ, PT ;  /* 0x000000ff0000720c */ /* 0x000fda0003f05270 */
[----:B------:R-:W-:Y:S05]  /*b2b0*/  @P0 EXIT ;  /* 0x000000000000094d */ /* 0x000fea0003800000 */
[----:B------:R-:W-:Y:S01]  /*b2c0*/  ELECT P0, URZ, PT ;  /* 0x00000000003f782f */ /* 0x000fe20003800000 */
[----:B------:R-:W-:-:S12]  /*b2d0*/  BSSY B0, `(.L_x_1317) ;  /* 0x0000045000007945 */ /* 0x000fd80003800000 */
[----:B------:R-:W-:Y:S05]  /*b2e0*/  @!P0 BRA `(.L_x_1318) ;  /* 0x00000004000c8947 */ /* 0x000fea0003800000 */
[----:B------:R-:W-:-:S13]  /*b2f0*/  ISETP.GE.AND P0, PT, R6, 0x1, PT ;  /* 0x000000010600780c */ /* 0x000fda0003f06270 */
[----:B------:R-:W-:Y:S05]  /*b300*/  @!P0 BRA `(.L_x_1318) ;  /* 0x0000000400048947 */ /* 0x000fea0003800000 */
[----:B------:R-:W0:Y:S01]  /*b310*/  S2R R3, SR_CgaCtaId ;  /* 0x0000000000037919 */ /* 0x000e220000008800 */
[----:B------:R-:W-:Y:S01]  /*b320*/  LOP3.LUT P0, RZ, R8, 0x1f, RZ, 0xc0, !PT ;  /* 0x0000001f08ff7812 */ /* 0x000fe2000780c0ff */
[----:B------:R-:W-:Y:S01]  /*b330*/  IMAD.SHL.U32 R9, R9, 0x80, RZ ;  /* 0x0000008009097824 */ /* 0x000fe200078e00ff */
[C---:B------:R-:W-:Y:S01]  /*b340*/  ISETP.NE.AND P1, PT, R4.reuse, RZ, PT ;  /* 0x000000ff0400720c */ /* 0x040fe20003f25270 */
[----:B------:R-:W-:Y:S01]  /*b350*/  VIADD R12, R23, 0x1 ;  /* 0x00000001170c7836 */ /* 0x000fe20000000000 */
[----:B------:R-:W-:Y:S01]  /*b360*/  ISETP.NE.OR P0, PT, R4, RZ, !P0 ;  /* 0x000000ff0400720c */ /* 0x000fe20004705670 */
[----:B------:R-:W-:Y:S01]  /*b370*/  IMAD.MOV.U32 R5, RZ, RZ, RZ ;  /* 0x000000ffff057224 */ /* 0x000fe200078e00ff */
[----:B------:R-:W-:Y:S01]  /*b380*/  LOP3.LUT R10, R18, 0x2, RZ, 0xfc, !PT ;  /* 0x00000002120a7812 */ /* 0x000fe200078efcff */
[----:B0-----:R-:W-:-:S05]  /*b390*/  IMAD.SHL.U32 R0, R3, 0x40, RZ ;  /* 0x0000004003007824 */ /* 0x001fca00078e00ff */
[----:B------:R-:W-:-:S05]  /*b3a0*/  LOP3.LUT R0, R0, 0x40, RZ, 0xc0, !PT ;  /* 0x0000004000007812 */ /* 0x000fca00078ec0ff */
[----:B------:R-:W-:Y:S02]  /*b3b0*/  IMAD R2, R11, 0x80, R0 ;  /* 0x000000800b027824 */ /* 0x000fe400078e0200 */
[----:B------:R-:W-:Y:S02]  /*b3c0*/  IMAD.SHL.U32 R0, R3, 0x1000, RZ ;  /* 0x0000100003007824 */ /* 0x000fe400078e00ff */
[----:B------:R-:W-:Y:S02]  /*b3d0*/  IMAD.MOV.U32 R3, RZ, RZ, 0x1 ;  /* 0x00000001ff037424 */ /* 0x000fe400078e00ff */
[----:B------:R-:W-:Y:S01]  /*b3e0*/  IMAD.MOV.U32 R11, RZ, RZ, RZ ;  /* 0x000000ffff0b7224 */ /* 0x000fe200078e00ff */
[----:B------:R-:W-:-:S07]  /*b3f0*/  LOP3.LUT R0, R0, 0x1000, RZ, 0xc0, !PT ;  /* 0x0000100000007812 */ /* 0x000fce00078ec0ff */
.L_x_1322:
[----:B------:R-:W0:Y:S01]  /*b400*/  S2R R7, SR_CgaCtaId ;  /* 0x0000000000077919 */ /* 0x000e220000008800 */
[----:B------:R-:W-:Y:S01]  /*b410*/  MOV R4, 0x400 ;  /* 0x0000040000047802 */ /* 0x000fe20000000f00 */
[----:B------:R-:W1:Y:S03]  /*b420*/  @!P1 LDC R6, c[0x0][0x500] ;  /* 0x00014000ff069b82 */ /* 0x000e660000000800 */
[----:B0-----:R-:W-:Y:S02]  /*b430*/  LEA R8, R7, R4, 0x18 ;  /* 0x0000000407087211 */ /* 0x001fe400078ec0ff */
[----:B------:R-:W-:-:S03]  /*b440*/  SHF.L.U32 R4, R3, 0x1f, RZ ;  /* 0x0000001f03047819 */ /* 0x000fc600000006ff */
[----:B------:R-:W-:-:S04]  /*b450*/  IMAD R7, R5, 0x8, R8 ;  /* 0x0000000805077824 */ /* 0x000fc800078e0208 */
[----:B------:R-:W0:Y:S02]  /*b460*/  SYNCS.PHASECHK.TRANS64.TRYWAIT P2, [R7+URZ+0x38038], R4 ;  /* 0x03803804070075a7 */ /* 0x000e24000804017f */
[----:B01----:R-:W-:Y:S05]  /*b470*/  @!P2 BRA `(.L_x_1319) ;  /* 0x000000080034a947 */ /* 0x003fea0003800000 */
.L_x_1333:
[----:B0-----:R-:W-:Y:S01]  /*b480*/  PRMT R4, R10, 0x9910, RZ ;  /* 0x000099100a047816 */ /* 0x001fe200000000ff */
[----:B------:R0:W-:Y:S03]  /*b490*/  @!P1 SYNCS.ARRIVE.TRANS64 RZ, [R7+URZ+0x38000], R6 ;  /* 0x0380000607ff99a7 */ /* 0x0001e6000800003f */
[----:B------:R-:W-:-:S13]  /*b4a0*/  ISETP.NE.AND P2, PT, R4, 0x2, PT ;  /* 0x000000020400780c */ /* 0x000fda0003f45270 */
[----:B0-----:R-:W-:Y:S05]  /*b4b0*/  @P2 BRA `(.L_x_1320) ;  /* 0x0000000000042947 */ /* 0x001fea0003800000 */
[----:B------:R-:W-:Y:S01]  /*b4c0*/  BPT.TRAP 0x1 ;  /* 0x000000040000795c */ /* 0x000fe20000300000 */
.L_x_1320:
[----:B------:R-:W-:Y:S05]  /*b4d0*/  @P0 BRA `(.L_x_1321) ;  /* 0x0000000000040947 */ /* 0x000fea0003800000 */
[----:B------:R-:W-:Y:S01]  /*b4e0*/  BPT.TRAP 0x1 ;  /* 0x000000040000795c */ /* 0x000fe20000300000 */
.L_x_1321:
[C---:B------:R-:W-:Y:S01]  /*b4f0*/  IMAD R4, R5.reuse, 0x2000, R0 ;  /* 0x0000200005047824 */ /* 0x040fe200078e0200 */
[----:B------:R-:W-:Y:S01]  /*b500*/  R2UR UR8, R5 ;  /* 0x00000000050872ca */ /* 0x000fe200000e0000 */
[----:B------:R-:W0:Y:S01]  /*b510*/  S2UR UR12, SR_CTAID.Z ;  /* 0x00000000000c79c3 */ /* 0x000e220000002700 */
[----:B------:R-:W-:Y:S01]  /*b520*/  R2UR UR4, R8 ;  /* 0x00000000080472ca */ /* 0x000fe200000e0000 */
[----:B------:R-:W-:Y:S01]  /*b530*/  IMAD R4, R4, 0x2, R8 ;  /* 0x0000000204047824 */ /* 0x000fe200078e0208 */
[----:B------:R-:W-:Y:S01]  /*b540*/  R2UR UR9, R7 ;  /* 0x00000000070972ca */ /* 0x000fe200000e0000 */
[----:B------:R-:W-:Y:S01]  /*b550*/  ULDC.64 UR16, c[0x0][0x198] ;  /* 0x0000660000107ab9 */ /* 0x000fe20000000a00 */
[----:B------:R-:W-:Y:S01]  /*b560*/  R2UR UR14, R9 ;  /* 0x00000000090e72ca */ /* 0x000fe200000e0000 */
[----:B------:R-:W-:Y:S01]  /*b570*/  VIADD R12, R12, 0xffffffff ;  /* 0xffffffff0c0c7836 */ /* 0x000fe20000000000 */
[----:B------:R-:W-:Y:S01]  /*b580*/  R2UR UR11, R4 ;  /* 0x00000000040b72ca */ /* 0x000fe200000e0000 */
[----:B------:R-:W-:Y:S01]  /*b590*/  VIADD R5, R5, 0x1 ;  /* 0x0000000105057836 */ /* 0x000fe20000000000 */
[----:B------:R-:W-:Y:S01]  /*b5a0*/  R2UR UR10, R11 ;  /* 0x000000000b0a72ca */ /* 0x000fe200000e0000 */
[----:B------:R-:W-:Y:S01]  /*b5b0*/  UMOV UR6, 0x0 ;  /* 0x0000000000067882 */ /* 0x000fe20000000000 */
[----:B------:R-:W-:Y:S01]  /*b5c0*/  R2UR UR15, R2 ;  /* 0x00000000020f72ca */ /* 0x000fe200000e0000 */
[----:B------:R-:W-:Y:S01]  /*b5d0*/  UMOV UR7, 0x10000000 ;  /* 0x1000000000077882 */ /* 0x000fe20000000000 */
[----:B------:R-:W-:Y:S01]  /*b5e0*/  ISETP.GT.AND P3, PT, R12, 0x1, PT ;  /* 0x000000010c00780c */ /* 0x000fe20003f64270 */
[----:B------:R-:W-:Y:S01]  /*b5f0*/  ULEA UR8, UR8, UR4, 0xe ;  /* 0x0000000408087291 */ /* 0x000fe2000f8e703f */
[----:B------:R-:W-:Y:S01]  /*b600*/  ISETP.NE.AND P2, PT, R5, 0x7, PT ;  /* 0x000000070500780c */ /* 0x000fe20003f45270 */
[----:B------:R-:W-:Y:S01]  /*b610*/  UIADD3 UR4, UP0, UR16, 0xf0, URZ ;  /* 0x000000f010047890 */ /* 0x000fe2000ff1e03f */
[----:B------:R-:W-:Y:S01]  /*b620*/  VIADD R11, R11, 0x40 ;  /* 0x000000400b0b7836 */ /* 0x000fe20000000000 */
[----:B------:R-:W-:Y:S01]  /*b630*/  UIADD3 UR16, UP1, UR16, 0x1f0, URZ ;  /* 0x000001f010107890 */ /* 0x000fe2000ff3e03f */
[----:B------:R-:W-:Y:S01]  /*b640*/  SEL R4, RZ, 0x1, P2 ;  /* 0x00000001ff047807 */ /* 0x000fe20001000000 */
[----:B------:R-:W-:Y:S01]  /*b650*/  UIADD3 UR9, UR9, 0x38000, URZ ;  /* 0x0003800009097890 */ /* 0x000fe2000fffe03f */
[----:B------:R-:W-:Y:S01]  /*b660*/  SEL R5, R5, RZ, P2 ;  /* 0x000000ff05057207 */ /* 0x000fe20001000000 */
[----:B------:R-:W-:Y:S01]  /*b670*/  UIADD3.X UR5, URZ, UR17, URZ, UP0, !UPT ;  /* 0x000000113f057290 */ /* 0x000fe200087fe43f */
[----:B------:R-:W-:Y:S01]  /*b680*/  LOP3.LUT R3, R3, R4, RZ, 0x3c, !PT ;  /* 0x0000000403037212 */ /* 0x000fe200078e3cff */
[----:B------:R-:W-:-:S02]  /*b690*/  UIADD3 UR13, UR11, 0x1c000, URZ ;  /* 0x0001c0000b0d7890 */ /* 0x000fc4000fffe03f */
[----:B------:R-:W-:Y:S01]  /*b6a0*/  UIADD3.X UR17, URZ, UR17, URZ, UP1, !UPT ;  /* 0x000000113f117290 */ /* 0x000fe20008ffe43f */
[----:B------:R-:W-:Y:S01]  /*b6b0*/  UMOV UR11, UR14 ;  /* 0x0000000e000b7c82 */ /* 0x000fe20008000000 */
[----:B------:R-:W-:-:S03]  /*b6c0*/  UMOV UR18, 0x30000 ;  /* 0x0003000000127882 */ /* 0x000fc60000000000 */
[----:B0-----:R0:W-:Y:S02]  /*b6d0*/  UTMALDG.3D [UR8], [UR4], desc[UR6] ;  /* 0x00000608040075b4 */ /* 0x0011e40008011000 */
[----:B0-----:R-:W-:Y:S01]  /*b6e0*/  UMOV UR8, UR13 ;  /* 0x0000000d00087c82 */ /* 0x001fe20008000000 */
[----:B------:R-:W-:Y:S02]  /*b6f0*/  UMOV UR11, UR15 ;  /* 0x0000000f000b7c82 */ /* 0x000fe40008000000 */
[----:B------:R0:W-:Y:S02]  /*b700*/  UTMALDG.3D.MULTICAST [UR8], [UR16], UR18, desc[UR6] ;  /* 0x00000608100073b4 */ /* 0x0001e40008011812 */
[----:B0-----:R-:W-:Y:S05]  /*b710*/  @P3 BRA `(.L_x_1322) ;  /* 0xfffffffc00383947 */ /* 0x001fea000383ffff */
.L_x_1318:
[----:B------:R-:W-:Y:S05]  /*b720*/  BSYNC B0 ;  /* 0x0000000000007941 */ /* 0x000fea0003800000 */
.L_x_1317:
[----:B------:R-:W-:Y:S01]  /*b730*/  ISETP.GE.U32.AND P0, PT, R23, 0x7, PT ;  /* 0x000000071700780c */ /* 0x000fe20003f06070 */
[----:B------:R-:W-:-:S12]  /*b740*/  IMAD.MOV.U32 R0, RZ, RZ, 0x1 ;  /* 0x00000001ff007424 */ /* 0x000fd800078e00ff */
[----:B------:R-:W-:Y:S05]  /*b750*/  @!P0 BRA `(.L_x_1323) ;  /* 0x00000000001c8947 */ /* 0x000fea0003800000 */
[----:B------:R-:W-:-:S04]  /*b760*/  IMAD.WIDE.U32 R2, R23, 0x24924925, RZ ;  /* 0x2492492517027825 */ /* 0x000fc800078e00ff */
[----:B------:R-:W-:-:S05]  /*b770*/  IMAD.IADD R2, R23, 0x1, -R3 ;  /* 0x0000000117027824 */ /* 0x000fca00078e0a03 */
[----:B------:R-:W-:-:S04]  /*b780*/  LEA.HI R2, R2, R3, RZ, 0x1f ;  /* 0x0000000302027211 */ /* 0x000fc800078ff8ff */
[----:B------:R-:W-:-:S04]  /*b790*/  SHF.R.U32.HI R2, RZ, 0x2, R2 ;  /* 0x00000002ff027819 */ /* 0x000fc80000011602 */
[----:B------:R-:W-:-:S04]  /*b7a0*/  LOP3.LUT R2, R2, 0x1, RZ, 0xc0, !PT ;  /* 0x0000000102027812 */ /* 0x000fc800078ec0ff */
[----:B------:R-:W-:-:S04]  /*b7b0*/  ISETP.NE.U32.AND P0, PT, R2, 0x1, PT ;  /* 0x000000010200780c */ /* 0x000fc80003f05070 */
[----:B------:R-:W-:-:S09]  /*b7c0*/  SEL R0, RZ, 0x1, !P0 ;  /* 0x00000001ff007807 */ /* 0x000fd20004000000 */
.L_x_1323:
[----:B------:R-:W-:-:S03]  /*b7d0*/  UMOV UR4, 0xffffffff ;  /* 0xffffffff00047882 */ /* 0x000fc60000000000 */
[----:B------:R-:W-:Y:S05]  /*b7e0*/  BRA.DIV UR4, `(.L_x_1324) ;  /* 0x00000006046c7947 */ /* 0x000fea000b800000 */
[----:B------:R-:W-:-:S13]  /*b7f0*/  ELECT P6, URZ, PT ;  /* 0x00000000003f782f */ /* 0x000fda00038c0000 */
.L_x_1336:
[----:B------:R-:W-:Y:S05]  /*b800*/  @!P6 EXIT ;  /* 0x000000000000e94d */ /* 0x000fea0003800000 */
[----:B------:R-:W-:-:S04]  /*b810*/  LOP3.LUT R18, R18, 0x2, RZ, 0xfc, !PT ;  /* 0x0000000212127812 */ /* 0x000fc800078efcff */
[----:B------:R-:W-:-:S13]  /*b820*/  ISETP.NE.AND P0, PT, R18, 0x3, PT ;  /* 0x000000031200780c */ /* 0x000fda0003f05270 */
[----:B------:R-:W-:Y:S05]  /*b830*/  @!P0 BRA `(.L_x_1325) ;  /* 0x0000000000048947 */ /* 0x000fea0003800000 */
[----:B------:R-:W-:Y:S01]  /*b840*/  BPT.TRAP 0x1 ;  /* 0x000000040000795c */ /* 0x000fe20000300000 */
.L_x_1325:
[----:B------:R-:W0:Y:S01]  /*b850*/  S2R R4, SR_CgaCtaId ;  /* 0x0000000000047919 */ /* 0x000e220000008800 */
[----:B------:R-:W-:-:S04]  /*b860*/  IMAD.WIDE.U32 R2, R23, 0x24924925, RZ ;  /* 0x2492492517027825 */ /* 0x000fc800078e00ff */
[----:B------:R-:W-:-:S05]  /*b870*/  IMAD.IADD R2, R23, 0x1, -R3 ;  /* 0x0000000117027824 */ /* 0x000fca00078e0a03 */
[----:B------:R-:W-:Y:S02]  /*b880*/  LEA.HI R2, R2, R3, RZ, 0x1f ;  /* 0x0000000302027211 */ /* 0x000fe400078ff8ff */
[----:B------:R-:W-:Y:S02]  /*b890*/  MOV R3, 0x400 ;  /* 0x0000040000037802 */ /* 0x000fe40000000f00 */
[----:B------:R-:W-:-:S05]  /*b8a0*/  SHF.R.U32.HI R2, RZ, 0x2, R2 ;  /* 0x00000002ff027819 */ /* 0x000fca0000011602 */
[----:B------:R-:W-:Y:S01]  /*b8b0*/  IMAD R23, R2, -0x7, R23 ;  /* 0xfffffff902177824 */ /* 0x000fe200078e0217 */
[----:B0-----:R-:W-:Y:S02]  /*b8c0*/  LEA R3, R4, R3, 0x18 ;  /* 0x0000000304037211 */ /* 0x001fe400078ec0ff */
[----:B------:R-:W-:-:S03]  /*b8d0*/  SHF.L.U32 R4, R0, 0x1f, RZ ;  /* 0x0000001f00047819 */ /* 0x000fc600000006ff */
[----:B------:R-:W-:-:S04]  /*b8e0*/  VIADD R2, R3, 0x38038 ;  /* 0x0003803803027836 */ /* 0x000fc80000000000 */
[C---:B------:R-:W-:Y:S02]  /*b8f0*/  IMAD R3, R23.reuse, 0x8, R2 ;  /* 0x0000000817037824 */ /* 0x040fe400078e0202 */
[----:B------:R-:W-:Y:S02]  /*b900*/  VIADD R23, R23, 0x1 ;  /* 0x0000000117177836 */ /* 0x000fe40000000000 */
[----:B------:R-:W0:Y:S03]  /*b910*/  SYNCS.PHASECHK.TRANS64.TRYWAIT P0, [R3+URZ], R4 ;  /* 0x00000004030075a7 */ /* 0x000e26000800017f */
[----:B------:R-:W-:-:S04]  /*b920*/  ISETP.NE.AND P1, PT, R23, 0x7, PT ;  /* 0x000000071700780c */ /* 0x000fc80003f25270 */
[----:B------:R-:W-:Y:S02]  /*b930*/  SEL R5, RZ, 0x1, P1 ;  /* 0x00000001ff057807 */ /* 0x000fe40000800000 */
[----:B------:R-:W-:Y:S02]  /*b940*/  SEL R23, R23, RZ, P1 ;  /* 0x000000ff17177207 */ /* 0x000fe40000800000 */
[----:B------:R-:W-:-:S03]  /*b950*/  LOP3.LUT R6, R0, R5, RZ, 0x3c, !PT ;  /* 0x0000000500067212 */ /* 0x000fc600078e3cff */
[----:B------:R-:W-:Y:S01]  /*b960*/  IMAD R0, R23, 0x8, R2 ;  /* 0x0000000817007824 */ /* 0x000fe200078e0202 */
[----:B------:R-:W-:Y:S01]  /*b970*/  SHF.L.U32 R5, R6, 0x1f, RZ ;  /* 0x0000001f06057819 */ /* 0x000fe200000006ff */
[----:B0-----:R-:W-:Y:S06]  /*b980*/  @!P0 BRA `(.L_x_1326) ;  /* 0x0000000400248947 */ /* 0x001fec0003800000 */
.L_x_1337:
[----:B------:R-:W1:Y:S01]  /*b990*/  SYNCS.PHASECHK.TRANS64.TRYWAIT P0, [R0+URZ], R5 ;  /* 0x00000005000075a7 */ /* 0x000e62000800017f */
[----:B------:R-:W-:-:S05]  /*b9a0*/  VIADD R23, R23, 0x1 ;  /* 0x0000000117177836 */ /* 0x000fca0000000000 */
[----:B------:R-:W-:-:S04]  /*b9b0*/  ISETP.NE.AND P1, PT, R23, 0x7, PT ;  /* 0x000000071700780c */ /* 0x000fc80003f25270 */
[----:B0-----:R-:W-:Y:S02]  /*b9c0*/  SEL R3, RZ, 0x1, P1 ;  /* 0x00000001ff037807 */ /* 0x001fe40000800000 */
[----:B------:R-:W-:Y:S02]  /*b9d0*/  SEL R23, R23, RZ, P1 ;  /* 0x000000ff17177207 */ /* 0x000fe40000800000 */
[----:B------:R-:W-:-:S03]  /*b9e0*/  LOP3.LUT R7, R6, R3, RZ, 0x3c, !PT ;  /* 0x0000000306077212 */ /* 0x000fc600078e3cff */
[----:B------:R-:W-:Y:S01]  /*b9f0*/  IMAD R3, R23, 0x8, R2 ;  /* 0x0000000817037824 */ /* 0x000fe200078e0202 */
[----:B------:R-:W-:Y:S01]  /*ba00*/  SHF.L.U32 R4, R7, 0x1f, RZ ;  /* 0x0000001f07047819 */ /* 0x000fe200000006ff */
[----:B-1----:R-:W-:Y:S06]  /*ba10*/  @!P0 BRA `(.L_x_1327) ;  /* 0x0000000400148947 */ /* 0x002fec0003800000 */
.L_x_1338:
        /* <DEDUP_REMOVED lines=9> */
.L_x_1339:
        /* <DEDUP_REMOVED lines=9> */
.L_x_1340:
        /* <DEDUP_REMOVED lines=9> */
.L_x_1341:
[----:B------:R-:W1:Y:S01]  /*bbd0*/  SYNCS.PHASECHK.TRANS64.TRYWAIT P0, [R0+URZ], R5 ;  /* 0x00000005000075a7 */ /* 0x000e62000800017f */
[----:B------:R-:W-:-:S05]  /*bbe0*/  VIADD R23, R23, 0x1 ;  /* 0x0000000117177836 */ /* 0x000fca0000000000 */
[----:B------:R-:W-:-:S04]  /*bbf0*/  ISETP.NE.AND P1, PT, R23, 0x7, PT ;  /* 0x000000071700780c */ /* 0x000fc80003f25270 */
[----:B0-----:R-:W-:Y:S02]  /*bc00*/  SEL R3, RZ, 0x1, P1 ;  /* 0x00000001ff037807 */ /* 0x001fe40000800000 */
[----:B------:R-:W-:Y:S02]  /*bc10*/  SEL R23, R23, RZ, P1 ;  /* 0x000000ff17177207 */ /* 0x000fe40000800000 */
[----:B------:R-:W-:Y:S01]  /*bc20*/  LOP3.LUT R3, R6, R3, RZ, 0x3c, !PT ;  /* 0x0000000306037212 */ /* 0x000fe200078e3cff */
[----:B-1----:R-:W-:Y:S06]  /*bc30*/  @!P0 BRA `(.L_x_1331) ;  /* 0x0000000000dc8947 */ /* 0x002fec0003800000 */
.L_x_1342:
[----:B------:R-:W-:Y:S01]  /*bc40*/  IMAD R23, R23, 0x8, R2 ;  /* 0x0000000817177824 */ /* 0x000fe200078e0202 */
[----:B0-----:R-:W-:-:S07]  /*bc50*/  SHF.L.U32 R0, R3, 0x1f, RZ ;  /* 0x0000001f03007819 */ /* 0x001fce00000006ff */
.L_x_1332:
[----:B0-----:R0:W1:Y:S02]  /*bc60*/  SYNCS.PHASECHK.TRANS64.TRYWAIT P0, [R23+URZ], R0 ;  /* 0x00000000170075a7 */ /* 0x001064000800017f */
[----:B-1----:R-:W-:Y:S05]  /*bc70*/  @!P0 NANOSLEEP.SYNCS 0x989680 ;  /* 0x009896800000895d */ /* 0x002fea0003900000 */
[----:B------:R-:W1:Y:S02]  /*bc80*/  @!P0 SYNCS.PHASECHK.TRANS64 P0, [R23+URZ], R0 ;  /* 0x00000000170085a7 */ /* 0x000e64000800007f */
[----:B-1----:R-:W-:Y:S05]  /*bc90*/  @P0 EXIT ;  /* 0x000000000000094d */ /* 0x002fea0003800000 */
[----:B------:R-:W-:Y:S05]  /*bca0*/  BRA `(.L_x_1332) ;  /* 0xfffffffc00ec7947 */ /* 0x000fea000383ffff */
.L_x_1083:
[----:B-1----:R1:W2:Y:S02]  /*bcb0*/  SYNCS.PHASECHK.TRANS64.TRYWAIT P1, [R5+URZ+0x38000], R0 ;  /* 0x03800000050075a7 */ /* 0x0022a4000802017f */
[----:B--2---:R-:W-:Y:S05]  /*bcc0*/  @!P1 NANOSLEEP.SYNCS 0x989680 ;  /* 0x009896800000995d */ /* 0x004fea0003900000 */
[----:B------:R-:W2:Y:S02]  /*bcd0*/  @!P1 SYNCS.PHASECHK.TRANS64 P1, [R5+URZ+0x38000], R0 ;  /* 0x03800000050095a7 */ /* 0x000ea4000802007f */
[----:B--2---:R-:W-:Y:S05]  /*bce0*/  @!P1 BRA `(.L_x_1083) ;  /* 0xfffffffc00f09947 */ /* 0x004fea000383ffff */
[----:B------:R-:W-:Y:S05]  /*bcf0*/  BRA `(.L_x_1082) ;  /* 0xffffff4c00e07947 */ /* 0x000fea000383ffff */
.L_x_1088:
[----:B-1----:R1:W2:Y:S02]  /*bd00*/  SYNCS.PHASECHK.TRANS64.TRYWAIT P1, [R4+URZ+0x38000], R3 ;  /* 0x03800003040075a7 */ /* 0x0022a4000802017f */
[----:B--2---:R-:W-:Y:S05]  /*bd10*/  @!P1 NANOSLEEP.SYNCS 0x989680 ;  /* 0x009896800000995d */ /* 0x004fea0003900000 */
[----:B------:R-:W2:Y:S02]  /*bd20*/  @!P1 SYNCS.PHASECHK.TRANS64 P1, [R4+URZ+0x38000], R3 ;  /* 0x03800003040095a7 */ /* 0x000ea4000802007f */
[----:B--2---:R-:W-:Y:S05]  /*bd30*/  @!P1 BRA `(.L_x_1088) ;  /* 0xfffffffc00f09947 */ /* 0x004fea000383ffff */
[----:B------:R-:W-:Y:S05]  /*bd40*/  BRA `(.L_x_1087) ;  /* 0xffffff5000fc7947 */ /* 0x000fea000383ffff */
.L_x_1319:
[----:B0-----:R0:W1:Y:S02]  /*bd50*/  SYNCS.PHASECHK.TRANS64.TRYWAIT P2, [R7+URZ+0x38038], R4 ;  /* 0x03803804070075a7 */ /* 0x001064000804017f */
[----:B-1----:R-:W-:Y:S05]  /*bd60*/  @!P2 NANOSLEEP.SYNCS 0x989680 ;  /* 0x009896800000a95d */ /* 0x002fea0003900000 */
[----:B------:R-:W1:Y:S02]  /*bd70*/  @!P2 SYNCS.PHASECHK.TRANS64 P2, [R7+URZ+0x38038], R4 ;  /* 0x038038040700a5a7 */ /* 0x000e64000804007f */
[----:B-1----:R-:W-:Y:S05]  /*bd80*/  @!P2 BRA `(.L_x_1319) ;  /* 0xfffffffc00f0a947 */ /* 0x002fea000383ffff */
[----:B------:R-:W-:Y:S05]  /*bd90*/  BRA `(.L_x_1333) ;  /* 0xfffffff400b87947 */ /* 0x000fea000383ffff */
.L_x_1324:
[----:B------:R-:W-:Y:S01]  /*bda0*/  BSSY B0, `(.L_x_1334) ;  /* 0x0000006000007945 */ /* 0x000fe20003800000 */
[----:B------:R-:W-:-:S07]  /*bdb0*/  IMAD.MOV.U32 R15, RZ, RZ, -0x1 ;  /* 0xffffffffff0f7424 */ /* 0x000fce00078e00ff */
[----:B-----5:R-:W-:Y:S05]  /*bdc0*/  WARPSYNC.COLLECTIVE R15, `(.L_x_1335) ;  /* 0x000000000f0c7348 */ /* 0x020fea0003c00000 */
[----:B------:R-:W-:Y:S02]  /*bdd0*/  ELECT P6, UR62, PT ;  /* 0x00000000003e782f */ /* 0x000fe400038c0000 */
[----:B------:R-:W-:Y:S01]  /*bde0*/  MOV R14, UR62 ;  /* 0x0000003e000e7c02 */ /* 0x000fe20008000f00 */
[----:B-----5:R-:W-:Y:S10]  /*bdf0*/  ENDCOLLECTIVE ;  /* 0x000000000000791b */ /* 0x020ff40003800000 */
.L_x_1335:
[----:B------:R-:W-:Y:S05]  /*be00*/  BSYNC B0 ;  /* 0x0000000000007941 */ /* 0x000fea0003800000 */
.L_x_1334:
[----:B------:R-:W-:Y:S05]  /*be10*/  BRA `(.L_x_1336) ;  /* 0xfffffff800787947 */ /* 0x000fea000383ffff */
.L_x_1326:
[----:B0-----:R0:W1:Y:S02]  /*be20*/  SYNCS.PHASECHK.TRANS64.TRYWAIT P0, [R3+URZ], R4 ;  /* 0x00000004030075a7 */ /* 0x001064000800017f */
[----:B-1----:R-:W-:Y:S05]  /*be30*/  @!P0 NANOSLEEP.SYNCS 0x989680 ;  /* 0x009896800000895d */ /* 0x002fea0003900000 */
[----:B------:R-:W1:Y:S02]  /*be40*/  @!P0 SYNCS.PHASECHK.TRANS64 P0, [R3+URZ], R4 ;  /* 0x00000004030085a7 */ /* 0x000e64000800007f */
[----:B-1----:R-:W-:Y:S05]  /*be50*/  @!P0 BRA `(.L_x_1326) ;  /* 0xfffffffc00f08947 */ /* 0x002fea000383ffff */
[----:B------:R-:W-:Y:S05]  /*be60*/  BRA `(.L_x_1337) ;  /* 0xfffffff800c87947 */ /* 0x000fea000383ffff */
.L_x_1327:
[----:B0-----:R0:W1:Y:S02]  /*be70*/  SYNCS.PHASECHK.TRANS64.TRYWAIT P0, [R0+URZ], R5 ;  /* 0x00000005000075a7 */ /* 0x001064000800017f */
[----:B-1----:R-:W-:Y:S05]  /*be80*/  @!P0 NANOSLEEP.SYNCS 0x989680 ;  /* 0x009896800000895d */ /* 0x002fea0003900000 */
[----:B------:R-:W1:Y:S02]  /*be90*/  @!P0 SYNCS.PHASECHK.TRANS64 P0, [R0+URZ], R5 ;  /* 0x00000005000085a7 */ /* 0x000e64000800007f */
[----:B-1----:R-:W-:Y:S05]  /*bea0*/  @!P0 BRA `(.L_x_1327) ;  /* 0xfffffffc00f08947 */ /* 0x002fea000383ffff */
[----:B------:R-:W-:Y:S05]  /*beb0*/  BRA `(.L_x_1338) ;  /* 0xfffffff800d87947 */ /* 0x000fea000383ffff */
.L_x_1328:
[----:B0-----:R0:W1:Y:S02]  /*bec0*/  SYNCS.PHASECHK.TRANS64.TRYWAIT P0, [R3+URZ], R4 ;  /* 0x00000004030075a7 */ /* 0x001064000800017f */
[----:B-1----:R-:W-:Y:S05]  /*bed0*/  @!P0 NANOSLEEP.SYNCS 0x989680 ;  /* 0x009896800000895d */ /* 0x002fea0003900000 */
[----:B------:R-:W1:Y:S02]  /*bee0*/  @!P0 SYNCS.PHASECHK.TRANS64 P0, [R3+URZ], R4 ;  /* 0x00000004030085a7 */ /* 0x000e64000800007f */
[----:B-1----:R-:W-:Y:S05]  /*bef0*/  @!P0 BRA `(.L_x_1328) ;  /* 0xfffffffc00f08947 */ /* 0x002fea000383ffff */
[----:B------:R-:W-:Y:S05]  /*bf00*/  BRA `(.L_x_1339) ;  /* 0xfffffff800e87947 */ /* 0x000fea000383ffff */
.L_x_1329:
[----:B0-----:R0:W1:Y:S02]  /*bf10*/  SYNCS.PHASECHK.TRANS64.TRYWAIT P0, [R0+URZ], R5 ;  /* 0x00000005000075a7 */ /* 0x001064000800017f */
[----:B-1----:R-:W-:Y:S05]  /*bf20*/  @!P0 NANOSLEEP.SYNCS 0x989680 ;  /* 0x009896800000895d */ /* 0x002fea0003900000 */
[----:B------:R-:W1:Y:S02]  /*bf30*/  @!P0 SYNCS.PHASECHK.TRANS64 P0, [R0+URZ], R5 ;  /* 0x00000005000085a7 */ /* 0x000e64000800007f */
[----:B-1----:R-:W-:Y:S05]  /*bf40*/  @!P0 BRA `(.L_x_1329) ;  /* 0xfffffffc00f08947 */ /* 0x002fea000383ffff */
[----:B------:R-:W-:Y:S05]  /*bf50*/  BRA `(.L_x_1340) ;  /* 0xfffffff800f87947 */ /* 0x000fea000383ffff */
.L_x_1330:
[----:B0-----:R0:W1:Y:S02]  /*bf60*/  SYNCS.PHASECHK.TRANS64.TRYWAIT P0, [R3+URZ], R4 ;  /* 0x00000004030075a7 */ /* 0x001064000800017f */
[----:B-1----:R-:W-:Y:S05]  /*bf70*/  @!P0 NANOSLEEP.SYNCS 0x989680 ;  /* 0x009896800000895d */ /* 0x002fea0003900000 */
[----:B------:R-:W1:Y:S02]  /*bf80*/  @!P0 SYNCS.PHASECHK.TRANS64 P0, [R3+URZ], R4 ;  /* 0x00000004030085a7 */ /* 0x000e64000800007f */
[----:B-1----:R-:W-:Y:S05]  /*bf90*/  @!P0 BRA `(.L_x_1330) ;  /* 0xfffffffc00f08947 */ /* 0x002fea000383ffff */
[----:B------:R-:W-:Y:S05]  /*bfa0*/  BRA `(.L_x_1341) ;  /* 0xfffffffc00087947 */ /* 0x000fea000383ffff */
.L_x_1331:
[----:B0-----:R0:W1:Y:S02]  /*bfb0*/  SYNCS.PHASECHK.TRANS64.TRYWAIT P0, [R0+URZ], R5 ;  /* 0x00000005000075a7 */ /* 0x001064000800017f */
[----:B-1----:R-:W-:Y:S05]  /*bfc0*/  @!P0 NANOSLEEP.SYNCS 0x989680 ;  /* 0x009896800000895d */ /* 0x002fea0003900000 */
[----:B------:R-:W1:Y:S02]  /*bfd0*/  @!P0 SYNCS.PHASECHK.TRANS64 P0, [R0+URZ], R5 ;  /* 0x00000005000085a7 */ /* 0x000e64000800007f */
[----:B-1----:R-:W-:Y:S05]  /*bfe0*/  @!P0 BRA `(.L_x_1331) ;  /* 0xfffffffc00f08947 */ /* 0x002fea000383ffff */
[----:B------:R-:W-:Y:S05]  /*bff0*/  BRA `(.L_x_1342) ;  /* 0xfffffffc00107947 */ /* 0x000fea000383ffff */
.L_x_1343:
        /* <DEDUP_REMOVED lines=16> */
.L_x_2034:


//--------------------- .text._ZN7cutlass13device_kernelINS_4gemm6kernel13GemmUniversalIN4cute5tupleIJiiiiEEENS1_10collective13CollectiveMmaINS1_19MainloopSm90TmaGmmaILi7ENS5_IJNS4_1CILi2EEENSA_ILi1EEESC_EEELi1EEENS5_IJNSA_ILi128EEESF_NSA_ILi64EEEEEENS_6half_tENS5_IJlSC_lEEESI_SJ_NS4_8TiledMMAINS4_8MMA_AtomIJNS4_4SM904GMMA26MMA_64x128x16_F32F16F16_SSILNSN_5MajorE0ELSP_0ELNSN_7ScaleInE1ELSQ_1EEEEEENS4_6LayoutINS5_IJSC_SC_SC_EEENS5_IJNSA_ILi0EEESV_SV_EEEEENS5_IJNS4_10UnderscoreESY_SY_EEEEENS4_13SM90_TMA_LOADENS4_14ComposedLayoutINS4_7SwizzleILi3ELi4ELi3EEENS4_18smem_ptr_flag_bitsILi16EEENST_INS5_IJNSA_ILi8EEESG_EEENS5_IJSG_SC_EEEEEEEvNS4_8identityENS4_23SM90_TMA_LOAD_MULTICASTES1B_vS1C_EENS_8epilogue10collective6detail29Sm90TmaWarpSpecializedAdapterINS1G_15DefaultEpilogueISI_NS5_IJSC_llEEES1K_NS1F_6thread17LinearCombinationISI_Li1EffLNS1L_9ScaleType4KindE0ELNS_15FloatRoundStyleE2ESI_EENS1_15EpilogueDefaultEEEEENS1_19PersistentSchedulerEvEEEEvNT_6ParamsE --------------------------
	.section	.text._ZN7cutlass13device_kernelINS_4gemm6kernel13GemmUniversalIN4cute5tupleIJiiiiEEENS1_10collective13CollectiveMmaINS1_19MainloopSm90TmaGmmaILi7ENS5_IJNS4_1CILi2EEENSA_ILi1EEESC_EEELi1EEENS5_IJNSA_ILi128EEESF_NSA_ILi64EEEEEENS_6half_tENS5_IJlSC_lEEESI_SJ_NS4_8TiledMMAINS4_8MMA_AtomIJNS4_4SM904GMMA26MMA_64x128x16_F32F16F16_SSILNSN_5MajorE0ELSP_0ELNSN_7ScaleInE1ELSQ_1EEEEEENS4_6LayoutINS5_IJSC_SC_SC_EEENS5_IJNSA_ILi0EEESV_SV_EEEEENS5_IJNS4_10UnderscoreESY_SY_EEEEENS4_13SM90_TMA_LOADENS4_14ComposedLayoutINS4_7SwizzleILi3ELi4ELi3EEENS4_18smem_ptr_flag_bitsILi16EEENST_INS5_IJNSA_ILi8EEESG_EEENS5_IJSG_SC_EEEEEEEvNS4_8identityENS4_23SM90_TMA_LOAD_MULTICASTES1B_vS1C_EENS_8epilogue10collective6detail29Sm90TmaWarpSpecializedAdapterINS1G_15DefaultEpilogueISI_NS5_IJSC_llEEES1K_NS1F_6thread17LinearCombinationISI_Li1EffLNS1L_9ScaleType4KindE0ELNS_15FloatRoundStyleE2ESI_EENS1_15EpilogueDefaultEEEEENS1_19PersistentSchedulerEvEEEEvNT_6ParamsE,"ax",@progbits
	.align	128
.text._ZN7cutlass13device_kernelINS_4gemm6kernel13GemmUniversalIN4cute5tupleIJiiiiEEENS1_10collective13CollectiveMmaINS1_19MainloopSm90TmaGmmaILi7ENS5_IJNS4_1CILi2EEENSA_ILi1EEESC_EEELi1EEENS5_IJNSA_ILi128EEESF_NSA_ILi64EEEEEENS_6half_tENS5_IJlSC_lEEESI_SJ_NS4_8TiledMMAINS4_8MMA_AtomIJNS4_4SM904GMMA26MMA_64x128x16_F32F16F16_SSILNSN_5MajorE0ELSP_0ELNSN_7ScaleInE1ELSQ_1EEEEEENS4_6LayoutINS5_IJSC_SC_SC_EEENS5_IJNSA_ILi0EEESV_SV_EEEEENS5_IJNS4_10UnderscoreESY_SY_EEEEENS4_13SM90_TMA_LOADENS4_14ComposedLayoutINS4_7SwizzleILi3ELi4ELi3EEENS4_18smem_ptr_flag_bitsILi16EEENST_INS5_IJNSA_ILi8EEESG_EEENS5_IJSG_SC_EEEEEEEvNS4_8identityENS4_23SM90_TMA_LOAD_MULTICASTES1B_vS1C_EENS_8epilogue10collective6detail29Sm90TmaWarpSpecializedAdapterINS1G_15DefaultEpilogueISI_NS5_IJSC_llEEES1K_NS1F_6thread17LinearCombinationISI_Li1EffLNS1L_9ScaleType4KindE0ELNS_15FloatRoundStyleE2ESI_EENS1_15EpilogueDefaultEEEEENS1_19PersistentSchedulerEvEEEEvNT_6ParamsE:
        .type           _ZN7cutlass13device_kernelINS_4gemm6kernel13GemmUniversalIN4cute5tupleIJiiiiEEENS1_10collective13CollectiveMmaINS1_19MainloopSm90TmaGmmaILi7ENS5_IJNS4_1CILi2EEENSA_ILi1EEESC_EEELi1EEENS5_IJNSA_ILi128EEESF_NSA_ILi64EEEEEENS_6half_tENS5_IJlSC_lEEESI_SJ_NS4_8TiledMMAINS4_8MMA_AtomIJNS4_4SM904GMMA26MMA_64x128x16_F32F16F16_SSILNSN_5MajorE0ELSP_0ELNSN_7ScaleInE1ELSQ_1EEEEEENS4_6LayoutINS5_IJSC_SC_SC_EEENS5_IJNSA_ILi0EEESV_SV_EEEEENS5_IJNS4_10UnderscoreESY_SY_EEEEENS4_13SM90_TMA_LOADENS4_14ComposedLayoutINS4_7SwizzleILi3ELi4ELi3EEENS4_18smem_ptr_flag_bitsILi16EEENST_INS5_IJNSA_ILi8EEESG_EEENS5_IJSG_SC_EEEEEEEvNS4_8identityENS4_23SM90_TMA_LOAD_MULTICASTES1B_vS1C_EENS_8epilogue10collective6detail29Sm90TmaWarpSpecializedAdapterINS1G_15DefaultEpilogueISI_NS5_IJSC_llEEES1K_NS1F_6thread17LinearCombinationISI_Li1EffLNS1L_9ScaleType4KindE0ELNS_15FloatRoundStyleE2ESI_EENS1_15EpilogueDefaultEEEEENS1_19PersistentSchedulerEvEEEEvNT_6ParamsE,@function
        .size           _ZN7cutlass13device_kernelINS_4gemm6kernel13GemmUniversalIN4cute5tupleIJiiiiEEENS1_10collective13CollectiveMmaINS1_19MainloopSm90TmaGmmaILi7ENS5_IJNS4_1CILi2EEENSA_ILi1EEESC_EEELi1EEENS5_IJNSA_ILi128EEESF_NSA_ILi64EEEEEENS_6half_tENS5_IJlSC_lEEESI_SJ_NS4_8TiledMMAINS4_8MMA_AtomIJNS4_4SM904GMMA26MMA_64x128x16_F32F16F16_SSILNSN_5MajorE0ELSP_0ELNSN_7ScaleInE1ELSQ_1EEEEEENS4_6LayoutINS5_IJSC_SC_SC_EEENS5_IJNSA_ILi0EEESV_SV_EEEEENS5_IJNS4_10UnderscoreESY_SY_EEEEENS4_13SM90_TMA_LOADENS4_14ComposedLayoutINS4_7SwizzleILi3ELi4ELi3EEENS4_18smem_ptr_flag_bitsILi16EEENST_INS5_IJNSA_ILi8EEESG_EEENS5_IJSG_SC_EEEEEEEvNS4_8identityENS4_23SM90_TMA_LOAD_MULTICASTES1B_vS1C_EENS_8epilogue10collective6detail29Sm90TmaWarpSpecializedAdapterINS1G_15DefaultEpilogueISI_NS5_IJSC_llEEES1K_NS1F_6thread17LinearCombinationISI_Li1EffLNS1L_9ScaleType4KindE0ELNS_15FloatRoundStyleE2ESI_EENS1_15EpilogueDefaultEEEEENS1_19PersistentSchedulerEvEEEEvNT_6ParamsE,(.L_x_2035 - _ZN7cutlass13device_kernelINS_4gemm6kernel13GemmUniversalIN4cute5tupleIJiiiiEEENS1_10collective13CollectiveMmaINS1_19MainloopSm90TmaGmmaILi7ENS5_IJNS4_1CILi2EEENSA_ILi1EEESC_EEELi1EEENS5_IJNSA_ILi128EEESF_NSA_ILi64EEEEEENS_6half_tENS5_IJlSC_lEEESI_SJ_NS4_8TiledMMAINS4_8MMA_AtomIJNS4_4SM904GMMA26MMA_64x128x16_F32F16F16_SSILNSN_5MajorE0ELSP_0ELNSN_7ScaleInE1ELSQ_1EEEEEENS4_6LayoutINS5_IJSC_SC_SC_EEENS5_IJNSA_ILi0EEESV_SV_EEEEENS5_IJNS4_10UnderscoreESY_SY_EEEEENS4_13SM90_TMA_LOADENS4_14ComposedLayoutINS4_7SwizzleILi3ELi4ELi3EEENS4_18smem_ptr_flag_bitsILi16EEENST_INS5_IJNSA_ILi8EEESG_EEENS5_IJSG_SC_EEEEEEEvNS4_8identityENS4_23SM90_TMA_LOAD_MULTICASTES1B_vS1C_EENS_8epilogue10collective6detail29Sm90TmaWarpSpecializedAdapterINS1G_15DefaultEpilogueISI_NS5_IJSC_llEEES1K_NS1F_6thread17LinearCombinationISI_Li1EffLNS1L_9ScaleType4KindE0ELNS_15FloatRoundStyleE2ESI_EENS1_15EpilogueDefaultEEEEENS1_19PersistentSchedulerEvEEEEvNT_6ParamsE)
        .other          _ZN7cutlass13device_kernelINS_4gemm6kernel13GemmUniversalIN4cute5tupleIJiiiiEEENS1_10collective13CollectiveMmaINS1_19MainloopSm90TmaGmmaILi7ENS5_IJNS4_1CILi2EEENSA_ILi1EEESC_EEELi1EEENS5_IJNSA_ILi128EEESF_NSA_ILi64EEEEEENS_6half_tENS5_IJlSC_lEEESI_SJ_NS4_8TiledMMAINS4_8MMA_AtomIJNS4_4SM904GMMA26MMA_64x128x16_F32F16F16_SSILNSN_5MajorE0ELSP_0ELNSN_7ScaleInE1ELSQ_1EEEEEENS4_6LayoutINS5_IJSC_SC_SC_EEENS5_IJNSA_ILi0EEESV_SV_EEEEENS5_IJNS4_10UnderscoreESY_SY_EEEEENS4_13SM90_TMA_LOADENS4_14ComposedLayoutINS4_7SwizzleILi3ELi4ELi3EEENS4_18smem_ptr_flag_bitsILi16EEENST_INS5_IJNSA_ILi8EEESG_EEENS5_IJSG_SC_EEEEEEEvNS4_8identityENS4_23SM90_TMA_LOAD_MULTICASTES1B_vS1C_EENS_8epilogue10collective6detail29Sm90TmaWarpSpecializedAdapterINS1G_15DefaultEpilogueISI_NS5_IJSC_llEEES1K_NS1F_6thread17LinearCombinationISI_Li1EffLNS1L_9ScaleType4KindE0ELNS_15FloatRoundStyleE2ESI_EENS1_15EpilogueDefaultEEEEENS1_19PersistentSchedulerEvEEEEvNT_6ParamsE,@"STO_CUDA_ENTRY STV_DEFAULT"
_ZN7cutlass13device_kernelINS_4gemm6kernel13GemmUniversalIN4cute5tupleIJiiiiEEENS1_10collective13CollectiveMmaINS1_19MainloopSm90TmaGmmaILi7ENS5_IJNS4_1CILi2EEENSA_ILi1EEESC_EEELi1EEENS5_IJNSA_ILi128EEESF_NSA_ILi64EEEEEENS_6half_tENS5_IJlSC_lEEESI_SJ_NS4_8TiledMMAINS4_8MMA_AtomIJNS4_4SM904GMMA26MMA_64x128x16_F32F16F16_SSILNSN_5MajorE0ELSP_0ELNSN_7ScaleInE1ELSQ_1EEEEEENS4_6LayoutINS5_IJSC_SC_SC_EEENS5_IJNSA_ILi0EEESV_SV_EEEEENS5_IJNS4_10UnderscoreESY_SY_EEEEENS4_13SM90_TMA_LOADENS4_14ComposedLayoutINS4_7SwizzleILi3ELi4ELi3EEENS4_18smem_ptr_flag_bitsILi16EEENST_INS5_IJNSA_ILi8EEESG_EEENS5_IJSG_SC_EEEEEEEvNS4_8identityENS4_23SM90_TMA_LOAD_MULTICASTES1B_vS1C_EENS_8epilogue10collective6detail29Sm90TmaWarpSpecializedAdapterINS1G_15DefaultEpilogueISI_NS5_IJSC_llEEES1K_NS1F_6thread17LinearCombinationISI_Li1EffLNS1L_9ScaleType4KindE0ELNS_15FloatRoundStyleE2ESI_EENS1_15EpilogueDefaultEEEEENS1_19PersistentSchedulerEvEEEEvNT_6ParamsE:
[----:B------:R-:W0:Y:S01]  /*0000*/  LDC R1, c[0x0][0x28] ;  /* 0x00000a00ff017b82 */ /* 0x000e220000000800 */
[----:B------:R-:W1:Y:S01]  /*0010*/  S2R R6, SR_TID.X ;  /* 0x0000000000067919 */ /* 0x000e620000002100 */
[----:B------:R-:W-:-:S06]  /*0020*/  ELECT P0, URZ, PT ;  /* 0x00000000003f782f */ /* 0x000fcc0003800000 */
[----:B------:R-:W2:Y:S01]  /*0030*/  S2UR UR8, SR_CgaCtaId ;  /* 0x00000000000879c3 */ /* 0x000ea20000008800 */
[----:B------:R-:W-:Y:S01]  /*0040*/  BSSY B0, `(.L_x_1344) ;  /* 0x000000d000007945 */ /* 0x000fe20003800000 */
[----:B-1----:R-:W-:-:S05]  /*0050*/  SHF.R.U32.HI R0, RZ, 0x5, R6 ;  /* 0x00000005ff007819 */ /* 0x002fca0000011606 */
[----:B------:R-:W1:Y:S02]  /*0060*/  SHFL.IDX PT, R2, R0, RZ, 0x1f ;  /* 0x00001fff00027589 */ /* 0x000e6400000e0000 */
[----:B-1----:R-:W-:-:S13]  /*0070*/  ISETP.NE.OR P0, PT, R2, RZ, !P0 ;  /* 0x000000ff0200720c */ /* 0x002fda0004705670 */
[----:B0-2---:R-:W-:Y:S05]  /*0080*/  @P0 BRA `(.L_x_1345) ;  /* 0x0000000000200947 */ /* 0x005fea0003800000 */
        /* <DEDUP_REMOVED lines=8> */
.L_x_1345:
[----:B------:R-:W-:Y:S05]  /*0110*/  BSYNC B0 ;  /* 0x0000000000007941 */ /* 0x000fea0003800000 */
.L_x_1344:
[----:B------:R-:W0:Y:S01]  /*0120*/  SHFL.IDX PT, R2, R0, RZ, 0x1f ;  /* 0x00001fff00027589 */ /* 0x000e2200000e0000 */
[----:B------:R-:W1:Y:S01]  /*0130*/  S2UR UR10, SR_CTAID.Y ;  /* 0x00000000000a79c3 */ /* 0x000e620000002600 */
[----:B------:R-:W-:Y:S01]  /*0140*/  SHF.R.S32.HI R3, RZ, 0x1f, R6 ;  /* 0x0000001fff037819 */ /* 0x000fe20000011406 */
[----:B------:R-:W-:Y:S02]  /*0150*/  USHF.L.U32 UR43, UR8, 0x6, URZ ;  /* 0x00000006082b7899 */ /* 0x000fe4000800063f */
[----:B------:R-:W-:Y:S01]  /*0160*/  ULOP3.LUT UR36, UR8, 0x1, URZ, 0xc0, !UPT ;  /* 0x0000000108247892 */ /* 0x000fe2000f8ec03f */
[----:B------:R-:W-:-:S03]  /*0170*/  LEA.HI R13, R3, R6, RZ, 0x7 ;  /* 0x00000006030d7211 */ /* 0x000fc600078f38ff */
[----:B------:R-:W2:Y:S01]  /*0180*/  S2UR UR9, SR_CTAID.X ;  /* 0x00000000000979c3 */ /* 0x000ea20000002500 */
[----:B------:R-:W-:-:S05]  /*0190*/  LOP3.LUT R3, R13, 0xffffff80, RZ, 0xc0, !PT ;  /* 0xffffff800d037812 */ /* 0x000fca00078ec0ff */
[----:B------:R-:W-:Y:S02]  /*01a0*/  IMAD.IADD R3, R6, 0x1, -R3 ;  /* 0x0000000106037824 */ /* 0x000fe400078e0a03 */
[----:B------:R-:W3:Y:S03]  /*01b0*/  S2UR UR52, SR_CTAID.Z ;  /* 0x00000000003479c3 */ /* 0x000ee60000002700 */
[----:B------:R-:W-:Y:S02]  /*01c0*/  SHF.R.S32.HI R4, RZ, 0x1f, R3 ;  /* 0x0000001fff047819 */ /* 0x000fe40000011403 */
[----:B0-----:R-:W-:Y:S01]  /*01d0*/  ISETP.NE.AND P0, PT, R2, RZ, PT ;  /* 0x000000ff0200720c */ /* 0x001fe20003f05270 */
[----:B-1----:R-:W-:Y:S01]  /*01e0*/  USHF.L.U32 UR37, UR10, 0x7, URZ ;  /* 0x000000070a257899 */ /* 0x002fe2000800063f */
[----:B------:R-:W-:-:S03]  /*01f0*/  LEA.HI R4, R4, R3, RZ, 0x3 ;  /* 0x0000000304047211 */ /* 0x000fc600078f18ff */
[----:B------:R-:W-:Y:S01]  /*0200*/  ULOP3.LUT UR43, UR37, 0x40, UR43, 0xf8, !UPT ;  /* 0x00000040252b7892 */ /* 0x000fe2000f8ef82b */
[--C-:B------:R-:W-:Y:S02]  /*0210*/  SHF.R.S32.HI R0, RZ, 0x3, R4.reuse ;  /* 0x00000003ff007819 */ /* 0x100fe40000011404 */
[----:B------:R-:W-:Y:S01]  /*0220*/  SHF.R.S32.HI R3, RZ, 0x1f, R4 ;  /* 0x0000001fff037819 */ /* 0x000fe20000011404 */
[----:B--2---:R-:W-:-:S04]  /*0230*/  USHF.L.U32 UR51, UR9, 0x7, URZ ;  /* 0x0000000709337899 */ /* 0x004fc8000800063f */
[----:B------:R-:W-:Y:S08]  /*0240*/  @P0 BRA `(.L_x_1346) ;  /* 0x00000000006c0947 */ /* 0x000ff00003800000 */
[----:B------:R-:W-:Y:S01]  /*0250*/  UMOV UR4, 0x400 ;  /* 0x0000040000047882 */ /* 0x000fe20000000000 */
[----:B------:R-:W-:Y:S01]  /*0260*/  UMOV UR5, 0x1 ;  /* 0x0000000100057882 */ /* 0x000fe20000000000 */
[----:B------:R-:W-:Y:S01]  /*0270*/  UMOV UR6, 0x2 ;  /* 0x0000000200067882 */ /* 0x000fe20000000000 */
[----:B------:R-:W-:Y:S02]  /*0280*/  ULEA UR8, UR8, UR4, 0x18 ;  /* 0x0000000408087291 */ /* 0x000fe4000f8ec03f */
[----:B------:R-:W-:-:S04]  /*0290*/  UIADD3 UR4, -UR5, 0x100000, URZ ;  /* 0x0010000005047890 */ /* 0x000fc8000fffe13f */
[----:B------:R-:W-:Y:S02]  /*02a0*/  USHF.L.U32 UR5, UR4, 0xb, URZ ;  /* 0x0000000b04057899 */ /* 0x000fe4000800063f */
[----:B------:R-:W-:Y:S02]  /*02b0*/  USHF.L.U32 UR4, UR4, 0x1, URZ ;  /* 0x0000000104047899 */ /* 0x000fe4000800063f */
[----:B------:R-:W-:-:S04]  /*02c0*/  UIADD3 UR6, -UR6, 0x100000, URZ ;  /* 0x0010000006067890 */ /* 0x000fc8000fffe13f */
[----:B------:R-:W-:Y:S02]  /*02d0*/  USHF.L.U32 UR7, UR6, 0xb, URZ ;  /* 0x0000000b06077899 */ /* 0x000fe4000800063f */
[----:B------:R-:W-:Y:S01]  /*02e0*/  USHF.L.U32 UR6, UR6, 0x1, URZ ;  /* 0x0000000106067899 */ /* 0x000fe2000800063f */
[----:B------:R-:W-:Y:S01]  /*02f0*/  ELECT P0, URZ, PT ;  /* 0x00000000003f782f */ /* 0x000fe20003800000 */
[----:B------:R-:W0:Y:S02]  /*0300*/  FENCE.VIEW.ASYNC.S ;  /* 0x00000000000073c6 */ /* 0x000e240000000000 */
[----:B0-----:R0:W1:Y:S08]  /*0310*/  SYNCS.EXCH.64 URZ, [UR8+0x38000], UR4 ;  /* 0x03800004083f75b2 */ /* 0x0010700008000100 */
[----:B------:R0:W2:Y:S01]  /*0320*/  SYNCS.EXCH.64 URZ, [UR8+0x38038], UR6 ;  /* 0x03803806083f75b2 */ /* 0x0000a20008000100 */
        /* <DEDUP_REMOVED lines=13> */
.L_x_1346:
[----:B------:R-:W-:Y:S01]  /*0400*/  I2FP.F32.U32 R4, UR9 ;  /* 0x0000000900047c45 */ /* 0x000fe20008201000 */
[----:B0-----:R-:W-:Y:S01]  /*0410*/  ULDC UR4, c[0x0][0x150] ;  /* 0x0000540000047ab9 */ /* 0x001fe20000000800 */
[----:B------:R-:W0:Y:S01]  /*0420*/  LDC R7, c[0x0][0x144] ;  /* 0x00005100ff077b82 */ /* 0x000e220000000800 */
[----:B------:R-:W-:Y:S01]  /*0430*/  SHF.R.S32.HI R5, RZ, 0x1f, R2 ;  /* 0x0000001fff057819 */ /* 0x000fe20000011402 */
[----:B------:R-:W-:Y:S02]  /*0440*/  IMAD.MOV.U32 R19, RZ, RZ, 0x1 ;  /* 0x00000001ff137424 */ /* 0x000fe400078e00ff */
[----:B------:R-:W-:Y:S01]  /*0450*/  FMUL R4, R4, UR4 ;  /* 0x0000000404047c20 */ /* 0x000fe20008400000 */
[----:B------:R-:W-:Y:S01]  /*0460*/  LEA.HI R3, R3, R0, RZ, 0x2 ;  /* 0x0000000003037211 */ /* 0x000fe200078f10ff */
[----:B------:R-:W-:Y:S01]  /*0470*/  ULDC UR4, c[0x0][0x154] ;  /* 0x0000550000047ab9 */ /* 0x000fe20000000800 */
[----:B------:R-:W-:Y:S01]  /*0480*/  LEA.HI R5, R5, R2, RZ, 0x2 ;  /* 0x0000000205057211 */ /* 0x000fe200078f10ff */
[----:B------:R-:W-:Y:S01]  /*0490*/  IMAD.MOV.U32 R18, RZ, RZ, 0x1 ;  /* 0x00000001ff127424 */ /* 0x000fe200078e00ff */
[----:B------:R-:W-:Y:S01]  /*04a0*/  LOP3.LUT R3, R3, 0xfffffffc, RZ, 0xc0, !PT ;  /* 0xfffffffc03037812 */ /* 0x000fe200078ec0ff */
[----:B------:R-:W5:Y:S01]  /*04b0*/  F2I.U32.TRUNC.NTZ R4, R4 ;  /* 0x0000000400047305 */ /* 0x000f62000020f000 */
[----:B------:R-:W-:Y:S01]  /*04c0*/  LOP3.LUT R5, R5, 0x3ffffffc, RZ, 0xc0, !PT ;  /* 0x3ffffffc05057812 */ /* 0x000fe200078ec0ff */
[----:B------:R-:W3:Y:S01]  /*04d0*/  LDC R9, c[0x0][0x28c] ;  /* 0x0000a300ff097b82 */ /* 0x000ee20000000800 */
[----:B------:R-:W-:Y:S01]  /*04e0*/  LOP3.LUT R154, R6, 0x7f, RZ, 0xc0, !PT ;  /* 0x0000007f069a7812 */ /* 0x000fe200078ec0ff */
[----:B------:R-:W-:Y:S01]  /*04f0*/  IMAD.IADD R3, R0, 0x1, -R3 ;  /* 0x0000000100037824 */ /* 0x000fe200078e0a03 */
[----:B------:R-:W-:Y:S01]  /*0500*/  NOP ;  /* 0x0000000000007918 */ /* 0x000fe20000000000 */
[----:B------:R-:W-:Y:S01]  /*0510*/  IMAD.IADD R0, R2, 0x1, -R5 ;  /* 0x0000000102007824 */ /* 0x000fe200078e0a05 */
[----:B------:R-:W-:-:S03]  /*0520*/  I2FP.F32.U32 R5, UR10 ;  /* 0x0000000a00057c45 */ /* 0x000fc60008201000 */
[----:B------:R-:W-:Y:S01]  /*0530*/  IMAD R0, R0, 0x4, R3 ;  /* 0x0000000400007824 */ /* 0x000fe200078e0203 */
[----:B------:R-:W1:Y:S01]  /*0540*/  LDC R8, c[0x0][0x148] ;  /* 0x00005200ff087b82 */ /* 0x000e620000000800 */
[----:B------:R-:W-:Y:S01]  /*0550*/  FMUL R5, R5, UR4 ;  /* 0x0000000405057c20 */ /* 0x000fe20008400000 */
[----:B-----5:R-:W-:Y:S02]  /*0560*/  IMAD.MOV R10, RZ, RZ, -R4 ;  /* 0x000000ffff0a7224 */ /* 0x020fe400078e0a04 */
[----:B------:R-:W-:-:S03]  /*0570*/  LEA.HI R3, R0, R0, RZ, 0x1 ;  /* 0x0000000000037211 */ /* 0x000fc600078f08ff */
[----:B------:R-:W5:Y:S01]  /*0580*/  F2I.U32.TRUNC.NTZ R5, R5 ;  /* 0x0000000500057305 */ /* 0x000f62000020f000 */
[----:B0-----:R-:W-:Y:S01]  /*0590*/  IMAD R4, R7, R10, UR9 ;  /* 0x0000000907047e24 */ /* 0x001fe2000f8e020a */
[----:B------:R-:W-:Y:S01]  /*05a0*/  LOP3.LUT R3, R3, 0xfffffffe, RZ, 0xc0, !PT ;  /* 0xfffffffe03037812 */ /* 0x000fe200078ec0ff */
[----:B------:R-:W0:Y:S04]  /*05b0*/  LDC R10, c[0x0][0x140] ;  /* 0x00005000ff0a7b82 */ /* 0x000e280000000800 */
[----:B------:R-:W-:-:S05]  /*05c0*/  IMAD.IADD R3, R0, 0x1, -R3 ;  /* 0x0000000100037824 */ /* 0x000fca00078e0a03 */
[----:B------:R-:W-:Y:S01]  /*05d0*/  ISETP.NE.AND P0, PT, R3, R4, PT ;  /* 0x000000040300720c */ /* 0x000fe20003f05270 */
[----:B------:R-:W-:Y:S02]  /*05e0*/  IMAD.SHL.U32 R3, R0, 0x4, RZ ;  /* 0x0000000400037824 */ /* 0x000fe400078e00ff */
[----:B-----5:R-:W-:-:S03]  /*05f0*/  IMAD.MOV R7, RZ, RZ, -R5 ;  /* 0x000000ffff077224 */ /* 0x020fc600078e0a05 */
[----:B------:R-:W-:Y:S01]  /*0600*/  LOP3.LUT R16, R0, 0xc, R3, 0x78, !PT ;  /* 0x0000000c00107812 */ /* 0x000fe200078e7803 */
[----:B---3--:R-:W-:Y:S02]  /*0610*/  VIADD R0, R9, 0x3f ;  /* 0x0000003f09007836 */ /* 0x008fe40000000000 */
[----:B-1----:R-:W-:-:S04]  /*0620*/  IMAD R7, R8, R7, UR10 ;  /* 0x0000000a08077e24 */ /* 0x002fc8000f8e0207 */
[----:B------:R-:W-:Y:S02]  /*0630*/  @P0 LEA.HI R3, R16, R16, RZ, 0x1 ;  /* 0x0000001010030211 */ /* 0x000fe400078f08ff */
[----:B0-----:R-:W-:Y:S02]  /*0640*/  ISETP.EQ.U32.AND P2, PT, R10, 0x1, PT ;  /* 0x000000010a00780c */ /* 0x001fe40003f42070 */
[----:B------:R-:W-:Y:S02]  /*0650*/  @P0 SHF.R.S32.HI R4, RZ, 0x1, R3 ;  /* 0x00000001ff040819 */ /* 0x000fe40000011403 */
[----:B------:R-:W-:Y:S02]  /*0660*/  SHF.R.S32.HI R3, RZ, 0x1f, R0 ;  /* 0x0000001fff037819 */ /* 0x000fe40000011400 */
[----:B------:R-:W-:Y:S02]  /*0670*/  @P0 ISETP.NE.AND P1, PT, R4, R7, PT ;  /* 0x000000070400020c */ /* 0x000fe40003f25270 */
[----:B------:R-:W-:-:S02]  /*0680*/  LEA.HI R3, R3, R0, RZ, 0x6 ;  /* 0x0000000003037211 */ /* 0x000fc400078f30ff */
[----:B------:R-:W-:Y:S02]  /*0690*/  @P0 SEL R19, RZ, 0x1, P1 ;  /* 0x00000001ff130807 */ /* 0x000fe40000800000 */
[----:B------:R-:W-:Y:S01]  /*06a0*/  SHF.R.S32.HI R17, RZ, 0x6, R3 ;  /* 0x00000006ff117819 */ /* 0x000fe20000011403 */
[----:B------:R-:W-:Y:S06]  /*06b0*/  @!P2 BRA `(.L_x_1347) ;  /* 0x000000000008a947 */ /* 0x000fec0003800000 */
[----:B--2-4-:R-:W-:Y:S01]  /*06c0*/  UCGABAR_ARV ;  /* 0x00000000000079c7 */ /* 0x014fe20008000000 */
[----:B------:R-:W-:Y:S05]  /*06d0*/  BRA `(.L_x_1348) ;  /* 0x0000000000047947 */ /* 0x000fea0003800000 */
.L_x_1347:
[----:B--2-4-:R-:W-:Y:S01]  /*06e0*/  NOP ;  /* 0x0000000000007918 */ /* 0x014fe20000000000 */
.L_x_1348:
[----:B------:R-:W-:Y:S05]  /*06f0*/  @!P2 BRA `(.L_x_1349) ;  /* 0x00000000000ca947 */ /* 0x000fea0003800000 */
[----:B------:R-:W-:Y:S01]  /*0700*/  UCGABAR_WAIT ;  /* 0x0000000000007dc7 */ /* 0x000fe20008000000 */
[----:B------:R-:W-:Y:S01]  /*0710*/  CCTL.IVALL ;  /* 0x00000000ff00798f */ /* 0x000fe20002000000 */
[----:B------:R-:W-:Y:S05]  /*0720*/  BRA `(.L_x_1350) ;  /* 0x0000000000047947 */ /* 0x000fea0003800000 */
.L_x_1349:
[----:B------:R-:W-:Y:S06]  /*0730*/  BAR.SYNC.DEFER_BLOCKING 0x0 ;  /* 0x0000000000007b1d */ /* 0x000fec0000010000 */
.L_x_1350:
[----:B------:R-:W-:Y:S01]  /*0740*/  ELECT P0, URZ, PT ;  /* 0x00000000003f782f */ /* 0x000fe20003800000 */
[----:B------:R-:W-:Y:S01]  /*0750*/  BSSY B0, `(.L_x_1351) ;  /* 0x00000fc000007945 */ /* 0x000fe20003800000 */
[----:B------:R-:W-:Y:S01]  /*0760*/  PRMT R22, RZ, 0x7610, R22 ;  /* 0x00007610ff167816 */ /* 0x000fe20000000016 */
[----:B------:R-:W-:Y:S01]  /*0770*/  IMAD.MOV.U32 R155, RZ, RZ, RZ ;  /* 0x000000ffff9b7224 */ /* 0x000fe200078e00ff */
[----:B------:R-:W-:Y:S01]  /*0780*/  ISETP.EQ.AND P1, PT, R2, RZ, P0 ;  /* 0x000000ff0200720c */ /* 0x000fe20000722270 */
[----:B------:R-:W-:Y:S02]  /*0790*/  IMAD.MOV.U32 R23, RZ, RZ, RZ ;  /* 0x000000ffff177224 */ /* 0x000fe400078e00ff */
[----:B------:R-:W-:Y:S01]  /*07a0*/  IMAD.MOV.U32 R152, RZ, RZ, R17 ;  /* 0x000000ffff987224 */ /* 0x000fe200078e0011 */
[----:B------:R-:W-:-:S09]  /*07b0*/  P2R R153, PR, RZ, 0x2 ;  /* 0x00000002ff997803 */ /* 0x000fd20000000000 */
[----:B------:R-:W-:Y:S05]  /*07c0*/  @!P1 BRA `(.L_x_1352) ;  /* 0x0000000c00d09947 */ /* 0x000fea0003800000 */
[----:B------:R-:W-:Y:S01]  /*07d0*/  ISETP.GE.AND P0, PT, R9, 0x1, PT ;  /* 0x000000010900780c */ /* 0x000fe20003f06270 */
[----:B------:R-:W-:Y:S01]  /*07e0*/  IMAD.MOV.U32 R18, RZ, RZ, 0x1 ;  /* 0x00000001ff127424 */ /* 0x000fe200078e00ff */
[----:B------:R-:W-:Y:S01]  /*07f0*/  VIMNMX R152, R17, 0x7, PT ;  /* 0x0000000711987848 */ /* 0x000fe20003fe0100 */
[----:B------:R-:W-:Y:S02]  /*0800*/  IMAD.MOV.U32 R155, RZ, RZ, RZ ;  /* 0x000000ffff9b7224 */ /* 0x000fe400078e00ff */
[----:B------:R-:W-:-:S08]  /*0810*/  IMAD.MOV.U32 R23, RZ, RZ, RZ ;  /* 0x000000ffff177224 */ /* 0x000fd000078e00ff */
[----:B------:R-:W-:Y:S05]  /*0820*/  @!P0 BRA `(.L_x_1353) ;  /* 0x0000000c00b08947 */ /* 0x000fea0003800000 */
[----:B------:R-:W0:Y:S01]  /*0830*/  S2R R5, SR_CgaCtaId ;  /* 0x0000000000057919 */ /* 0x000e220000008800 */
[----:B------:R-:W-:Y:S01]  /*0840*/  IMAD.MOV.U32 R4, RZ, RZ, 0x1 ;  /* 0x00000001ff047424 */ /* 0x000fe200078e00ff */
[----:B------:R-:W-:Y:S01]  /*0850*/  MOV R0, 0x400 ;  /* 0x0000040000007802 */ /* 0x000fe20000000f00 */
[----:B------:R-:W1:Y:S01]  /*0860*/  LDC.64 R2, c[0x0][0x198] ;  /* 0x00006600ff027b82 */ /* 0x000e620000000a00 */
[----:B------:R-:W-:Y:S02]  /*0870*/  ISETP.NE.AND P1, PT, R154, RZ, PT ;  /* 0x000000ff9a00720c */ /* 0x000fe40003f25270 */
[----:B------:R-:W-:Y:S02]  /*0880*/  SHF.L.U32 R4, R4, 0x1f, RZ ;  /* 0x0000001f04047819 */ /* 0x000fe400000006ff */
[----:B0-----:R-:W-:-:S09]  /*0890*/  LEA R5, R5, R0, 0x18 ;  /* 0x0000000005057211 */ /* 0x001fd200078ec0ff */
[----:B------:R-:W-:Y:S01]  /*08a0*/  @!P1 IMAD.MOV.U32 R0, RZ, RZ, 0x8000 ;  /* 0x00008000ff009424 */ /* 0x000fe200078e00ff */
[----:B------:R-:W0:Y:S02]  /*08b0*/  SYNCS.PHASECHK.TRANS64.TRYWAIT P0, [R5+URZ+0x38038], R4 ;  /* 0x03803804050075a7 */ /* 0x000e24000800017f */
[----:B01----:R-:W-:Y:S05]  /*08c0*/  @!P0 BRA `(.L_x_1354) ;  /* 0x000000bc00508947 */ /* 0x003fea0003800000 */
.L_x_1609:
[----:B------:R-:W-:Y:S01]  /*08d0*/  LOP3.LUT P0, RZ, R6, 0x1f, RZ, 0xc0, !PT ;  /* 0x0000001f06ff7812 */ /* 0x000fe2000780c0ff */
[----:B------:R1:W-:Y:S03]  /*08e0*/  @!P1 SYNCS.ARRIVE.TRANS64 RZ, [R5+URZ+0x38000], R0 ;  /* 0x0380000005ff99a7 */ /* 0x0003e6000800003f */
[----:B------:R-:W-:-:S13]  /*08f0*/  ISETP.NE.OR P0, PT, R154, RZ, !P0 ;  /* 0x000000ff9a00720c */ /* 0x000fda0004705670 */
[----:B-1----:R-:W-:Y:S05]  /*0900*/  @P0 BRA `(.L_x_1355) ;  /* 0x0000000000040947 */ /* 0x002fea0003800000 */
[----:B------:R-:W-:Y:S01]  /*0910*/  BPT.TRAP 0x1 ;  /* 0x000000040000795c */ /* 0x000fe20000300000 */
.L_x_1355:
[----:B------:R-:W-:Y:S01]  /*0920*/  IMAD.U32 R0, RZ, RZ, UR36 ;  /* 0x00000024ff007e24 */ /* 0x000fe2000f8e00ff */
[C---:B------:R-:W-:Y:S01]  /*0930*/  IADD3 R6, P2, R2.reuse, 0xf0, RZ ;  /* 0x000000f002067810 */ /* 0x040fe20007f5e0ff */
[----:B------:R-:W-:Y:S01]  /*0940*/  UMOV UR10, URZ ;  /* 0x0000003f000a7c82 */ /* 0x000fe20008000000 */
[----:B------:R-:W-:Y:S01]  /*0950*/  IADD3 R10, P3, R2, 0x1f0, RZ ;  /* 0x000001f0020a7810 */ /* 0x000fe20007f7e0ff */
[----:B------:R-:W-:Y:S01]  /*0960*/  IMAD R0, R0, 0x2000, R5 ;  /* 0x0000200000007824 */ /* 0x000fe200078e0205 */
[----:B------:R-:W-:Y:S01]  /*0970*/  R2UR UR8, R5 ;  /* 0x00000000050872ca */ /* 0x000fe200000e0000 */
[--C-:B------:R-:W-:Y:S01]  /*0980*/  IMAD.X R7, RZ, RZ, R3.reuse, P2 ;  /* 0x000000ffff077224 */ /* 0x100fe200010e0603 */
[----:B------:R-:W-:Y:S01]  /*0990*/  R2UR UR4, R6 ;  /* 0x00000000060472ca */ /* 0x000fe200000e0000 */
[----:B------:R-:W-:Y:S01]  /*09a0*/  IMAD.X R11, RZ, RZ, R3, P3 ;  /* 0x000000ffff0b7224 */ /* 0x000fe200018e0603 */
[----:B------:R-:W-:Y:S01]  /*09b0*/  R2UR UR40, R0 ;  /* 0x00000000002872ca */ /* 0x000fe200000e0000 */
[----:B------:R-:W-:Y:S01]  /*09c0*/  UMOV UR14, 0x0 ;  /* 0x00000000000e7882 */ /* 0x000fe20000000000 */
[----:B------:R-:W-:Y:S01]  /*09d0*/  R2UR UR5, R7 ;  /* 0x00000000070572ca */ /* 0x000fe200000e0000 */
[----:B------:R-:W-:Y:S01]  /*09e0*/  UMOV UR15, 0x10000000 ;  /* 0x10000000000f7882 */ /* 0x000fe20000000000 */
[----:B------:R-:W-:Y:S01]  /*09f0*/  R2UR UR6, R10 ;  /* 0x000000000a0672ca */ /* 0x000fe200000e0000 */
[----:B------:R-:W-:Y:S01]  /*0a00*/  UMOV UR11, UR51 ;  /* 0x00000033000b7c82 */ /* 0x000fe20008000000 */
[----:B------:R-:W-:Y:S01]  /*0a10*/  R2UR UR7, R11 ;  /* 0x000000000b0772ca */ /* 0x000fe200000e0000 */
[----:B------:R-:W-:Y:S01]  /*0a20*/  UMOV UR12, UR52 ;  /* 0x00000034000c7c82 */ /* 0x000fe20008000000 */
[----:B------:R-:W-:Y:S01]  /*0a30*/  ISETP.GE.AND P2, PT, R152, 0x2, PT ;  /* 0x000000029800780c */ /* 0x000fe20003f46270 */
[----:B------:R-:W-:Y:S01]  /*0a40*/  UIADD3 UR9, UR8, 0x38000, URZ ;  /* 0x0003800008097890 */ /* 0x000fe2000fffe03f */
[----:B------:R-:W-:Y:S01]  /*0a50*/  IMAD.MOV.U32 R155, RZ, RZ, 0x1 ;  /* 0x00000001ff9b7424 */ /* 0x000fe200078e00ff */
[----:B------:R-:W-:Y:S01]  /*0a60*/  UMOV UR13, 0x30000 ;  /* 0x00030000000d7882 */ /* 0x000fe20000000000 */
[----:B------:R-:W-:Y:S01]  /*0a70*/  UMOV UR44, UR52 ;  /* 0x00000034002c7c82 */ /* 0x000fe20008000000 */
[----:B------:R-:W-:Y:S01]  /*0a80*/  UIADD3 UR40, UR40, 0x1c000, URZ ;  /* 0x0001c00028287890 */ /* 0x000fe2000fffe03f */
[----:B------:R-:W-:Y:S01]  /*0a90*/  IMAD.MOV.U32 R23, RZ, RZ, 0x1 ;  /* 0x00000001ff177424 */ /* 0x000fe200078e00ff */
[----:B------:R-:W-:Y:S01]  /*0aa0*/  UMOV UR42, UR10 ;  /* 0x0000000a002a7c82 */ /* 0x000fe20008000000 */
[----:B------:R-:W-:Y:S01]  /*0ab0*/  UMOV UR41, UR9 ;  /* 0x0000000900297c82 */ /* 0x000fe20008000000 */
[----:B------:R-:W-:Y:S01]  /*0ac0*/  IMAD.MOV.U32 R18, RZ, RZ, 0x1 ;  /* 0x00000001ff127424 */ /* 0x000fe200078e00ff */
[----:B------:R1:W-:Y:S04]  /*0ad0*/  UTMALDG.3D [UR8], [UR4], desc[UR14] ;  /* 0x00000e08040075b4 */ /* 0x0003e80008011000 */
[----:B------:R1:W-:Y:S02]  /*0ae0*/  UTMALDG.3D.MULTICAST [UR40], [UR6], UR13, desc[UR14] ;  /* 0x00000e28060073b4 */ /* 0x0003e4000801180d */
[----:B-1----:R-:W-:Y:S05]  /*0af0*/  @!P2 BRA `(.L_x_1353) ;  /* 0x0000000800fca947 */ /* 0x002fea0003800000 */
[----:B------:R-:W1:Y:S01]  /*0b00*/  SYNCS.PHASECHK.TRANS64.TRYWAIT P2, [R5+URZ+0x38040], R4 ;  /* 0x03804004050075a7 */ /* 0x000e62000804017f */
[----:B------:R-:W-:Y:S01]  /*0b10*/  @!P1 IMAD.MOV.U32 R2, RZ, RZ, 0x8000 ;  /* 0x00008000ff029424 */ /* 0x000fe200078e00ff */
[----:B-1----:R-:W-:Y:S06]  /*0b20*/  @!P2 BRA `(.L_x_1356) ;  /* 0x000000b800cca947 */ /* 0x002fec0003800000 */
.L_x_1610:
[----:B------:R2:W-:Y:S01]  /*0b30*/  @!P1 SYNCS.ARRIVE.TRANS64 RZ, [R5+URZ+0x38008], R2 ;  /* 0x0380080205ff99a7 */ /* 0x0005e2000800003f */
[----:B------:R-:W-:Y:S05]  /*0b40*/  @P0 BRA `(.L_x_1357) ;  /* 0x0000000000040947 */ /* 0x000fea0003800000 */
[----:B------:R-:W-:Y:S01]  /*0b50*/  BPT.TRAP 0x1 ;  /* 0x000000040000795c */ /* 0x000fe20000300000 */
.L_x_1357:
[----:B------:R-:W-:Y:S01]  /*0b60*/  R2UR UR17, R5 ;  /* 0x00000000051172ca */ /* 0x000fe200000e0000 */
[----:B------:R-:W-:Y:S01]  /*0b70*/  UMOV UR14, 0x0 ;  /* 0x00000000000e7882 */ /* 0x000fe20000000000 */
        /* <DEDUP_REMOVED lines=8> */
[----:B------:R-:W-:Y:S01]  /*0c00*/  R2UR UR7, R11 ;  /* 0x000000000b0772ca */ /* 0x000fe200000e0000 */
[----:B------:R-:W-:Y:S01]  /*0c10*/  UMOV UR13, 0x30000 ;  /* 0x00030000000d7882 */ /* 0x000fe20000000000 */
[----:B------:R-:W-:Y:S01]  /*0c20*/  ISETP.GE.AND P2, PT, R152, 0x3, PT ;  /* 0x000000039800780c */ /* 0x000fe20003f46270 */
[----:B------:R-:W-:Y:S01]  /*0c30*/  UIADD3 UR16, UR17, 0x4000, URZ ;  /* 0x0000400011107890 */ /* 0x000fe2000fffe03f */
[----:B------:R-:W-:Y:S01]  /*0c40*/  IMAD.MOV.U32 R18, RZ, RZ, 0x1 ;  /* 0x00000001ff127424 */ /* 0x000fe200078e00ff */
[----:B------:R-:W-:Y:S01]  /*0c50*/  UIADD3 UR17, UR17, 0x38008, URZ ;  /* 0x0003800811117890 */ /* 0x000fe2000fffe03f */
[----:B------:R-:W-:Y:S01]  /*0c60*/  IMAD.MOV.U32 R155, RZ, RZ, 0x2 ;  /* 0x00000002ff9b7424 */ /* 0x000fe200078e00ff */
[----:B------:R-:W-:Y:S01]  /*0c70*/  UIADD3 UR8, UR8, 0x20000, URZ ;  /* 0x0002000008087890 */ /* 0x000fe2000fffe03f */
[----:B------:R-:W-:Y:S01]  /*0c80*/  IMAD.MOV.U32 R23, RZ, RZ, 0x2 ;  /* 0x00000002ff177424 */ /* 0x000fe200078e00ff */
[----:B------:R-:W-:Y:S01]  /*0c90*/  UMOV UR10, 0x40 ;  /* 0x00000040000a7882 */ /* 0x000fe20000000000 */
[----:B------:R-:W-:Y:S01]  /*0ca0*/  UMOV UR11, UR43 ;  /* 0x0000002b000b7c82 */ /* 0x000fe20008000000 */
[----:B------:R-:W-:Y:S01]  /*0cb0*/  UMOV UR12, UR52 ;  /* 0x00000034000c7c82 */ /* 0x000fe20008000000 */
[----:B------:R-:W-:-:S02]  /*0cc0*/  UMOV UR9, UR17 ;  /* 0x0000001100097c82 */ /* 0x000fc40008000000 */
[----:B------:R3:W-:Y:S02]  /*0cd0*/  UTMALDG.3D [UR16], [UR4], desc[UR14] ;  /* 0x00000e10040075b4 */ /* 0x0007e40008011000 */
[----:B------:R3:W-:Y:S02]  /*0ce0*/  UTMALDG.3D.MULTICAST [UR8], [UR6], UR13, desc[UR14] ;  /* 0x00000e08060073b4 */ /* 0x0007e4000801180d */
[----:B---3--:R-:W-:Y:S05]  /*0cf0*/  @!P2 BRA `(.L_x_1353) ;  /* 0x00000008007ca947 */ /* 0x008fea0003800000 */
[----:B------:R-:W3:Y:S01]  /*0d00*/  SYNCS.PHASECHK.TRANS64.TRYWAIT P2, [R5+URZ+0x38048], R4 ;  /* 0x03804804050075a7 */ /* 0x000ee2000804017f */
[----:B--2---:R-:W-:Y:S01]  /*0d10*/  @!P1 IMAD.MOV.U32 R2, RZ, RZ, 0x8000 ;  /* 0x00008000ff029424 */ /* 0x004fe200078e00ff */
[----:B---3--:R-:W-:Y:S06]  /*0d20*/  @!P2 BRA `(.L_x_1358) ;  /* 0x000000b80060a947 */ /* 0x008fec0003800000 */
.L_x_1611:
[----:B------:R3:W-:Y:S01]  /*0d30*/  @!P1 SYNCS.ARRIVE.TRANS64 RZ, [R5+URZ+0x38010], R2 ;  /* 0x0380100205ff99a7 */ /* 0x0007e2000800003f */
[----:B------:R-:W-:Y:S05]  /*0d40*/  @P0 BRA `(.L_x_1359) ;  /* 0x0000000000040947 */ /* 0x000fea0003800000 */
[----:B------:R-:W-:Y:S01]  /*0d50*/  BPT.TRAP 0x1 ;  /* 0x000000040000795c */ /* 0x000fe20000300000 */
.L_x_1359:
        /* <DEDUP_REMOVED lines=25> */
[----:B----4-:R-:W-:Y:S05]  /*0ef0*/  @!P2 BRA `(.L_x_1353) ;  /* 0x0000000400fca947 */ /* 0x010fea0003800000 */
[----:B------:R-:W4:Y:S01]  /*0f00*/  SYNCS.PHASECHK.TRANS64.TRYWAIT P2, [R5+URZ+0x38050], R4 ;  /* 0x03805004050075a7 */ /* 0x000f22000804017f */
[----:B---3--:R-:W-:Y:S01]  /*0f10*/  @!P1 IMAD.MOV.U32 R2, RZ, RZ, 0x8000 ;  /* 0x00008000ff029424 */ /* 0x008fe200078e00ff */
[----:B----4-:R-:W-:Y:S06]  /*0f20*/  @!P2 BRA `(.L_x_1360) ;  /* 0x000000b400f4a947 */ /* 0x010fec0003800000 */
.L_x_1612:
[----:B------:R4:W-:Y:S01]  /*0f30*/  @!P1 SYNCS.ARRIVE.TRANS64 RZ, [R5+URZ+0x38018], R2 ;  /* 0x0380180205ff99a7 */ /* 0x0009e2000800003f */
[----:B------:R-:W-:Y:S05]  /*0f40*/  @P0 BRA `(.L_x_1361) ;  /* 0x0000000000040947 */ /* 0x000fea0003800000 */
[----:B------:R-:W-:Y:S01]  /*0f50*/  BPT.TRAP 0x1 ;  /* 0x000000040000795c */ /* 0x000fe20000300000 */
.L_x_1361:
        /* <DEDUP_REMOVED lines=25> */
[----:B0-----:R-:W-:Y:S05]  /*10f0*/  @!P2 BRA `(.L_x_1353) ;  /* 0x00000004007ca947 */ /* 0x001fea0003800000 */
[----:B------:R-:W0:Y:S01]  /*1100*/  SYNCS.PHASECHK.TRANS64.TRYWAIT P2, [R5+URZ+0x38058], R4 ;  /* 0x03805804050075a7 */ /* 0x000e22000804017f */
[----:B----4-:R-:W-:Y:S01]  /*1110*/  @!P1 IMAD.MOV.U32 R2, RZ, RZ, 0x8000 ;  /* 0x00008000ff029424 */ /* 0x010fe200078e00ff */
[----:B0-----:R-:W-:Y:S06]  /*1120*/  @!P2 BRA `(.L_x_1362) ;  /* 0x000000b40088a947 */ /* 0x001fec0003800000 */
.L_x_1613:
[----:B------:R4:W-:Y:S01]  /*1130*/  @!P1 SYNCS.ARRIVE.TRANS64 RZ, [R5+URZ+0x38020], R2 ;  /* 0x0380200205ff99a7 */ /* 0x0009e2000800003f */
[----:B------:R-:W-:Y:S05]  /*1140*/  @P0 BRA `(.L_x_1363) ;  /* 0x0000000000040947 */ /* 0x000fea0003800000 */
[----:B------:R-:W-:Y:S01]  /*1150*/  BPT.TRAP 0x1 ;  /* 0x000000040000795c */ /* 0x000fe20000300000 */
.L_x_1363:
        /* <DEDUP_REMOVED lines=29> */
.L_x_1614:
[----:B------:R4:W-:Y:S01]  /*1330*/  @!P1 SYNCS.ARRIVE.TRANS64 RZ, [R5+URZ+0x38028], R2 ;  /* 0x0380280205ff99a7 */ /* 0x0009e2000800003f */
[----:B------:R-:W-:Y:S05]  /*1340*/  @P0 BRA `(.L_x_1365) ;  /* 0x0000000000040947 */ /* 0x000fea0003800000 */
[----:B------:R-:W-:Y:S01]  /*1350*/  BPT.TRAP 0x1 ;  /* 0x000000040000795c */ /* 0x000fe20000300000 */
.L_x_1365:
        /* <DEDUP_REMOVED lines=29> */
.L_x_1615:
[----:B------:R4:W-:Y:S01]  /*1530*/  @!P1 SYNCS.ARRIVE.TRANS64 RZ, [R5+URZ+0x38030], R2 ;  /* 0x0380300205ff99a7 */ /* 0x0009e2000800003f */
[----:B------:R-:W-:Y:S05]  /*1540*/  @P0 BRA `(.L_x_1367) ;  /* 0x0000000000040947 */ /* 0x000fea0003800000 */
[----:B------:R-:W-:Y:S01]  /*1550*/  BPT.TRAP 0x1 ;  /* 0x000000040000795c */ /* 0x000fe20000300000 */
.L_x_1367:
        /* <DEDUP_REMOVED lines=12> */
[----:B------:R-:W-:Y:S01]  /*1620*/  UMOV UR10, 0x180 ;  /* 0x00000180000a7882 */ /* 0x000fe20000000000 */
[----:B------:R-:W-:Y:S01]  /*1630*/  UIADD3 UR16, UR17, 0x18000, URZ ;  /* 0x0001800011107890 */ /* 0x000fe2000fffe03f */
[----:B------:R-:W-:Y:S01]  /*1640*/  IMAD.MOV.U32 R23, RZ, RZ, RZ ;  /* 0x000000ffff177224 */ /* 0x000fe200078e00ff */
[----:B------:R-:W-:Y:S01]  /*1650*/  UIADD3 UR17, UR17, 0x38030, URZ ;  /* 0x0003803011117890 */ /* 0x000fe2000fffe03f */
[----:B------:R-:W-:Y:S01]  /*1660*/  IMAD.MOV.U32 R155, RZ, RZ, 0x7 ;  /* 0x00000007ff9b7424 */ /* 0x000fe200078e00ff */
[----:B------:R-:W-:Y:S01]  /*1670*/  UIADD3 UR8, UR8, 0x34000, URZ ;  /* 0x0003400008087890 */ /* 0x000fe2000fffe03f */
[----:B------:R-:W-:Y:S01]  /*1680*/  IMAD.MOV.U32 R18, RZ, RZ, RZ ;  /* 0x000000ffff127224 */ /* 0x000fe200078e00ff */
[----:B------:R-:W-:Y:S01]  /*1690*/  UMOV UR11, UR43 ;  /* 0x0000002b000b7c82 */ /* 0x000fe20008000000 */
[----:B------:R-:W-:-:S02]  /*16a0*/  UMOV UR12, UR52 ;  /* 0x00000034000c7c82 */ /* 0x000fc40008000000 */
[----:B------:R-:W-:Y:S02]  /*16b0*/  UMOV UR9, UR17 ;  /* 0x0000001100097c82 */ /* 0x000fe40008000000 */
[----:B------:R0:W-:Y:S02]  /*16c0*/  UTMALDG.3D [UR16], [UR4], desc[UR14] ;  /* 0x00000e10040075b4 */ /* 0x0001e40008011000 */
[----:B------:R0:W-:Y:S02]  /*16d0*/  UTMALDG.3D.MULTICAST [UR8], [UR6], UR13, desc[UR14] ;  /* 0x00000e08060073b4 */ /* 0x0001e4000801180d */
[----:B0-----:R-:W-:Y:S01]  /*16e0*/  NOP ;  /* 0x0000000000007918 */ /* 0x001fe20000000000 */
.L_x_1353:
[----:B------:R-:W-:Y:S02]  /*16f0*/  IMAD.MOV.U32 R22, RZ, RZ, 0x3 ;  /* 0x00000003ff167424 */ /* 0x000fe400078e00ff */
[----:B------:R-:W-:-:S07]  /*1700*/  IMAD.IADD R152, R17, 0x1, -R152 ;  /* 0x0000000111987824 */ /* 0x000fce00078e0a98 */
.L_x_1352:
[----:B------:R-:W-:Y:S05]  /*1710*/  BSYNC B0 ;  /* 0x0000000000007941 */ /* 0x000fea0003800000 */
.L_x_1351:
[----:B------:R-:W-:Y:S01]  /*1720*/  UMOV UR4, 0xffffffff ;  /* 0xffffffff00047882 */ /* 0x000fe20000000000 */
[----:B------:R-:W-:Y:S02]  /*1730*/  SHF.R.S32.HI R13, RZ, 0x7, R13 ;  /* 0x00000007ff0d7819 */ /* 0x000fe4000001140d */
[----:B------:R-:W-:Y:S05]  /*1740*/  BRA.DIV UR4, `(.L_x_1368) ;  /* 0x000000b2043c7947 */ /* 0x000fea000b800000 */
.L_x_1618:
[----:B------:R-:W-:Y:S01]  /*1750*/  ISETP.GT.AND P0, PT, R9, RZ, PT ;  /* 0x000000ff0900720c */ /* 0x000fe20003f04270 */
[----:B------:R-:W-:Y:S05]  /*1760*/  WARPSYNC.ALL ;  /* 0x0000000000007948 */ /* 0x000fea0003800000 */
[----:B------:R-:W-:Y:S07]  /*1770*/  BAR.SYNC.DEFER_BLOCKING 0x0 ;  /* 0x0000000000007b1d */ /* 0x000fee0000010000 */
[----:B------:R-:W-:Y:S05]  /*1780*/  @P0 BRA `(.L_x_1369) ;  /* 0x0000000000400947 */ /* 0x000fea0003800000 */
[----:B------:R-:W-:Y:S01]  /*1790*/  MOV R0, 0x118 ;  /* 0x0000011800007802 */ /* 0x000fe20000000f00 */
[----:B------:R-:W-:Y:S01]  /*17a0*/  ULDC.64 UR4, c[0x4][0xf0] ;  /* 0x01003c0000047ab9 */ /* 0x000fe20000000a00 */
[----:B------:R-:W-:Y:S01]  /*17b0*/  ULDC.64 UR6, c[0x4][0x50] ;  /* 0x0100140000067ab9 */ /* 0x000fe20000000a00 */
[----:B0123--:R-:W-:Y:S01]  /*17c0*/  IMAD.U32 R4, RZ, RZ, UR4 ;  /* 0x00000004ff047e24 */ /* 0x00ffe2000f8e00ff */
[----:B----4-:R0:W1:Y:S01]  /*17d0*/  LDC.64 R2, c[0x4][R0] ;  /* 0x0100000000027b82 */ /* 0x0100620000000a00 */
        /* <DEDUP_REMOVED lines=10> */
[----:B-1----:R-:W-:Y:S05]  /*1880*/  CALL.ABS.NOINC R2 ;  /* 0x0000000002007343 */ /* 0x002fea0003c00000 */
.L_x_1369:
[----:B------:R-:W5:Y:S01]  /*1890*/  S2R R3, SR_CgaCtaId ;  /* 0x0000000000037919 */ /* 0x000f620000008800 */
[----:B------:R-:W-:Y:S02]  /*18a0*/  MOV R0, 0x400 ;  /* 0x0000040000007802 */ /* 0x000fe40000000f00 */
[----:B--234-:R-:W-:Y:S02]  /*18b0*/  SHF.L.U32 R2, RZ, 0x1f, RZ ;  /* 0x0000001fff027819 */ /* 0x01cfe400000006ff */
[----:B-----5:R-:W-:Y:S01]  /*18c0*/  LEA R13, R3, R0, 0x18 ;  /* 0x00000000030d7211 */ /* 0x020fe200078ec0ff */
[----:B------:R-:W-:-:S03]  /*18d0*/  IMAD.MOV.U32 R0, RZ, RZ, RZ ;  /* 0x000000ffff007224 */ /* 0x000fc600078e00ff */
[----:B------:R-:W2:Y:S02]  /*18e0*/  SYNCS.PHASECHK.TRANS64.TRYWAIT P0, [R13+URZ+0x38000], R2 ;  /* 0x038000020d0075a7 */ /* 0x000ea4000800017f */
[----:B--2---:R-:W-:Y:S05]  /*18f0*/  @!P0 BRA `(.L_x_1370) ;  /* 0x000000ac00f48947 */ /* 0x004fea0003800000 */
.L_x_1619:
[----:B------:R-:W-:Y:S05]  /*1900*/  WARPSYNC.ALL ;  /* 0x0000000000007948 */ /* 0x000fea0003800000 */
[C---:B------:R-:W-:Y:S01]  /*1910*/  R2UR UR5, R13.reuse ;  /* 0x000000000d0572ca */ /* 0x040fe200000e0000 */
[----:B------:R-:W-:Y:S01]  /*1920*/  WARPGROUP.ARRIVE ;  /* 0x00000000000079c5 */ /* 0x000fe20000000000 */
[----:B------:R-:W-:Y:S01]  /*1930*/  R2UR UR4, R13 ;  /* 0x000000000d0472ca */ /* 0x000fe200000e0000 */
[----:B------:R-:W-:Y:S01]  /*1940*/  UMOV UR7, 0x40000040 ;  /* 0x4000004000077882 */ /* 0x000fe20000000000 */
[----:B------:R-:W-:Y:S01]  /*1950*/  UMOV UR9, 0x40000040 ;  /* 0x4000004000097882 */ /* 0x000fe20000000000 */
[----:B------:R-:W-:Y:S01]  /*1960*/  UMOV UR11, UR7 ;  /* 0x00000007000b7c82 */ /* 0x000fe20008000000 */
[----:B--2---:R-:W2:Y:S07]  /*1970*/  LDC R2, c[0x0][0x28c] ;  /* 0x0000a300ff027b82 */ /* 0x004eae0000000800 */
[----:B------:R-:W-:-:S02]  /*1980*/  UIADD3 UR5, UR5, 0x1c000, URZ ;  /* 0x0001c00005057890 */ /* 0x000fc4000fffe03f */
[----:B------:R-:W-:Y:S02]  /*1990*/  USHF.R.U32.HI UR4, URZ, 0x4, UR4 ;  /* 0x000000043f047899 */ /* 0x000fe40008011604 */
[----:B------:R-:W-:Y:S02]  /*19a0*/  USHF.R.U32.HI UR5, URZ, 0x4, UR5 ;  /* 0x000000043f057899 */ /* 0x000fe40008011605 */
[----:B------:R-:W-:Y:S02]  /*19b0*/  ULOP3.LUT UR4, UR4, 0x3fff, URZ, 0xc0, !UPT ;  /* 0x00003fff04047892 */ /* 0x000fe4000f8ec03f */
[----:B------:R-:W-:Y:S02]  /*19c0*/  ULOP3.LUT UR5, UR5, 0x3fff, URZ, 0xc0, !UPT ;  /* 0x00003fff05057892 */ /* 0x000fe4000f8ec03f */
[----:B------:R-:W-:Y:S02]  /*19d0*/  ULOP3.LUT UR4, UR4, 0x10000, URZ, 0xfc, !UPT ;  /* 0x0001000004047892 */ /* 0x000fe4000f8efc3f */
[----:B------:R-:W-:-:S02]  /*19e0*/  ULOP3.LUT UR6, UR5, 0x10000, URZ, 0xfc, !UPT ;  /* 0x0001000005067892 */ /* 0x000fc4000f8efc3f */
[----:B------:R-:W-:Y:S01]  /*19f0*/  UIADD3 UR8, UR4, 0x200, URZ ;  /* 0x0000020004087890 */ /* 0x000fe2000fffe03f */
[----:B------:R-:W-:Y:S01]  /*1a00*/  UMOV UR5, 0x40000040 ;  /* 0x4000004000057882 */ /* 0x000fe20000000000 */
[----:B--2---:R-:W-:-:S03]  /*1a10*/  ISETP.GE.AND P0, PT, R2, 0x41, PT ;  /* 0x000000410200780c */ /* 0x004fc60003f06270 */
        /* <DEDUP_REMOVED lines=43> */
[----:B------:R-:W2:Y:S01]  /*1cd0*/  S2R R2, SR_TID.X ;  /* 0x0000000000027919 */ /* 0x000ea20000002100 */
[----:B------:R-:W-:Y:S02]  /*1ce0*/  IMAD.MOV.U32 R8, RZ, RZ, 0x1 ;  /* 0x00000001ff087424 */ /* 0x000fe400078e00ff */
[----:B------:R-:W-:Y:S01]  /*1cf0*/  IMAD.MOV.U32 R9, RZ, RZ, RZ ;  /* 0x000000ffff097224 */ /* 0x000fe200078e00ff */
[----:B--2---:R-:W-:-:S04]  /*1d00*/  SHF.R.S32.HI R3, RZ, 0x1f, R2 ;  /* 0x0000001fff037819 */ /* 0x004fc80000011402 */
[----:B------:R-:W-:-:S04]  /*1d10*/  LEA.HI R3, R3, R2, RZ, 0x7 ;  /* 0x0000000203037211 */ /* 0x000fc800078f38ff */
[----:B------:R-:W-:-:S05]  /*1d20*/  LOP3.LUT R3, R3, 0xffffff80, RZ, 0xc0, !PT ;  /* 0xffffff8003037812 */ /* 0x000fca00078ec0ff */
[----:B------:R-:W-:-:S05]  /*1d30*/  IMAD.IADD R3, R2, 0x1, -R3 ;  /* 0x0000000102037824 */ /* 0x000fca00078e0a03 */
[----:B------:R-:W-:-:S04]  /*1d40*/  LOP3.LUT P0, RZ, R3, 0x7, RZ, 0xc0, !PT ;  /* 0x0000000703ff7812 */ /* 0x000fc8000780c0ff */
[----:B------:R-:W-:-:S04]  /*1d50*/  ISETP.LT.U32.AND P0, PT, R16, 0x2, !P0 ;  /* 0x000000021000780c */ /* 0x000fc80004701070 */
[----:B------:R-:W-:-:S09]  /*1d60*/  SEL R10, RZ, 0x1, !P0 ;  /* 0x00000001ff0a7807 */ /* 0x000fd20004000000 */
.L_x_1377:
[----:B01----:R-:W-:Y:S01]  /*1d70*/  IMAD R4, R8, 0x8, R13 ;  /* 0x0000000808047824 */ /* 0x003fe200078e020d */
[----:B------:R-:W-:Y:S02]  /*1d80*/  SHF.L.U32 R3, R0, 0x1f, RZ ;  /* 0x0000001f00037819 */ /* 0x000fe400000006ff */
[C---:B------:R-:W-:Y:S02]  /*1d90*/  LEA R2, R8.reuse, UR4, 0xa ;  /* 0x0000000408027c11 */ /* 0x040fe4000f8e50ff */
[----:B------:R-:W0:Y:S01]  /*1da0*/  SYNCS.PHASECHK.TRANS64.TRYWAIT P0, [R4+URZ+0x38000], R3 ;  /* 0x03800003040075a7 */ /* 0x000e22000800017f */
[----:B------:R-:W-:Y:S02]  /*1db0*/  LEA R11, R8, UR6, 0xa ;  /* 0x00000006080b7c11 */ /* 0x000fe4000f8e50ff */
[----:B------:R-:W-:Y:S01]  /*1dc0*/  VIADD R6, R2, 0x200 ;  /* 0x0000020002067836 */ /* 0x000fe20000000000 */
[----:B0-----:R-:W-:Y:S06]  /*1dd0*/  @!P0 BRA `(.L_x_1372) ;  /* 0x000000a800d08947 */ /* 0x001fec0003800000 */
.L_x_1620:
[----:B0-----:R-:W-:Y:S01]  /*1de0*/  IMAD.MOV.U32 R3, RZ, RZ, 0x40000040 ;  /* 0x40000040ff037424 */ /* 0x001fe200078e00ff */
[----:B------:R-:W-:Y:S05]  /*1df0*/  WARPSYNC.ALL ;  /* 0x0000000000007948 */ /* 0x000fea0003800000 */
[----:B------:R-:W-:Y:S01]  /*1e00*/  IMAD.MOV.U32 R4, RZ, RZ, R11 ;  /* 0x000000ffff047224 */ /* 0x000fe200078e000b */
[----:B------:R-:W-:Y:S01]  /*1e10*/  R2UR UR8, R2 ;  /* 0x00000000020872ca */ /* 0x000fe200000e0000 */
[----:B------:R-:W-:Y:S01]  /*1e20*/  IMAD.MOV.U32 R5, RZ, RZ, 0x40000040 ;  /* 0x40000040ff057424 */ /* 0x000fe200078e00ff */
[----:B------:R-:W-:Y:S01]  /*1e30*/  R2UR UR9, R3 ;  /* 0x00000000030972ca */ /* 0x000fe200000e0000 */
[----:B------:R-:W-:Y:S01]  /*1e40*/  WARPGROUP.ARRIVE ;  /* 0x00000000000079c5 */ /* 0x000fe20000000000 */
[----:B------:R-:W-:Y:S01]  /*1e50*/  R2UR UR10, R4 ;  /* 0x00000000040a72ca */ /* 0x000fe200000e0000 */
[----:B------:R-:W-:Y:S01]  /*1e60*/  IMAD.MOV.U32 R7, RZ, RZ, 0x40000040 ;  /* 0x40000040ff077424 */ /* 0x000fe200078e00ff */
[----:B------:R-:W-:Y:S01]  /*1e70*/  R2UR UR11, R5 ;  /* 0x00000000050b72ca */ /* 0x000fe200000e0000 */
[----:B------:R-:W-:Y:S01]  /*1e80*/  VIADD R14, R2, 0x202 ;  /* 0x00000202020e7836 */ /* 0x000fe20000000000 */
[----:B------:R-:W-:Y:S01]  /*1e90*/  R2UR UR12, R6 ;  /* 0x00000000060c72ca */ /* 0x000fe200000e0000 */
[----:B------:R-:W-:Y:S01]  /*1ea0*/  VIADD R6, R11, 0x2 ;  /* 0x000000020b067836 */ /* 0x000fe20000000000 */
[----:B------:R-:W-:Y:S01]  /*1eb0*/  R2UR UR13, R7 ;  /* 0x00000000070d72ca */ /* 0x000fe200000e0000 */
[----:B------:R-:W-:Y:S01]  /*1ec0*/  IMAD.MOV.U32 R7, RZ, RZ, 0x40000040 ;  /* 0x40000040ff077424 */ /* 0x000fe200078e00ff */
[----:B------:R-:W-:Y:S01]  /*1ed0*/  R2UR UR14, R4 ;  /* 0x00000000040e72ca */ /* 0x000fe200000e0000 */
[----:B------:R-:W-:Y:S01]  /*1ee0*/  VIADD R4, R2, 0x2 ;  /* 0x0000000202047836 */ /* 0x000fe20000000000 */
[----:B------:R-:W-:Y:S01]  /*1ef0*/  R2UR UR15, R5 ;  /* 0x00000000050f72ca */ /* 0x000fe200000e0000 */
[----:B------:R-:W-:Y:S01]  /*1f00*/  IMAD.MOV.U32 R5, RZ, RZ, 0x40000040 ;  /* 0x40000040ff057424 */ /* 0x000fe200078e00ff */
[----:B------:R-:W-:Y:S01]  /*1f10*/  LOP3.LUT P0, RZ, R19, R10, RZ, 0xc0, !PT ;  /* 0x0000000a13ff7212 */ /* 0x000fe2000780c0ff */
[----:B------:R-:W-:Y:S01]  /*1f20*/  IMAD.MOV.U32 R15, RZ, RZ, 0x40000040 ;  /* 0x40000040ff0f7424 */ /* 0x000fe200078e00ff */
[----:B------:R-:W-:Y:S01]  /*1f30*/  ISETP.NE.AND P1, PT, R153, RZ, PT ;  /* 0x000000ff9900720c */ /* 0x000fe20003f25270 */
[----:B------:R-:W-:Y:S01]  /*1f40*/  HGMMA.64x128x16.F32 R88, gdesc[UR8], R88, gsb0 ;  /* 0x01e00000085879f0 */ /* 0x000fe20008000858 */
[----:B------:R-:W-:Y:S01]  /*1f50*/  R2UR UR8, R4 ;  /* 0x00000000040872ca */ /* 0x000fe200000e0000 */
[----:B------:R-:W-:Y:S01]  /*1f60*/  VIADD R4, R2, 0x4 ;  /* 0x0000000402047836 */ /* 0x000fe20000000000 */
[----:B------:R-:W-:Y:S01]  /*1f70*/  R2UR UR9, R5 ;  /* 0x00000000050972ca */ /* 0x000fe200000e0000 */
[----:B------:R-:W-:Y:S01]  /*1f80*/  IMAD.MOV.U32 R5, RZ, RZ, 0x40000040 ;  /* 0x40000040ff057424 */ /* 0x000fe200078e00ff */
[----:B------:R-:W-:Y:S01]  /*1f90*/  R2UR UR10, R6 ;  /* 0x00000000060a72ca */ /* 0x000fe200000e0000 */
[----:B------:R-:W-:Y:S01]  /*1fa0*/  IMAD.MOV.U32 R3, RZ, RZ, 0x40000040 ;  /* 0x40000040ff037424 */ /* 0x000fe200078e00ff */
[----:B------:R-:W-:Y:S01]  /*1fb0*/  R2UR UR11, R7 ;  /* 0x00000000070b72ca */ /* 0x000fe200000e0000 */
[----:B------:R-:W-:Y:S01]  /*1fc0*/  BSSY B0, `(.L_x_1373) ;  /* 0x0000069000007945 */ /* 0x000fe20003800000 */
[----:B------:R-:W-:-:S02]  /*1fd0*/  WARPGROUP.DEPBAR.LE gsb0, 0x0 ;  /* 0x00008000000079c5 */ /* 0x000fc40000010000 */
[----:B------:R-:W-:-:S06]  /*1fe0*/  WARPGROUP.ARRIVE ;  /* 0x00000000000079c5 */ /* 0x000fcc0000000000 */
        /* <DEDUP_REMOVED lines=9> */
[----:B------:R-:W-:Y:S02]  /*2080*/  WARPGROUP.DEPBAR.LE gsb0, 0x0 ;  /* 0x00008000000079c5 */ /* 0x000fe40000010000 */
[----:B------:R-:W-:-:S06]  /*2090*/  WARPGROUP.ARRIVE ;  /* 0x00000000000079c5 */ /* 0x000fcc0000000000 */
[----:B------:R-:W-:Y:S01]  /*20a0*/  HGMMA.64x128x16.F32 R88, gdesc[UR8], R88, gsb0 ;  /* 0x01e00000085879f0 */ /* 0x000fe20008000858 */
[----:B------:R-:W-:Y:S01]  /*20b0*/  R2UR UR8, R4 ;  /* 0x00000000040872ca */ /* 0x000fe200000e0000 */
[----:B------:R-:W-:Y:S01]  /*20c0*/  VIADD R4, R2, 0x206 ;  /* 0x0000020602047836 */ /* 0x000fe20000000000 */
[----:B------:R-:W-:Y:S01]  /*20d0*/  R2UR UR9, R5 ;  /* 0x00000000050972ca */ /* 0x000fe200000e0000 */
[----:B------:R-:W-:Y:S01]  /*20e0*/  IMAD.MOV.U32 R5, RZ, RZ, 0x40000040 ;  /* 0x40000040ff057424 */ /* 0x000fe200078e00ff */
[----:B------:R-:W-:Y:S02]  /*20f0*/  R2UR UR10, R6 ;  /* 0x00000000060a72ca */ /* 0x000fe400000e0000 */
[----:B------:R-:W-:Y:S01]  /*2100*/  R2UR UR11, R7 ;  /* 0x00000000070b72ca */ /* 0x000fe200000e0000 */
[----:B------:R-:W-:Y:S02]  /*2110*/  WARPGROUP.DEPBAR.LE gsb0, 0x0 ;  /* 0x00008000000079c5 */ /* 0x000fe40000010000 */
[----:B------:R-:W-:-:S06]  /*2120*/  WARPGROUP.ARRIVE ;  /* 0x00000000000079c5 */ /* 0x000fcc0000000000 */
[----:B------:R-:W-:Y:S01]  /*2130*/  HGMMA.64x128x16.F32 R24, gdesc[UR12], R24, gsb0 ;  /* 0x01e000000c1879f0 */ /* 0x000fe20008000818 */
[----:B------:R-:W-:Y:S02]  /*2140*/  R2UR UR12, R14 ;  /* 0x000000000e0c72ca */ /* 0x000fe400000e0000 */
[----:B------:R-:W-:Y:S02]  /*2150*/  R2UR UR13, R15 ;  /* 0x000000000f0d72ca */ /* 0x000fe400000e0000 */
[----:B------:R-:W-:Y:S01]  /*2160*/  R2UR UR14, R6 ;  /* 0x00000000060e72ca */ /* 0x000fe200000e0000 */
[----:B------:R-:W-:Y:S01]  /*2170*/  VIADD R6, R2, 0x6 ;  /* 0x0000000602067836 */ /* 0x000fe20000000000 */
[----:B------:R-:W-:Y:S01]  /*2180*/  R2UR UR15, R7 ;  /* 0x00000000070f72ca */ /* 0x000fe200000e0000 */
[----:B------:R-:W-:Y:S02]  /*2190*/  VIADD R2, R11, 0x6 ;  /* 0x000000060b027836 */ /* 0x000fe40000000000 */
[----:B------:R-:W-:Y:S01]  /*21a0*/  IMAD.MOV.U32 R7, RZ, RZ, 0x40000040 ;  /* 0x40000040ff077424 */ /* 0x000fe200078e00ff */
[----:B------:R-:W-:-:S02]  /*21b0*/  WARPGROUP.DEPBAR.LE gsb0, 0x0 ;  /* 0x00008000000079c5 */ /* 0x000fc40000010000 */
[----:B------:R-:W-:-:S06]  /*21c0*/  WARPGROUP.ARRIVE ;  /* 0x00000000000079c5 */ /* 0x000fcc0000000000 */
[----:B------:R-:W-:Y:S01]  /*21d0*/  HGMMA.64x128x16.F32 R88, gdesc[UR8], R88, gsb0 ;  /* 0x01e00000085879f0 */ /* 0x000fe20008000858 */
[----:B------:R-:W-:Y:S02]  /*21e0*/  R2UR UR8, R6 ;  /* 0x00000000060872ca */ /* 0x000fe400000e0000 */
[----:B------:R-:W-:Y:S02]  /*21f0*/  R2UR UR9, R7 ;  /* 0x00000000070972ca */ /* 0x000fe400000e0000 */
        /* <DEDUP_REMOVED lines=8> */
[----:B------:R-:W-:Y:S01]  /*2280*/  @P0 IMAD R2, R9, 0x8, R13 ;  /* 0x0000000809020824 */ /* 0x000fe200078e020d */
[----:B------:R-:W-:-:S03]  /*2290*/  R2UR UR15, R3 ;  /* 0x00000000030f72ca */ /* 0x000fc600000e0000 */
[----:B------:R-:W-:-:S05]  /*22a0*/  @P0 VIADD R3, R2, 0x38038 ;  /* 0x0003803802030836 */ /* 0x000fca0000000000 */
[----:B------:R-:W-:Y:S01]  /*22b0*/  @P0 PRMT R3, R16, 0x654, R3 ;  /* 0x0000065410030816 */ /* 0x000fe20000000003 */
[----:B------:R-:W-:Y:S02]  /*22c0*/  WARPGROUP.DEPBAR.LE gsb0, 0x0 ;  /* 0x00008000000079c5 */ /* 0x000fe40000010000 */
[----:B------:R-:W-:-:S06]  /*22d0*/  WARPGROUP.ARRIVE ;  /* 0x00000000000079c5 */ /* 0x000fcc0000000000 */
[----:B------:R-:W-:Y:S03]  /*22e0*/  HGMMA.64x128x16.F32 R88, gdesc[UR8], R88, gsb0 ;  /* 0x01e00000085879f0 */ /* 0x000fe60008000858 */
[----:B------:R-:W-:Y:S02]  /*22f0*/  WARPGROUP.DEPBAR.LE gsb0, 0x0 ;  /* 0x00008000000079c5 */ /* 0x000fe40000010000 */
[----:B------:R-:W-:-:S07]  /*2300*/  WARPGROUP.ARRIVE ;  /* 0x00000000000079c5 */ /* 0x000fce0000000000 */
[----:B------:R-:W-:Y:S03]  /*2310*/  HGMMA.64x128x16.F32 R24, gdesc[UR12], R24, gsb0 ;  /* 0x01e000000c1879f0 */ /* 0x000fe60008000818 */
[----:B------:R-:W-:Y:S02]  /*2320*/  WARPGROUP.DEPBAR.LE gsb0, 0x0 ;  /* 0x00008000000079c5 */ /* 0x000fe40000010000 */
[----:B------:R0:W-:Y:S01]  /*2330*/  @P0 SYNCS.ARRIVE.TRANS64.RED.A1T0 RZ, [R3+URZ], RZ ;  /* 0x000000ff03ff09a7 */ /* 0x0001e2000810043f */
[----:B------:R-:W-:-:S13]  /*2340*/  ISETP.LT.OR P0, PT, R152, 0x1, !P1 ;  /* 0x000000019800780c */ /* 0x000fda0004f01670 */
[----:B0-----:R-:W-:Y:S05]  /*2350*/  @P0 BRA `(.L_x_1374) ;  /* 0x0000000000bc0947 */ /* 0x001fea0003800000 */
[----:B------:R-:W-:Y:S01]  /*2360*/  IMAD R3, R23, 0x8, R13 ;  /* 0x0000000817037824 */ /* 0x000fe200078e020d */
[----:B------:R-:W-:Y:S01]  /*2370*/  SHF.L.U32 R2, R18, 0x1f, RZ ;  /* 0x0000001f12027819 */ /* 0x000fe200000006ff */
[----:B------:R-:W0:Y:S01]  /*2380*/  S2R R5, SR_TID.X ;  /* 0x0000000000057919 */ /* 0x000e220000002100 */
[----:B------:R-:W-:Y:S02]  /*2390*/  ISETP.NE.AND P1, PT, R154, RZ, PT ;  /* 0x000000ff9a00720c */ /* 0x000fe40003f25270 */
[----:B------:R-:W1:Y:S11]  /*23a0*/  SYNCS.PHASECHK.TRANS64.TRYWAIT P0, [R3+URZ+0x38038], R2 ;  /* 0x03803802030075a7 */ /* 0x000e76000800017f */
[----:B------:R-:W-:Y:S01]  /*23b0*/  @!P1 IMAD.MOV.U32 R4, RZ, RZ, 0x8000 ;  /* 0x00008000ff049424 */ /* 0x000fe200078e00ff */
[----:B01----:R-:W-:Y:S06]  /*23c0*/  @!P0 BRA `(.L_x_1375) ;  /* 0x000000a400688947 */ /* 0x003fec0003800000 */
.L_x_1621:
[----:B------:R-:W-:Y:S01]  /*23d0*/  LOP3.LUT P0, RZ, R5, 0x1f, RZ, 0xc0, !PT ;  /* 0x0000001f05ff7812 */ /* 0x000fe2000780c0ff */
[----:B------:R1:W-:Y:S03]  /*23e0*/  @!P1 SYNCS.ARRIVE.TRANS64 RZ, [R3+URZ+0x38000], R4 ;  /* 0x0380000403ff99a7 */ /* 0x0003e6000800003f */
[----:B------:R-:W-:-:S13]  /*23f0*/  ISETP.NE.OR P0, PT, R154, RZ, !P0 ;  /* 0x000000ff9a00720c */ /* 0x000fda0004705670 */
[----:B-1----:R-:W-:Y:S05]  /*2400*/  @P0 BRA `(.L_x_1376) ;  /* 0x0000000000040947 */ /* 0x002fea0003800000 */
[----:B------:R-:W-:Y:S01]  /*2410*/  BPT.TRAP 0x1 ;  /* 0x000000040000795c */ /* 0x000fe20000300000 */
.L_x_1376:
[C---:B0-----:R-:W-:Y:S01]  /*2420*/  LEA R2, R23.reuse, UR36, 0x1 ;  /* 0x0000002417027c11 */ /* 0x041fe2000f8e08ff */
[----:B------:R-:W-:Y:S01]  /*2430*/  ULDC.64 UR12, c[0x0][0x198] ;  /* 0x00006600000c7ab9 */ /* 0x000fe20000000a00 */
[----:B------:R-:W-:Y:S01]  /*2440*/  R2UR UR48, R23 ;  /* 0x00000000173072ca */ /* 0x000fe200000e0000 */
[----:B------:R-:W-:Y:S01]  /*2450*/  UIADD3 UR14, UP0, UR12, 0xf0, URZ ;  /* 0x000000f00c0e7890 */ /* 0x000fe2000ff1e03f */
[----:B------:R-:W-:Y:S01]  /*2460*/  R2UR UR5, R13 ;  /* 0x000000000d0572ca */ /* 0x000fe200000e0000 */
[----:B------:R-:W-:Y:S01]  /*2470*/  IMAD.SHL.U32 R2, R2, 0x1000, RZ ;  /* 0x0000100002027824 */ /* 0x000fe200078e00ff */
[----:B------:R-:W-:Y:S01]  /*2480*/  R2UR UR50, R155 ;  /* 0x000000009b3272ca */ /* 0x000fe200000e0000 */
[----:B------:R-:W-:Y:S01]  /*2490*/  UIADD3 UR16, UP1, UR12, 0x1f0, URZ ;  /* 0x000001f00c107890 */ /* 0x000fe2000ff3e03f */
[----:B------:R-:W-:Y:S01]  /*24a0*/  R2UR UR49, R3 ;  /* 0x00000000033172ca */ /* 0x000fe200000e0000 */
[----:B------:R-:W-:Y:S01]  /*24b0*/  IMAD R2, R2, 0x2, R13 ;  /* 0x0000000202027824 */ /* 0x000fe200078e020d */
[----:B------:R-:W-:Y:S01]  /*24c0*/  R2UR UR7, R22 ;  /* 0x00000000160772ca */ /* 0x000fe200000e0000 */
[----:B------:R-:W-:Y:S01]  /*24d0*/  UIADD3.X UR15, URZ, UR13, URZ, UP0, !UPT ;  /* 0x0000000d3f0f7290 */ /* 0x000fe200087fe43f */
[----:B------:R-:W-:Y:S01]  /*24e0*/  VIADD R23, R23, 0x1 ;  /* 0x0000000117177836 */ /* 0x000fe20000000000 */
[----:B------:R-:W-:Y:S01]  /*24f0*/  ULEA UR11, UR36, UR37, 0x6 ;  /* 0x00000025240b7291 */ /* 0x000fe2000f8e303f */
[----:B------:R-:W-:Y:S01]  /*2500*/  R2UR UR8, R2 ;  /* 0x00000000020872ca */ /* 0x000fe200000e0000 */
[----:B------:R-:W-:Y:S01]  /*2510*/  UIADD3.X UR17, URZ, UR13, URZ, UP1, !UPT ;  /* 0x0000000d3f117290 */ /* 0x000fe20008ffe43f */
[----:B------:R-:W-:Y:S01]  /*2520*/  VIADD R152, R152, 0xffffffff ;  /* 0xffffffff98987836 */ /* 0x000fe20000000000 */
[----:B------:R-:W-:Y:S01]  /*2530*/  ULEA UR48, UR48, UR5, 0xe ;  /* 0x0000000530307291 */ /* 0x000fe2000f8e703f */
[----:B------:R-:W-:Y:S01]  /*2540*/  ISETP.NE.AND P0, PT, R23, 0x7, PT ;  /* 0x000000071700780c */ /* 0x000fe20003f05270 */
[----:B------:R-:W-:Y:S01]  /*2550*/  USHF.L.U32 UR50, UR50, 0x6, URZ ;  /* 0x0000000632327899 */ /* 0x000fe2000800063f */
[----:B------:R-:W-:Y:S01]  /*2560*/  VIADD R155, R155, 0x1 ;  /* 0x000000019b9b7836 */ /* 0x000fe20000000000 */
[----:B------:R-:W-:Y:S01]  /*2570*/  UIADD3 UR49, UR49, 0x38000, URZ ;  /* 0x0003800031317890 */ /* 0x000fe2000fffe03f */
[----:B------:R-:W-:Y:S01]  /*2580*/  SEL R3, RZ, 0x1, P0 ;  /* 0x00000001ff037807 */ /* 0x000fe20000000000 */
[----:B------:R-:W-:Y:S01]  /*2590*/  UPRMT UR5, URZ, 0x5410, UR7 ;  /* 0x000054103f057896 */ /* 0x000fe20008000007 */
[----:B------:R-:W-:Y:S01]  /*25a0*/  SEL R23, R23, RZ, P0 ;  /* 0x000000ff17177207 */ /* 0x000fe20000000000 */
[----:B------:R-:W-:Y:S01]  /*25b0*/  UMOV UR18, 0x0 ;  /* 0x0000000000127882 */ /* 0x000fe20000000000 */
[----:B------:R-:W-:Y:S01]  /*25c0*/  UMOV UR19, 0x10000000 ;  /* 0x1000000000137882 */ /* 0x000fe20000000000 */
[----:B------:R-:W-:Y:S01]  /*25d0*/  UIADD3 UR8, UR8, 0x1c000, URZ ;  /* 0x0001c00008087890 */ /* 0x000fe2000fffe03f */
[----:B------:R-:W-:Y:S01]  /*25e0*/  LOP3.LUT R18, R18, R3, RZ, 0x3c, !PT ;  /* 0x0000000312127212 */ /* 0x000fe200078e3cff */
[----:B------:R-:W-:Y:S01]  /*25f0*/  UMOV UR12, UR52 ;  /* 0x00000034000c7c82 */ /* 0x000fe20008000000 */
[----:B------:R-:W-:Y:S01]  /*2600*/  UMOV UR9, UR49 ;  /* 0x0000003100097c82 */ /* 0x000fe20008000000 */
[----:B------:R-:W-:Y:S01]  /*2610*/  UMOV UR10, UR50 ;  /* 0x00000032000a7c82 */ /* 0x000fe20008000000 */
[----:B------:R0:W-:Y:S04]  /*2620*/  UTMALDG.3D [UR48], [UR14], desc[UR18] ;  /* 0x000012300e0075b4 */ /* 0x0001e80008011000 */
[----:B------:R0:W-:Y:S02]  /*2630*/  UTMALDG.3D.MULTICAST [UR8], [UR16], UR5, desc[UR18] ;  /* 0x00001208100073b4 */ /* 0x0001e40008011805 */
[----:B0-----:R-:W-:Y:S01]  /*2640*/  NOP ;  /* 0x0000000000007918 */ /* 0x001fe20000000000 */
.L_x_1374:
[----:B------:R-:W-:Y:S05]  /*2650*/  BSYNC B0 ;  /* 0x0000000000007941 */ /* 0x000fea0003800000 */
.L_x_1373:
[----:B------:R-:W-:Y:S01]  /*2660*/  ISETP.GT.AND P2, PT, R17, 0x2, PT ;  /* 0x000000021100780c */ /* 0x000fe20003f44270 */
[----:B------:R-:W-:Y:S02]  /*2670*/  VIADD R8, R8, 0x1 ;  /* 0x0000000108087836 */ /* 0x000fe40000000000 */
[----:B------:R-:W-:Y:S02]  /*2680*/  VIADD R9, R9, 0x1 ;  /* 0x0000000109097836 */ /* 0x000fe40000000000 */
[----:B------:R-:W-:Y:S01]  /*2690*/  VIADD R17, R17, 0xffffffff ;  /* 0xffffffff11117836 */ /* 0x000fe20000000000 */
[----:B------:R-:W-:Y:S02]  /*26a0*/  ISETP.NE.AND P0, PT, R8, 0x7, PT ;  /* 0x000000070800780c */ /* 0x000fe40003f05270 */
[----:B------:R-:W-:Y:S02]  /*26b0*/  ISETP.NE.AND P1, PT, R9, 0x7, PT ;  /* 0x000000070900780c */ /* 0x000fe40003f25270 */
[----:B------:R-:W-:-:S02]  /*26c0*/  SEL R3, RZ, 0x1, P0 ;  /* 0x00000001ff037807 */ /* 0x000fc40000000000 */
[----:B------:R-:W-:Y:S02]  /*26d0*/  SEL R8, R8, RZ, P0 ;  /* 0x000000ff08087207 */ /* 0x000fe40000000000 */
[----:B------:R-:W-:Y:S02]  /*26e0*/  LOP3.LUT R0, R0, R3, RZ, 0x3c, !PT ;  /* 0x0000000300007212 */ /* 0x000fe400078e3cff */
[----:B------:R-:W-:Y:S01]  /*26f0*/  SEL R9, R9, RZ, P1 ;  /* 0x000000ff09097207 */ /* 0x000fe20000800000 */
[----:B------:R-:W-:Y:S06]  /*2700*/  @P2 BRA `(.L_x_1377) ;  /* 0xfffffff400982947 */ /* 0x000fec000383ffff */
.L_x_1371:
[----:B------:R-:W2:Y:S01]  /*2710*/  LDC R0, c[0x0][0x140] ;  /* 0x00005000ff007b82 */ /* 0x000ea20000000800 */
[----:B------:R-:W-:Y:S05]  /*2720*/  WARPSYNC.ALL ;  /* 0x0000000000007948 */ /* 0x000fea0003800000 */
[----:B--2---:R-:W-:-:S13]  /*2730*/  ISETP.EQ.U32.AND P0, PT, R0, 0x1, PT ;  /* 0x000000010000780c */ /* 0x004fda0003f02070 */
[----:B------:R-:W-:Y:S05]  /*2740*/  @!P0 BRA `(.L_x_1378) ;  /* 0x0000000000288947 */ /* 0x000fea0003800000 */
[----:B------:R-:W-:Y:S01]  /*2750*/  @!PT LDS RZ, [RZ] ;  /* 0x00000000fffff984 */ /* 0x000fe20000000800 */
[----:B------:R-:W-:Y:S01]  /*2760*/  @!PT LDS RZ, [RZ] ;  /* 0x00000000fffff984 */ /* 0x000fe20000000800 */
[----:B------:R-:W-:Y:S01]  /*2770*/  @!PT LDS RZ, [RZ] ;  /* 0x00000000fffff984 */ /* 0x000fe20000000800 */
[----:B------:R-:W-:Y:S01]  /*2780*/  @!PT LDS RZ, [RZ] ;  /* 0x00000000fffff984 */ /* 0x000fe20000000800 */
[----:B------:R2:W-:Y:S06]  /*2790*/  MEMBAR.ALL.CTA ;  /* 0x0000000000007992 */ /* 0x0005ec0000008000 */
[----:B--2---:R-:W-:Y:S06]  /*27a0*/  MEMBAR.ALL.GPU ;  /* 0x0000000000007992 */ /* 0x004fec000000a000 */
[----:B------:R-:W-:-:S00]  /*27b0*/  ERRBAR ;  /* 0x00000000000079ab */ /* 0x000fc00000000000 */
[----:B------:R-:W-:Y:S08]  /*27c0*/  CGAERRBAR ;  /* 0x00000000000075ab */ /* 0x000ff00000000000 */
[----:B------:R-:W-:Y:S01]  /*27d0*/  UCGABAR_ARV ;  /* 0x00000000000079c7 */ /* 0x000fe20008000000 */
[----:B------:R-:W-:Y:S05]  /*27e0*/  BRA `(.L_x_1379) ;  /* 0x0000000000047947 */ /* 0x000fea0003800000 */
.L_x_1378:
[----:B------:R-:W-:Y:S01]  /*27f0*/  NOP ;  /* 0x0000000000007918 */ /* 0x000fe20000000000 */
.L_x_1379:
[----:B------:R-:W-:Y:S05]  /*2800*/  @!P0 BRA `(.L_x_1380) ;  /* 0x00000000000c8947 */ /* 0x000fea0003800000 */
[----:B------:R-:W-:Y:S01]  /*2810*/  UCGABAR_WAIT ;  /* 0x0000000000007dc7 */ /* 0x000fe20008000000 */
[----:B------:R-:W-:Y:S01]  /*2820*/  CCTL.IVALL ;  /* 0x00000000ff00798f */ /* 0x000fe20002000000 */
[----:B------:R-:W-:Y:S05]  /*2830*/  BRA `(.L_x_1381) ;  /* 0x0000000000047947 */ /* 0x000fea0003800000 */
.L_x_1380:
[----:B------:R-:W-:Y:S06]  /*2840*/  BAR.SYNC.DEFER_BLOCKING 0x0 ;  /* 0x0000000000007b1d */ /* 0x000fec0000010000 */
.L_x_1381:
[----:B------:R-:W-:Y:S02]  /*2850*/  ULDC.64 UR4, c[0x0][0x518] ;  /* 0x0001460000047ab9 */ /* 0x000fe40000000a00 */
[----:B------:R-:W-:-:S04]  /*2860*/  ISETP.NE.U32.AND P0, PT, RZ, UR4, PT ;  /* 0x00000004ff007c0c */ /* 0x000fc8000bf05070 */
[----:B------:R-:W-:Y:S01]  /*2870*/  ISETP.NE.AND.EX P0, PT, RZ, UR5, PT, P0 ;  /* 0x00000005ff007c0c */ /* 0x000fe2000bf05300 */
[----:B------:R-:W-:-:S12]  /*2880*/  ULDC.64 UR4, c[0x0][0x208] ;  /* 0x0000820000047ab9 */ /* 0x000fd80000000a00 */
[----:B------:R-:W-:Y:S05]  /*2890*/  @!P0 BRA `(.L_x_1382) ;  /* 0x00000000001c8947 */ /* 0x000fea0003800000 */
[----:B------:R-:W2:Y:S02]  /*28a0*/  LDC.64 R2, c[0x0][0x518] ;  /* 0x00014600ff027b82 */ /* 0x000ea40000000a00 */
[----:B--2---:R-:W2:Y:S02]  /*28b0*/  LDG.E.64 R2, desc[UR4][R2.64] ;  /* 0x0000000402027981 */ /* 0x004ea4000c1e1b00 */
[----:B--2---:R-:W-:-:S04]  /*28c0*/  ISETP.NE.U32.AND P0, PT, R2, RZ, PT ;  /* 0x000000ff0200720c */ /* 0x004fc80003f05070 */
[----:B------:R-:W-:-:S13]  /*28d0*/  ISETP.NE.AND.EX P0, PT, R3, RZ, PT, P0 ;  /* 0x000000ff0300720c */ /* 0x000fda0003f05300 */
[----:B------:R-:W-:Y:S05]  /*28e0*/  @!P0 BRA `(.L_x_1382) ;  /* 0x0000000000088947 */ /* 0x000fea0003800000 */
[----:B------:R2:W5:Y:S01]  /*28f0*/  LD.E R163, desc[UR4][R2.64] ;  /* 0x0000000402a37980 */ /* 0x000562000c101900 */
[----:B------:R-:W-:Y:S05]  /*2900*/  BRA `(.L_x_1383) ;  /* 0x0000000000247947 */ /* 0x000fea0003800000 */
.L_x_1382:
[----:B------:R-:W-:Y:S02]  /*2910*/  ULDC.64 UR6, c[0x0][0x508] ;  /* 0x0001420000067ab9 */ /* 0x000fe40000000a00 */
[----:B------:R-:W-:-:S04]  /*2920*/  ISETP.NE.U32.AND P0, PT, RZ, UR6, PT ;  /* 0x00000006ff007c0c */ /* 0x000fc8000bf05070 */
[----:B------:R-:W-:-:S13]  /*2930*/  ISETP.NE.AND.EX P0, PT, RZ, UR7, PT, P0 ;  /* 0x00000007ff007c0c */ /* 0x000fda000bf05300 */
[----:B------:R-:W-:Y:S05]  /*2940*/  @!P0 BRA `(.L_x_1384) ;  /* 0x00000000000c8947 */ /* 0x000fea0003800000 */
[----:B------:R-:W2:Y:S02]  /*2950*/  LDC.64 R2, c[0x0][0x508] ;  /* 0x00014200ff027b82 */ /* 0x000ea40000000a00 */
[----:B--2---:R3:W5:Y:S01]  /*2960*/  LDG.E R163, desc[UR4][R2.64] ;  /* 0x0000000402a37981 */ /* 0x004762000c1e1900 */
[----:B------:R-:W-:Y:S05]  /*2970*/  BRA `(.L_x_1383) ;  /* 0x0000000000087947 */ /* 0x000fea0003800000 */
.L_x_1384:
[----:B------:R-:W-:Y:S02]  /*2980*/  ULDC UR6, c[0x0][0x500] ;  /* 0x0001400000067ab9 */ /* 0x000fe40000000800 */
[----:B------:R-:W-:-:S07]  /*2990*/  IMAD.U32 R163, RZ, RZ, UR6 ;  /* 0x00000006ffa37e24 */ /* 0x000fce000f8e00ff */
.L_x_1383:
[----:B------:R-:W-:Y:S02]  /*29a0*/  ULDC.64 UR6, c[0x0][0x520] ;  /* 0x0001480000067ab9 */ /* 0x000fe40000000a00 */
[----:B------:R-:W-:-:S04]  /*29b0*/  ISETP.NE.U32.AND P0, PT, RZ, UR6, PT ;  /* 0x00000006ff007c0c */ /* 0x000fc8000bf05070 */
[----:B------:R-:W-:-:S13]  /*29c0*/  ISETP.NE.AND.EX P0, PT, RZ, UR7, PT, P0 ;  /* 0x00000007ff007c0c */ /* 0x000fda000bf05300 */
[----:B------:R-:W-:Y:S05]  /*29d0*/  @!P0 BRA `(.L_x_1385) ;  /* 0x00000000001c8947 */ /* 0x000fea0003800000 */
[----:B--23--:R-:W2:Y:S02]  /*29e0*/  LDC.64 R2, c[0x0][0x520] ;  /* 0x00014800ff027b82 */ /* 0x00cea40000000a00 */
[----:B--2---:R-:W2:Y:S02]  /*29f0*/  LDG.E.64 R2, desc[UR4][R2.64] ;  /* 0x0000000402027981 */ /* 0x004ea4000c1e1b00 */
[----:B--2---:R-:W-:-:S04]  /*2a00*/  ISETP.NE.U32.AND P0, PT, R2, RZ, PT ;  /* 0x000000ff0200720c */ /* 0x004fc80003f05070 */
[----:B------:R-:W-:-:S13]  /*2a10*/  ISETP.NE.AND.EX P0, PT, R3, RZ, PT, P0 ;  /* 0x000000ff0300720c */ /* 0x000fda0003f05300 */
[----:B------:R-:W-:Y:S05]  /*2a20*/  @!P0 BRA `(.L_x_1385) ;  /* 0x0000000000088947 */ /* 0x000fea0003800000 */
[----:B------:R4:W5:Y:S01]  /*2a30*/  LD.E R162, desc[UR4][R2.64] ;  /* 0x0000000402a27980 */ /* 0x000962000c101900 */
[----:B------:R-:W-:Y:S05]  /*2a40*/  BRA `(.L_x_1386) ;  /* 0x0000000000247947 */ /* 0x000fea0003800000 */
.L_x_1385:
[----:B------:R-:W-:Y:S02]  /*2a50*/  ULDC.64 UR6, c[0x0][0x510] ;  /* 0x0001440000067ab9 */ /* 0x000fe40000000a00 */
[----:B------:R-:W-:-:S04]  /*2a60*/  ISETP.NE.U32.AND P0, PT, RZ, UR6, PT ;  /* 0x00000006ff007c0c */ /* 0x000fc8000bf05070 */
[----:B------:R-:W-:-:S13]  /*2a70*/  ISETP.NE.AND.EX P0, PT, RZ, UR7, PT, P0 ;  /* 0x00000007ff007c0c */ /* 0x000fda000bf05300 */
[----:B------:R-:W-:Y:S05]  /*2a80*/  @!P0 BRA `(.L_x_1387) ;  /* 0x00000000000c8947 */ /* 0x000fea0003800000 */
[----:B--23--:R-:W2:Y:S02]  /*2a90*/  LDC.64 R2, c[0x0][0x510] ;  /* 0x00014400ff027b82 */ /* 0x00cea40000000a00 */
[----:B--2---:R2:W5:Y:S01]  /*2aa0*/  LDG.E R162, desc[UR4][R2.64] ;  /* 0x0000000402a27981 */ /* 0x004562000c1e1900 */
[----:B------:R-:W-:Y:S05]  /*2ab0*/  BRA `(.L_x_1386) ;  /* 0x0000000000087947 */ /* 0x000fea0003800000 */
.L_x_1387:
[----:B------:R-:W-:Y:S02]  /*2ac0*/  ULDC UR6, c[0x0][0x504] ;  /* 0x0001410000067ab9 */ /* 0x000fe40000000800 */
[----:B------:R-:W-:-:S07]  /*2ad0*/  IMAD.U32 R162, RZ, RZ, UR6 ;  /* 0x00000006ffa27e24 */ /* 0x000fce000f8e00ff */
.L_x_1386:
[----:B------:R-:W2:Y:S01]  /*2ae0*/  S2R R0, SR_TID.X ;  /* 0x0000000000007919 */ /* 0x000ea20000002100 */
[----:B------:R-:W0:Y:S01]  /*2af0*/  LDC R9, c[0x0][0x288] ;  /* 0x0000a200ff097b82 */ /* 0x000e220000000800 */
[----:B------:R-:W-:Y:S01]  /*2b00*/  USHF.R.S32.HI UR6, URZ, 0x1f, UR52 ;  /* 0x0000001f3f067899 */ /* 0x000fe20008011434 */
[----:B------:R-:W-:Y:S01]  /*2b10*/  IMAD.U32 R10, RZ, RZ, UR51 ;  /* 0x00000033ff0a7e24 */ /* 0x000fe2000f8e00ff */
[----:B------:R-:W0:Y:S01]  /*2b20*/  S2R R11, SR_CTAID.Y ;  /* 0x00000000000b7919 */ /* 0x000e220000002600 */
[----:B------:R-:W-:-:S04]  /*2b30*/  IMAD.U32 R13, RZ, RZ, UR37 ;  /* 0x00000025ff0d7e24 */ /* 0x000fc8000f8e00ff */
[----:B------:R-:W1:Y:S08]  /*2b40*/  LDC R8, c[0x0][0x284] ;  /* 0x0000a100ff087b82 */ /* 0x000e700000000800 */
[----:B------:R-:W1:Y:S01]  /*2b50*/  LDC.64 R6, c[0x0][0x550] ;  /* 0x00015400ff067b82 */ /* 0x000e620000000a00 */
[----:B0-----:R-:W-:Y:S02]  /*2b60*/  ISETP.LE.AND P0, PT, R9, UR37, PT ;  /* 0x0000002509007c0c */ /* 0x001fe4000bf03270 */
[----:B--234-:R-:W-:-:S02]  /*2b70*/  SHF.R.S32.HI R3, RZ, 0x1f, R0 ;  /* 0x0000001fff037819 */ /* 0x01cfc40000011400 */
[----:B-1----:R-:W-:Y:S02]  /*2b80*/  ISETP.LE.OR P0, PT, R8, UR51, P0 ;  /* 0x0000003308007c0c */ /* 0x002fe40008703670 */
[----:B------:R-:W-:-:S04]  /*2b90*/  LEA.HI R3, R3, R0, RZ, 0x7 ;  /* 0x0000000003037211 */ /* 0x000fc800078f38ff */
[----:B------:R-:W-:-:S05]  /*2ba0*/  LOP3.LUT R3, R3, 0xffffff80, RZ, 0xc0, !PT ;  /* 0xffffff8003037812 */ /* 0x000fca00078ec0ff */
[----:B------:R-:W-:-:S05]  /*2bb0*/  IMAD.IADD R5, R0, 0x1, -R3 ;  /* 0x0000000100057824 */ /* 0x000fca00078e0a03 */
[----:B------:R-:W-:-:S04]  /*2bc0*/  SHF.R.S32.HI R4, RZ, 0x1f, R5 ;  /* 0x0000001fff047819 */ /* 0x000fc80000011405 */
[CC--:B------:R-:W-:Y:S02]  /*2bd0*/  LEA.HI R0, R4.reuse, R5.reuse, RZ, 0x2 ;  /* 0x0000000504007211 */ /* 0x0c0fe400078f10ff */
[----:B------:R-:W-:Y:S02]  /*2be0*/  LEA.HI R4, R4, R5, RZ, 0x5 ;  /* 0x0000000504047211 */ /* 0x000fe400078f28ff */
[--C-:B------:R-:W-:Y:S02]  /*2bf0*/  SHF.R.S32.HI R2, RZ, 0x2, R0.reuse ;  /* 0x00000002ff027819 */ /* 0x100fe40000011400 */
[----:B------:R-:W-:-:S04]  /*2c00*/  SHF.R.S32.HI R3, RZ, 0x1f, R0 ;  /* 0x0000001fff037819 */ /* 0x000fc80000011400 */
[----:B------:R-:W-:-:S04]  /*2c10*/  LEA.HI R3, R3, R2, RZ, 0x3 ;  /* 0x0000000203037211 */ /* 0x000fc800078f18ff */
[----:B------:R-:W-:-:S05]  /*2c20*/  LOP3.LUT R3, R3, 0xfffffff8, RZ, 0xc0, !PT ;  /* 0xfffffff803037812 */ /* 0x000fca00078ec0ff */
[----:B------:R-:W-:Y:S01]  /*2c30*/  IMAD.IADD R160, R2, 0x1, -R3 ;  /* 0x0000000102a07824 */ /* 0x000fe200078e0a03 */
[----:B------:R-:W-:-:S05]  /*2c40*/  SHF.R.S32.HI R3, RZ, 0x5, R4 ;  /* 0x00000005ff037819 */ /* 0x000fca0000011404 */
[----:B------:R-:W-:-:S05]  /*2c50*/  IMAD R2, R3, 0x10, R160 ;  /* 0x0000001003027824 */ /* 0x000fca00078e02a0 */
[----:B------:R-:W-:Y:S01]  /*2c60*/  IADD3 R20, P1, R2, UR51, RZ ;  /* 0x0000003302147c10 */ /* 0x000fe2000ff3e0ff */
[----:B------:R-:W-:-:S12]  /*2c70*/  @P0 EXIT ;  /* 0x000000000000094d */ /* 0x000fd80003800000 */
[----:B------:R-:W0:Y:S01]  /*2c80*/  LDC.64 R18, c[0x0][0x548] ;  /* 0x00015200ff127b82 */ /* 0x000e220000000a00 */
[----:B------:R-:W-:Y:S01]  /*2c90*/  LOP3.LUT R0, R0, 0xfffffffc, RZ, 0xc0, !PT ;  /* 0xfffffffc00007812 */ /* 0x000fe200078ec0ff */
[----:B------:R-:W-:Y:S01]  /*2ca0*/  IMAD R4, R6, UR6, RZ ;  /* 0x0000000606047c24 */ /* 0x000fe2000f8e02ff */
[----:B------:R-:W-:Y:S02]  /*2cb0*/  SHF.R.S32.HI R2, RZ, 0x1f, R2 ;  /* 0x0000001fff027819 */ /* 0x000fe40000011402 */
[----:B-----5:R-:W-:Y:S01]  /*2cc0*/  FSETP.NEU.AND P2, PT, R162, RZ, PT ;  /* 0x000000ffa200720b */ /* 0x020fe20003f4d000 */
[----:B------:R-:W-:Y:S01]  /*2cd0*/  IMAD.IADD R0, R5, 0x1, -R0 ;  /* 0x0000000105007824 */ /* 0x000fe200078e0a00 */
[----:B------:R-:W-:Y:S01]  /*2ce0*/  LEA.HI.X.SX32 R21, R10, R2, 0x1, P1 ;  /* 0x000000020a157211 */ /* 0x000fe200008f0eff */
[----:B------:R-:W1:Y:S01]  /*2cf0*/  LDC.64 R152, c[0x0][0x538] ;  /* 0x00014e00ff987b82 */ /* 0x000e620000000a00 */
[----:B------:R-:W-:Y:S02]  /*2d00*/  IMAD R5, R3, -0x10, -R10 ;  /* 0xfffffff003057824 */ /* 0x000fe400078e0a0a */
[----:B------:R-:W-:-:S03]  /*2d10*/  IMAD.WIDE R16, R0, 0x2, RZ ;  /* 0x0000000200107825 */ /* 0x000fc600078e02ff */
[----:B------:R-:W-:Y:S01]  /*2d20*/  IADD3 R160, R5, R8, -R160 ;  /* 0x0000000805a07210 */ /* 0x000fe20007ffe8a0 */
[----:B------:R-:W-:Y:S02]  /*2d30*/  IMAD R7, R7, UR52, R4 ;  /* 0x0000003407077c24 */ /* 0x000fe4000f8e0204 */
[----:B------:R-:W-:Y:S01]  /*2d40*/  IMAD.WIDE.U32 R2, R6, UR52, R20 ;  /* 0x0000003406027c25 */ /* 0x000fe2000f8e0014 */
[----:B------:R-:W-:-:S03]  /*2d50*/  ISETP.GT.AND P1, PT, R160, RZ, PT ;  /* 0x000000ffa000720c */ /* 0x000fc60003f24270 */
[----:B------:R-:W-:Y:S01]  /*2d60*/  IMAD.WIDE R16, R11, 0x80, R16 ;  /* 0x000000800b107825 */ /* 0x000fe200078e0210 */
[----:B0-----:R-:W-:-:S03]  /*2d70*/  SHF.L.U64.HI R174, R18, 0x3, R19 ;  /* 0x0000000312ae7819 */ /* 0x001fc60000010213 */
[----:B------:R-:W-:Y:S02]  /*2d80*/  IMAD R0, R0, -0x2, -R13 ;  /* 0xfffffffe00007824 */ /* 0x000fe400078e0a0d */
[----:B------:R-:W-:Y:S02]  /*2d90*/  IMAD.IADD R3, R3, 0x1, R7 ;  /* 0x0000000103037824 */ /* 0x000fe400078e0207 */
[-C--:B------:R-:W-:Y:S02]  /*2da0*/  IMAD R4, R17, R18.reuse, RZ ;  /* 0x0000001211047224 */ /* 0x080fe400078e02ff */
[----:B------:R-:W-:Y:S02]  /*2db0*/  IMAD.IADD R0, R0, 0x1, R9 ;  /* 0x0000000100007824 */ /* 0x000fe400078e0209 */
[----:B-1----:R-:W-:Y:S02]  /*2dc0*/  IMAD R6, R152, UR6, RZ ;  /* 0x0000000698067c24 */ /* 0x002fe4000f8e02ff */
        /* <DEDUP_REMOVED lines=28> */
[----:B------:R-:W-:-:S05]  /*2f90*/  IMAD.X R23, R167, 0x1, R9, P4 ;  /* 0x00000001a7177824 */ /* 0x000fca00020e0609 */
[----:B------:R-:W-:Y:S01]  /*2fa0*/  LEA.HI.X R23, R4, R13, R23, 0x1, P5 ;  /* 0x0000000d04177211 */ /* 0x000fe200028f0c17 */
[----:B---3--:R-:W-:Y:S01]  /*2fb0*/  HADD2.F32 R5, -RZ, R3.H0_H0 ;  /* 0x20000003ff057230 */ /* 0x008fe20000004100 */
[----:B------:R-:W-:-:S04]  /*2fc0*/  PRMT R158, R3, 0x7610, R158 ;  /* 0x00007610039e7816 */ /* 0x000fc8000000009e */
[----:B------:R-:W-:-:S04]  /*2fd0*/  FMUL R5, R5, R162 ;  /* 0x000000a205057220 */ /* 0x000fc80000400000 */
[----:B------:R-:W-:-:S05]  /*2fe0*/  FFMA R5, R88, R163, R5 ;  /* 0x000000a358057223 */ /* 0x000fca0000000005 */
[----:B------:R-:W-:-:S05]  /*2ff0*/  F2FP.F16.F32.PACK_AB R5, RZ, R5 ;  /* 0x00000005ff05723e */ /* 0x000fca00000000ff */
[----:B------:R0:W-:Y:S04]  /*3000*/  @P0 STG.E.U16 desc[UR4][R6.64], R5 ;  /* 0x0000000506000986 */ /* 0x0001e8000c101504 */
[----:B------:R1:W2:Y:S01]  /*3010*/  @P2 LDG.E.LTC128B.U16 R158, desc[UR4][R22.64] ;  /* 0x00000004169e2981 */ /* 0x0002a2000c1e1520 */
[----:B------:R-:W-:Y:S01]  /*3020*/  ISETP.GT.AND P0, PT, R160, 0x8, PT ;  /* 0x00000008a000780c */ /* 0x000fe20003f04270 */
[----:B------:R-:W-:Y:S01]  /*3030*/  BSSY B0, `(.L_x_1389) ;  /* 0x0000014000007945 */ /* 0x000fe20003800000 */
[----:B0-----:R-:W-:Y:S01]  /*3040*/  IMAD.WIDE.U32 R4, R152, UR52, RZ ;  /* 0x0000003498047c25 */ /* 0x001fe2000f8e00ff */
[----:B-1----:R-:W-:-:S03]  /*3050*/  SHF.L.U64.HI R23, R18, 0x1, R19 ;  /* 0x0000000112177819 */ /* 0x002fc60000010213 */
[----:B------:R-:W-:Y:S02]  /*3060*/  IMAD.IADD R3, R5, 0x1, R153 ;  /* 0x0000000105037824 */ /* 0x000fe400078e0299 */
[----:B------:R-:W-:-:S04]  /*3070*/  IMAD.MOV.U32 R2, RZ, RZ, R4 ;  /* 0x000000ffff027224 */ /* 0x000fc800078e0004 */
[----:B------:R-:W-:-:S04]  /*3080*/  IMAD.WIDE.U32 R152, R16, R14, R2 ;  /* 0x0000000e10987225 */ /* 0x000fc800078e0002 */
[----:B--2---:R-:W-:-:S05]  /*3090*/  HADD2.F32 R159, -RZ, R158.H0_H0 ;  /* 0x2000009eff9f7230 */ /* 0x004fca0000004100 */
[----:B------:R-:W-:Y:S01]  /*30a0*/  FMUL R88, R159, R162 ;  /* 0x000000a29f587220 */ /* 0x000fe20000400000 */
[----:B------:R-:W-:Y:S02]  /*30b0*/  IADD3 R159, P3, R20, R152, RZ ;  /* 0x00000098149f7210 */ /* 0x000fe40007f7e0ff */
[----:B------:R-:W-:Y:S01]  /*30c0*/  LEA R152, P4, R18, R6, 0x1 ;  /* 0x0000000612987211 */ /* 0x000fe200078808ff */
[----:B------:R-:W-:Y:S01]  /*30d0*/  FFMA R89, R89, R163, R88 ;  /* 0x000000a359597223 */ /* 0x000fe20000000058 */
[----:B------:R-:W-:Y:S02]  /*30e0*/  IADD3.X R164, R21, R161, R153, P3, !PT ;  /* 0x000000a115a47210 */ /* 0x000fe40001ffe499 */
[----:B------:R-:W-:Y:S01]  /*30f0*/  ISETP.GT.AND P3, PT, R0, RZ, P0 ;  /* 0x000000ff0000720c */ /* 0x000fe20000764270 */
[----:B------:R-:W-:Y:S01]  /*3100*/  IMAD.X R153, R23, 0x1, R7, P4 ;  /* 0x0000000117997824 */ /* 0x000fe200020e0607 */
[----:B------:R-:W-:Y:S02]  /*3110*/  F2FP.F16.F32.PACK_AB R22, RZ, R89 ;  /* 0x00000059ff16723e */ /* 0x000fe400000000ff */
[----:B------:R-:W-:-:S03]  /*3120*/  LEA R88, P5, R159, R12, 0x1 ;  /* 0x0000000c9f587211 */ /* 0x000fc600078a08ff */
[----:B------:R0:W-:Y:S01]  /*3130*/  @P2 STG.E.U16 desc[UR4][R152.64], R22 ;  /* 0x0000001698002986 */ /* 0x0001e2000c101504 */
[----:B------:R-:W-:-:S05]  /*3140*/  LEA.HI.X R89, R159, R13, R164, 0x1, P5 ;  /* 0x0000000d9f597211 */ /* 0x000fca00028f0ca4 */
[----:B------:R-:W-:Y:S05]  /*3150*/  @!P3 BRA `(.L_x_1390) ;  /* 0x000000000004b947 */ /* 0x000fea0003800000 */
[----:B------:R1:W5:Y:S02]  /*3160*/  LDG.E.LTC128B.U16 R158, desc[UR4][R88.64+0x10] ;  /* 0x00001004589e7981 */ /* 0x000364000c1e1520 */
.L_x_1390:
[----:B------:R-:W-:Y:S05]  /*3170*/  BSYNC B0 ;  /* 0x0000000000007941 */ /* 0x000fea0003800000 */
.L_x_1389:
        /* <DEDUP_REMOVED lines=14> */
.L_x_1392:
[----:B------:R-:W-:Y:S05]  /*3260*/  BSYNC B0 ;  /* 0x0000000000007941 */ /* 0x000fea0003800000 */
.L_x_1391:
        /* <DEDUP_REMOVED lines=57> */
.L_x_1394:
[----:B------:R-:W-:Y:S05]  /*3600*/  BSYNC B0 ;  /* 0x0000000000007941 */ /* 0x000fea0003800000 */
.L_x_1393:
        /* <DEDUP_REMOVED lines=15> */
.L_x_1396:
[----:B------:R-:W-:Y:S05]  /*3700*/  BSYNC B0 ;  /* 0x0000000000007941 */ /* 0x000fea0003800000 */
.L_x_1395:
        /* <DEDUP_REMOVED lines=35> */
.L_x_1398:
[----:B------:R-:W-:Y:S05]  /*3940*/  BSYNC B0 ;  /* 0x0000000000007941 */ /* 0x000fea0003800000 */
.L_x_1397:
        /* <DEDUP_REMOVED lines=21> */
.L_x_1400:
[----:B------:R-:W-:Y:S05]  /*3aa0*/  BSYNC B0 ;  /* 0x0000000000007941 */ /* 0x000fea0003800000 */
.L_x_1399:
        /* <DEDUP_REMOVED lines=15> */
.L_x_1402:
[----:B------:R-:W-:Y:S05]  /*3ba0*/  BSYNC B0 ;  /* 0x0000000000007941 */ /* 0x000fea0003800000 */
.L_x_1401:
        /* <DEDUP_REMOVED lines=34> */
.L_x_1404:
[----:B------:R-:W-:Y:S05]  /*3dd0*/  BSYNC B0 ;  /* 0x0000000000007941 */ /* 0x000fea0003800000 */
.L_x_1403:
        /* <DEDUP_REMOVED lines=21> */
.L_x_1406:
[----:B------:R-:W-:Y:S05]  /*3f30*/  BSYNC B0 ;  /* 0x0000000000007941 */ /* 0x000fea0003800000 */
.L_x_1405:
        /* <DEDUP_REMOVED lines=15> */
.L_x_1408:
[----:B------:R-:W-:Y:S05]  /*4030*/  BSYNC B0 ;  /* 0x0000000000007941 */ /* 0x000fea0003800000 */
.L_x_1407:
        /* <DEDUP_REMOVED lines=36> */
.L_x_1410:
[----:B------:R-:W-:Y:S05]  /*4280*/  BSYNC B0 ;  /* 0x0000000000007941 */ /* 0x000fea0003800000 */
.L_x_1409:
        /* <DEDUP_REMOVED lines=21> */
.L_x_1412:
[----:B------:R-:W-:Y:S05]  /*43e0*/  BSYNC B0 ;  /* 0x0000000000007941 */ /* 0x000fea0003800000 */
.L_x_1411:
        /* <DEDUP_REMOVED lines=15> */
.L_x_1414:
[----:B------:R-:W-:Y:S05]  /*44e0*/  BSYNC B0 ;  /* 0x0000000000007941 */ /* 0x000fea0003800000 */
.L_x_1413:
        /* <DEDUP_REMOVED lines=34> */
.L_x_1416:
[----:B------:R-:W-:Y:S05]  /*4710*/  BSYNC B0 ;  /* 0x0000000000007941 */ /* 0x000fea0003800000 */
.L_x_1415:
        /* <DEDUP_REMOVED lines=21> */
.L_x_1418:
[----:B------:R-:W-:Y:S05]  /*4870*/  BSYNC B0 ;  /* 0x0000000000007941 */ /* 0x000fea0003800000 */
.L_x_1417:
        /* <DEDUP_REMOVED lines=15> */
.L_x_1420:
[----:B------:R-:W-:Y:S05]  /*4970*/  BSYNC B0 ;  /* 0x0000000000007941 */ /* 0x000fea0003800000 */
.L_x_1419:
        /* <DEDUP_REMOVED lines=34> */
.L_x_1422:
[----:B------:R-:W-:Y:S05]  /*4ba0*/  BSYNC B0 ;  /* 0x0000000000007941 */ /* 0x000fea0003800000 */
.L_x_1421:
        /* <DEDUP_REMOVED lines=21> */
.L_x_1424:
[----:B------:R-:W-:Y:S05]  /*4d00*/  BSYNC B0 ;  /* 0x0000000000007941 */ /* 0x000fea0003800000 */
.L_x_1423:
        /* <DEDUP_REMOVED lines=15> */
.L_x_1426:
[----:B------:R-:W-:Y:S05]  /*4e00*/  BSYNC B0 ;  /* 0x0000000000007941 */ /* 0x000fea0003800000 */
.L_x_1425:
        /* <DEDUP_REMOVED lines=37> */
.L_x_1428:
[----:B------:R-:W-:Y:S05]  /*5060*/  BSYNC B0 ;  /* 0x0000000000007941 */ /* 0x000fea0003800000 */
.L_x_1427:
        /* <DEDUP_REMOVED lines=21> */
.L_x_1430:
[----:B------:R-:W-:Y:S05]  /*51c0*/  BSYNC B0 ;  /* 0x0000000000007941 */ /* 0x000fea0003800000 */
.L_x_1429:
        /* <DEDUP_REMOVED lines=15> */
.L_x_1432:
[----:B------:R-:W-:Y:S05]  /*52c0*/  BSYNC B0 ;  /* 0x0000000000007941 */ /* 0x000fea0003800000 */
.L_x_1431:
        /* <DEDUP_REMOVED lines=34> */
.L_x_1434:
[----:B------:R-:W-:Y:S05]  /*54f0*/  BSYNC B0 ;  /* 0x0000000000007941 */ /* 0x000fea0003800000 */
.L_x_1433:
        /* <DEDUP_REMOVED lines=22> */
.L_x_1436:
[----:B------:R-:W-:Y:S05]  /*5660*/  BSYNC B0 ;  /* 0x0000000000007941 */ /* 0x000fea0003800000 */
.L_x_1435:
        /* <DEDUP_REMOVED lines=15> */
.L_x_1438:
[----:B------:R-:W-:Y:S05]  /*5760*/  BSYNC B0 ;  /* 0x0000000000007941 */ /* 0x000fea0003800000 */
.L_x_1437:
        /* <DEDUP_REMOVED lines=34> */
.L_x_1440:
[----:B------:R-:W-:Y:S05]  /*5990*/  BSYNC B0 ;  /* 0x0000000000007941 */ /* 0x000fea0003800000 */
.L_x_1439:
        /* <DEDUP_REMOVED lines=21> */
.L_x_1442:
[----:B------:R-:W-:Y:S05]  /*5af0*/  BSYNC B0 ;  /* 0x0000000000007941 */ /* 0x000fea0003800000 */
.L_x_1441:
        /* <DEDUP_REMOVED lines=15> */
.L_x_1444:
[----:B------:R-:W-:Y:S05]  /*5bf0*/  BSYNC B0 ;  /* 0x0000000000007941 */ /* 0x000fea0003800000 */
.L_x_1443:
        /* <DEDUP_REMOVED lines=38> */
.L_x_1446:
[----:B------:R-:W-:Y:S05]  /*5e60*/  BSYNC B0 ;  /* 0x0000000000007941 */ /* 0x000fea0003800000 */
.L_x_1445:
        /* <DEDUP_REMOVED lines=21> */
.L_x_1448:
[----:B------:R-:W-:Y:S05]  /*5fc0*/  BSYNC B0 ;  /* 0x0000000000007941 */ /* 0x000fea0003800000 */
.L_x_1447:
        /* <DEDUP_REMOVED lines=15> */
.L_x_1450:
[----:B------:R-:W-:Y:S05]  /*60c0*/  BSYNC B0 ;  /* 0x0000000000007941 */ /* 0x000fea0003800000 */
.L_x_1449:
        /* <DEDUP_REMOVED lines=38> */
.L_x_1452:
[----:B------:R-:W-:Y:S05]  /*6330*/  BSYNC B0 ;  /* 0x0000000000007941 */ /* 0x000fea0003800000 */
.L_x_1451:
        /* <DEDUP_REMOVED lines=22> */
.L_x_1454:
[----:B------:R-:W-:Y:S05]  /*64a0*/  BSYNC B0 ;  /* 0x0000000000007941 */ /* 0x000fea0003800000 */
.L_x_1453:
        /* <DEDUP_REMOVED lines=15> */
.L_x_1456:
[----:B------:R-:W-:Y:S05]  /*65a0*/  BSYNC B0 ;  /* 0x0000000000007941 */ /* 0x000fea0003800000 */
.L_x_1455:
        /* <DEDUP_REMOVED lines=37> */
.L_x_1458:
[----:B------:R-:W-:Y:S05]  /*6800*/  BSYNC B0 ;  /* 0x0000000000007941 */ /* 0x000fea0003800000 */
.L_x_1457:
        /* <DEDUP_REMOVED lines=21> */
.L_x_1460:
[----:B------:R-:W-:Y:S05]  /*6960*/  BSYNC B0 ;  /* 0x0000000000007941 */ /* 0x000fea0003800000 */
.L_x_1459:
        /* <DEDUP_REMOVED lines=17> */
.L_x_1462:
[----:B------:R-:W-:Y:S05]  /*6a80*/  BSYNC B0 ;  /* 0x0000000000007941 */ /* 0x000fea0003800000 */
.L_x_1461:
        /* <DEDUP_REMOVED lines=37> */
.L_x_1464:
[----:B------:R-:W-:Y:S05]  /*6ce0*/  BSYNC B0 ;  /* 0x0000000000007941 */ /* 0x000fea0003800000 */
.L_x_1463:
        /* <DEDUP_REMOVED lines=21> */
.L_x_1466:
[----:B------:R-:W-:Y:S05]  /*6e40*/  BSYNC B0 ;  /* 0x0000000000007941 */ /* 0x000fea0003800000 */
.L_x_1465:
        /* <DEDUP_REMOVED lines=15> */
.L_x_1468:
[----:B------:R-:W-:Y:S05]  /*6f40*/  BSYNC B0 ;  /* 0x0000000000007941 */ /* 0x000fea0003800000 */
.L_x_1467:
        /* <DEDUP_REMOVED lines=37> */
.L_x_1470:
[----:B------:R-:W-:Y:S05]  /*71a0*/  BSYNC B0 ;  /* 0x0000000000007941 */ /* 0x000fea0003800000 */
.L_x_1469:
        /* <DEDUP_REMOVED lines=21> */
.L_x_1472:
[----:B------:R-:W-:Y:S05]  /*7300*/  BSYNC B0 ;  /* 0x0000000000007941 */ /* 0x000fea0003800000 */
.L_x_1471:
        /* <DEDUP_REMOVED lines=15> */
.L_x_1474:
[----:B------:R-:W-:Y:S05]  /*7400*/  BSYNC B0 ;  /* 0x0000000000007941 */ /* 0x000fea0003800000 */
.L_x_1473:
        /* <DEDUP_REMOVED lines=34> */
.L_x_1476:
[----:B------:R-:W-:Y:S05]  /*7630*/  BSYNC B0 ;  /* 0x0000000000007941 */ /* 0x000fea0003800000 */
.L_x_1475:
        /* <DEDUP_REMOVED lines=20> */
.L_x_1478:
[----:B------:R-:W-:Y:S05]  /*7780*/  BSYNC B0 ;  /* 0x0000000000007941 */ /* 0x000fea0003800000 */
.L_x_1477:
        /* <DEDUP_REMOVED lines=15> */
.L_x_1480:
[----:B------:R-:W-:Y:S05]  /*7880*/  BSYNC B0 ;  /* 0x0000000000007941 */ /* 0x000fea0003800000 */
.L_x_1479:
        /* <DEDUP_REMOVED lines=10> */
.L_x_1482:
[----:B------:R-:W-:Y:S05]  /*7930*/  BSYNC B0 ;  /* 0x0000000000007941 */ /* 0x000fea0003800000 */
.L_x_1481:
        /* <DEDUP_REMOVED lines=9> */
.L_x_1484:
[----:B------:R-:W-:Y:S05]  /*79d0*/  BSYNC B0 ;  /* 0x0000000000007941 */ /* 0x000fea0003800000 */
.L_x_1483:
        /* <DEDUP_REMOVED lines=10> */
.L_x_1486:
[----:B------:R-:W-:Y:S05]  /*7a80*/  BSYNC B0 ;  /* 0x0000000000007941 */ /* 0x000fea0003800000 */
.L_x_1485:
        /* <DEDUP_REMOVED lines=9> */
.L_x_1488:
[----:B------:R-:W-:Y:S05]  /*7b20*/  BSYNC B0 ;  /* 0x0000000000007941 */ /* 0x000fea0003800000 */
.L_x_1487:
        /* <DEDUP_REMOVED lines=9> */
.L_x_1490:
[----:B------:R-:W-:Y:S05]  /*7bc0*/  BSYNC B0 ;  /* 0x0000000000007941 */ /* 0x000fea0003800000 */
.L_x_1489:
        /* <DEDUP_REMOVED lines=9> */
.L_x_1492:
[----:B------:R-:W-:Y:S05]  /*7c60*/  BSYNC B0 ;  /* 0x0000000000007941 */ /* 0x000fea0003800000 */
.L_x_1491:
        /* <DEDUP_REMOVED lines=9> */
.L_x_1494:
[----:B------:R-:W-:Y:S05]  /*7d00*/  BSYNC B0 ;  /* 0x0000000000007941 */ /* 0x000fea0003800000 */
.L_x_1493:
        /* <DEDUP_REMOVED lines=9> */
.L_x_1496:
[----:B------:R-:W-:Y:S05]  /*7da0*/  BSYNC B0 ;  /* 0x0000000000007941 */ /* 0x000fea0003800000 */
.L_x_1495:
        /* <DEDUP_REMOVED lines=9> */
.L_x_1498:
[----:B------:R-:W-:Y:S05]  /*7e40*/  BSYNC B0 ;  /* 0x0000000000007941 */ /* 0x000fea0003800000 */
.L_x_1497:
        /* <DEDUP_REMOVED lines=9> */
.L_x_1500:
[----:B------:R-:W-:Y:S05]  /*7ee0*/  BSYNC B0 ;  /* 0x0000000000007941 */ /* 0x000fea0003800000 */
.L_x_1499:
        /* <DEDUP_REMOVED lines=9> */
.L_x_1502:
[----:B------:R-:W-:Y:S05]  /*7f80*/  BSYNC B0 ;  /* 0x0000000000007941 */ /* 0x000fea0003800000 */
.L_x_1501:
        /* <DEDUP_REMOVED lines=9> */
.L_x_1504:
[----:B------:R-:W-:Y:S05]  /*8020*/  BSYNC B0 ;  /* 0x0000000000007941 */ /* 0x000fea0003800000 */
.L_x_1503:
        /* <DEDUP_REMOVED lines=9> */
.L_x_1506:
[----:B------:R-:W-:Y:S05]  /*80c0*/  BSYNC B0 ;  /* 0x0000000000007941 */ /* 0x000fea0003800000 */
.L_x_1505:
        /* <DEDUP_REMOVED lines=9> */
.L_x_1508:
[----:B------:R-:W-:Y:S05]  /*8160*/  BSYNC B0 ;  /* 0x0000000000007941 */ /* 0x000fea0003800000 */
.L_x_1507:
        /* <DEDUP_REMOVED lines=9> */
.L_x_1510:
[----:B------:R-:W-:Y:S05]  /*8200*/  BSYNC B0 ;  /* 0x0000000000007941 */ /* 0x000fea0003800000 */
.L_x_1509:
        /* <DEDUP_REMOVED lines=9> */
.L_x_1512:
[----:B------:R-:W-:Y:S05]  /*82a0*/  BSYNC B0 ;  /* 0x0000000000007941 */ /* 0x000fea0003800000 */
.L_x_1511:
        /* <DEDUP_REMOVED lines=9> */
.L_x_1514:
[----:B------:R-:W-:Y:S05]  /*8340*/  BSYNC B0 ;  /* 0x0000000000007941 */ /* 0x000fea0003800000 */
.L_x_1513:
        /* <DEDUP_REMOVED lines=9> */
.L_x_1516:
[----:B------:R-:W-:Y:S05]  /*83e0*/  BSYNC B0 ;  /* 0x0000000000007941 */ /* 0x000fea0003800000 */
.L_x_1515:
        /* <DEDUP_REMOVED lines=9> */
.L_x_1518:
[----:B------:R-:W-:Y:S05]  /*8480*/  BSYNC B0 ;  /* 0x0000000000007941 */ /* 0x000fea0003800000 */
.L_x_1517:
        /* <DEDUP_REMOVED lines=9> */
.L_x_1520:
[----:B------:R-:W-:Y:S05]  /*8520*/  BSYNC B0 ;  /* 0x0000000000007941 */ /* 0x000fea0003800000 */
.L_x_1519:
        /* <DEDUP_REMOVED lines=9> */
.L_x_1522:
[----:B------:R-:W-:Y:S05]  /*85c0*/  BSYNC B0 ;  /* 0x0000000000007941 */ /* 0x000fea0003800000 */
.L_x_1521:
        /* <DEDUP_REMOVED lines=9> */
.L_x_1524:
[----:B------:R-:W-:Y:S05]  /*8660*/  BSYNC B0 ;  /* 0x0000000000007941 */ /* 0x000fea0003800000 */
.L_x_1523:
        /* <DEDUP_REMOVED lines=9> */
.L_x_1526:
[----:B------:R-:W-:Y:S05]  /*8700*/  BSYNC B0 ;  /* 0x0000000000007941 */ /* 0x000fea0003800000 */
.L_x_1525:
        /* <DEDUP_REMOVED lines=9> */
.L_x_1528:
[----:B------:R-:W-:Y:S05]  /*87a0*/  BSYNC B0 ;  /* 0x0000000000007941 */ /* 0x000fea0003800000 */
.L_x_1527:
        /* <DEDUP_REMOVED lines=9> */
.L_x_1530:
[----:B------:R-:W-:Y:S05]  /*8840*/  BSYNC B0 ;  /* 0x0000000000007941 */ /* 0x000fea0003800000 */
.L_x_1529:
        /* <DEDUP_REMOVED lines=9> */
.L_x_1532:
[----:B------:R-:W-:Y:S05]  /*88e0*/  BSYNC B0 ;  /* 0x0000000000007941 */ /* 0x000fea0003800000 */
.L_x_1531:
        /* <DEDUP_REMOVED lines=9> */
.L_x_1534:
[----:B------:R-:W-:Y:S05]  /*8980*/  BSYNC B0 ;  /* 0x0000000000007941 */ /* 0x000fea0003800000 */
.L_x_1533:
        /* <DEDUP_REMOVED lines=9> */
.L_x_1536:
[----:B------:R-:W-:Y:S05]  /*8a20*/  BSYNC B0 ;  /* 0x0000000000007941 */ /* 0x000fea0003800000 */
.L_x_1535:
        /* <DEDUP_REMOVED lines=9> */
.L_x_1538:
[----:B------:R-:W-:Y:S05]  /*8ac0*/  BSYNC B0 ;  /* 0x0000000000007941 */ /* 0x000fea0003800000 */
.L_x_1537:
        /* <DEDUP_REMOVED lines=9> */
.L_x_1540:
[----:B------:R-:W-:Y:S05]  /*8b60*/  BSYNC B0 ;  /* 0x0000000000007941 */ /* 0x000fea0003800000 */
.L_x_1539:
        /* <DEDUP_REMOVED lines=9> */
.L_x_1542:
[----:B------:R-:W-:Y:S05]  /*8c00*/  BSYNC B0 ;  /* 0x0000000000007941 */ /* 0x000fea0003800000 */
.L_x_1541:
        /* <DEDUP_REMOVED lines=9> */
.L_x_1544:
[----:B------:R-:W-:Y:S05]  /*8ca0*/  BSYNC B0 ;  /* 0x0000000000007941 */ /* 0x000fea0003800000 */
.L_x_1543:
        /* <DEDUP_REMOVED lines=9> */
.L_x_1546:
[----:B------:R-:W-:Y:S05]  /*8d40*/  BSYNC B0 ;  /* 0x0000000000007941 */ /* 0x000fea0003800000 */
.L_x_1545:
        /* <DEDUP_REMOVED lines=9> */
.L_x_1548:
[----:B------:R-:W-:Y:S05]  /*8de0*/  BSYNC B0 ;  /* 0x0000000000007941 */ /* 0x000fea0003800000 */
.L_x_1547:
        /* <DEDUP_REMOVED lines=9> */
.L_x_1550:
[----:B------:R-:W-:Y:S05]  /*8e80*/  BSYNC B0 ;  /* 0x0000000000007941 */ /* 0x000fea0003800000 */
.L_x_1549:
        /* <DEDUP_REMOVED lines=9> */
.L_x_1552:
[----:B------:R-:W-:Y:S05]  /*8f20*/  BSYNC B0 ;  /* 0x0000000000007941 */ /* 0x000fea0003800000 */
.L_x_1551:
        /* <DEDUP_REMOVED lines=9> */
.L_x_1554:
[----:B------:R-:W-:Y:S05]  /*8fc0*/  BSYNC B0 ;  /* 0x0000000000007941 */ /* 0x000fea0003800000 */
.L_x_1553:
        /* <DEDUP_REMOVED lines=9> */
.L_x_1556:
[----:B------:R-:W-:Y:S05]  /*9060*/  BSYNC B0 ;  /* 0x0000000000007941 */ /* 0x000fea0003800000 */
.L_x_1555:
        /* <DEDUP_REMOVED lines=9> */
.L_x_1558:
[----:B------:R-:W-:Y:S05]  /*9100*/  BSYNC B0 ;  /* 0x0000000000007941 */ /* 0x000fea0003800000 */
.L_x_1557:
        /* <DEDUP_REMOVED lines=9> */
.L_x_1560:
[----:B------:R-:W-:Y:S05]  /*91a0*/  BSYNC B0 ;  /* 0x0000000000007941 */ /* 0x000fea0003800000 */
.L_x_1559:
        /* <DEDUP_REMOVED lines=9> */
.L_x_1562:
[----:B------:R-:W-:Y:S05]  /*9240*/  BSYNC B0 ;  /* 0x0000000000007941 */ /* 0x000fea0003800000 */
.L_x_1561:
        /* <DEDUP_REMOVED lines=9> */
.L_x_1564:
[----:B------:R-:W-:Y:S05]  /*92e0*/  BSYNC B0 ;  /* 0x0000000000007941 */ /* 0x000fea0003800000 */
.L_x_1563:
        /* <DEDUP_REMOVED lines=9> */
.L_x_1566:
[----:B------:R-:W-:Y:S05]  /*9380*/  BSYNC B0 ;  /* 0x0000000000007941 */ /* 0x000fea0003800000 */
.L_x_1565:
        /* <DEDUP_REMOVED lines=9> */
.L_x_1568:
[----:B------:R-:W-:Y:S05]  /*9420*/  BSYNC B0 ;  /* 0x0000000000007941 */ /* 0x000fea0003800000 */
.L_x_1567:
        /* <DEDUP_REMOVED lines=9> */
.L_x_1570:
[----:B------:R-:W-:Y:S05]  /*94c0*/  BSYNC B0 ;  /* 0x0000000000007941 */ /* 0x000fea0003800000 */
.L_x_1569:
        /* <DEDUP_REMOVED lines=9> */
.L_x_1572:
[----:B------:R-:W-:Y:S05]  /*9560*/  BSYNC B0 ;  /* 0x0000000000007941 */ /* 0x000fea0003800000 */
.L_x_1571:
        /* <DEDUP_REMOVED lines=9> */
.L_x_1574:
[----:B------:R-:W-:Y:S05]  /*9600*/  BSYNC B0 ;  /* 0x0000000000007941 */ /* 0x000fea0003800000 */
.L_x_1573:
        /* <DEDUP_REMOVED lines=9> */
.L_x_1576:
[----:B------:R-:W-:Y:S05]  /*96a0*/  BSYNC B0 ;  /* 0x0000000000007941 */ /* 0x000fea0003800000 */
.L_x_1575:
        /* <DEDUP_REMOVED lines=9> */
.L_x_1578:
[----:B------:R-:W-:Y:S05]  /*9740*/  BSYNC B0 ;  /* 0x0000000000007941 */ /* 0x000fea0003800000 */
.L_x_1577:
        /* <DEDUP_REMOVED lines=9> */
.L_x_1580:
[----:B------:R-:W-:Y:S05]  /*97e0*/  BSYNC B0 ;  /* 0x0000000000007941 */ /* 0x000fea0003800000 */
.L_x_1579:
        /* <DEDUP_REMOVED lines=9> */
.L_x_1582:
[----:B------:R-:W-:Y:S05]  /*9880*/  BSYNC B0 ;  /* 0x0000000000007941 */ /* 0x000fea0003800000 */
.L_x_1581:
        /* <DEDUP_REMOVED lines=9> */
.L_x_1584:
[----:B------:R-:W-:Y:S05]  /*9920*/  BSYNC B0 ;  /* 0x0000000000007941 */ /* 0x000fea0003800000 */
.L_x_1583:
        /* <DEDUP_REMOVED lines=9> */
.L_x_1586:
[----:B------:R-:W-:Y:S05]  /*99c0*/  BSYNC B0 ;  /* 0x0000000000007941 */ /* 0x000fea0003800000 */
.L_x_1585:
        /* <DEDUP_REMOVED lines=9> */
.L_x_1588:
[----:B------:R-:W-:Y:S05]  /*9a60*/  BSYNC B0 ;  /* 0x0000000000007941 */ /* 0x000fea0003800000 */
.L_x_1587:
        /* <DEDUP_REMOVED lines=9> */
.L_x_1590:
[----:B------:R-:W-:Y:S05]  /*9b00*/  BSYNC B0 ;  /* 0x0000000000007941 */ /* 0x000fea0003800000 */
.L_x_1589:
        /* <DEDUP_REMOVED lines=9> */
.L_x_1592:
[----:B------:R-:W-:Y:S05]  /*9ba0*/  BSYNC B0 ;  /* 0x0000000000007941 */ /* 0x000fea0003800000 */
.L_x_1591:
        /* <DEDUP_REMOVED lines=9> */
.L_x_1594:
[----:B------:R-:W-:Y:S05]  /*9c40*/  BSYNC B0 ;  /* 0x0000000000007941 */ /* 0x000fea0003800000 */
.L_x_1593:
        /* <DEDUP_REMOVED lines=9> */
.L_x_1596:
[----:B------:R-:W-:Y:S05]  /*9ce0*/  BSYNC B0 ;  /* 0x0000000000007941 */ /* 0x000fea0003800000 */
.L_x_1595:
        /* <DEDUP_REMOVED lines=9> */
.L_x_1598:
[----:B------:R-:W-:Y:S05]  /*9d80*/  BSYNC B0 ;  /* 0x0000000000007941 */ /* 0x000fea0003800000 */
.L_x_1597:
        /* <DEDUP_REMOVED lines=9> */
.L_x_1600:
[----:B------:R-:W-:Y:S05]  /*9e20*/  BSYNC B0 ;  /* 0x0000000000007941 */ /* 0x000fea0003800000 */
.L_x_1599:
        /* <DEDUP_REMOVED lines=9> */
.L_x_1602:
[----:B------:R-:W-:Y:S05]  /*9ec0*/  BSYNC B0 ;  /* 0x0000000000007941 */ /* 0x000fea0003800000 */
.L_x_1601:
        /* <DEDUP_REMOVED lines=9> */
.L_x_1604:
[----:B------:R-:W-:Y:S05]  /*9f60*/  BSYNC B0 ;  /* 0x0000000000007941 */ /* 0x000fea0003800000 */
.L_x_1603:
        /* <DEDUP_REMOVED lines=9> */
.L_x_1606:
[----:B------:R-:W-:Y:S05]  /*a000*/  BSYNC B0 ;  /* 0x0000000000007941 */ /* 0x000fea0003800000 */
.L_x_1605:
        /* <DEDUP_REMOVED lines=9> */
.L_x_1608:
[----:B------:R-:W-:Y:S05]  /*a0a0*/  BSYNC B0 ;  /* 0x0000000000007941 */ /* 0x000fea0003800000 */
.L_x_1607:
[----:B-----5:R-:W-:-:S05]  /*a0b0*/  HADD2.F32 R175, -RZ, R175.H0_H0 ;  /* 0x200000afffaf7230 */ /* 0x020fca0000004100 */
[----:B------:R-:W-:-:S04]  /*a0c0*/  FMUL R162, R175, R162 ;  /* 0x000000a2afa27220 */ /* 0x000fc80000400000 */
[----:B------:R-:W-:Y:S01]  /*a0d0*/  FFMA R162, R87, R163, R162 ;  /* 0x000000a357a27223 */ /* 0x000fe200000000a2 */
[----:B------:R-:W-:Y:S06]  /*a0e0*/  @!P1 EXIT ;  /* 0x000000000000994d */ /* 0x000fec0003800000 */
[----:B------:R-:W-:-:S05]  /*a0f0*/  F2FP.F16.F32.PACK_AB R162, RZ, R162 ;  /* 0x000000a2ffa2723e */ /* 0x000fca00000000ff */
[----:B------:R-:W-:Y:S01]  /*a100*/  STG.E.U16 desc[UR4][R10.64+0x90], R162 ;  /* 0x000090a20a007986 */ /* 0x000fe2000c101504 */
[----:B------:R-:W-:Y:S05]  /*a110*/  EXIT ;  /* 0x000000000000794d */ /* 0x000fea0003800000 */
.L_x_1388:
[----:B------:R-:W-:Y:S01]  /*a120*/  ULDC.64 UR6, c[0x0][0x540] ;  /* 0x0001500000067ab9 */ /* 0x000fe20000000a00 */
[-C--:B------:R-:W-:Y:S01]  /*a130*/  FMUL R88, R88, R163.reuse ;  /* 0x000000a358587220 */ /* 0x080fe20000400000 */
[----:B------:R-:W-:Y:S01]  /*a140*/  LEA R4, P2, R2, UR6, 0x1 ;  /* 0x0000000602047c11 */ /* 0x000fe2000f8408ff */
[-C--:B------:R-:W-:Y:S01]  /*a150*/  FMUL R89, R89, R163.reuse ;  /* 0x000000a359597220 */ /* 0x080fe20000400000 */
[----:B------:R-:W-:Y:S01]  /*a160*/  SHF.L.U64.HI R3, R18, 0x1, R19 ;  /* 0x0000000112037819 */ /* 0x000fe20000010213 */
[----:B------:R-:W-:Y:S01]  /*a170*/  IMAD.SHL.U32 R171, R169, 0x2, RZ ;  /* 0x00000002a9ab7824 */ /* 0x000fe200078e00ff */
[----:B------:R-:W-:Y:S01]  /*a180*/  LEA.HI.X R5, R2, UR7, R7, 0x1, P2 ;  /* 0x0000000702057c11 */ /* 0x000fe200090f0c07 */
[----:B------:R-:W-:Y:S01]  /*a190*/  IMAD R161, R19, 0xe, RZ ;  /* 0x0000000e13a17824 */ /* 0x000fe200078e02ff */
[----:B------:R-:W-:Y:S01]  /*a1a0*/  ISETP.GT.AND P2, PT, R0, 0x1, P1 ;  /* 0x000000010000780c */ /* 0x000fe20000f44270 */
[-C--:B------:R-:W-:Y:S01]  /*a1b0*/  FMUL R90, R90, R163.reuse ;  /* 0x000000a35a5a7220 */ /* 0x080fe20000400000 */
[----:B------:R-:W-:Y:S01]  /*a1c0*/  F2FP.F16.F32.PACK_AB R88, RZ, R88 ;  /* 0x00000058ff58723e */ /* 0x000fe200000000ff */
[-C--:B------:R-:W-:Y:S01]  /*a1d0*/  FMUL R91, R91, R163.reuse ;  /* 0x000000a35b5b7220 */ /* 0x080fe20000400000 */
[----:B------:R-:W-:Y:S01]  /*a1e0*/  LEA R2, P4, R18, R4, 0x1 ;  /* 0x0000000412027211 */ /* 0x000fe200078808ff */
[----:B------:R-:W-:Y:S01]  /*a1f0*/  FMUL R92, R92, R163 ;  /* 0x000000a35c5c7220 */ /* 0x000fe20000400000 */
[----:B------:R-:W-:Y:S01]  /*a200*/  F2FP.F16.F32.PACK_AB R89, RZ, R89 ;  /* 0x00000059ff59723e */ /* 0x000fe200000000ff */
[----:B------:R-:W-:Y:S01]  /*a210*/  @P0 STG.E.U16 desc[UR4][R4.64], R88 ;  /* 0x0000005804000986 */ /* 0x000fe2000c101504 */
[----:B------:R-:W-:Y:S01]  /*a220*/  SHF.L.U64.HI R19, R169, 0x1, R174 ;  /* 0x00000001a9137819 */ /* 0x000fe200000102ae */
[----:B------:R-:W-:Y:S01]  /*a230*/  IMAD.X R3, R3, 0x1, R5, P4 ;  /* 0x0000000103037824 */ /* 0x000fe200020e0605 */
[----:B------:R-:W-:Y:S01]  /*a240*/  IADD3 R6, P0, R171, R2, RZ ;  /* 0x00000002ab067210 */ /* 0x000fe20007f1e0ff */
[----:B------:R-:W-:Y:S01]  /*a250*/  FMUL R93, R93, R163 ;  /* 0x000000a35d5d7220 */ /* 0x000fe20000400000 */
[----:B------:R-:W-:Y:S01]  /*a260*/  ISETP.GT.AND P3, PT, R160, 0x8, PT ;  /* 0x00000008a000780c */ /* 0x000fe20003f64270 */
[----:B------:R-:W-:Y:S01]  /*a270*/  IMAD.WIDE.U32 R8, R18, 0xe, R2 ;  /* 0x0000000e12087825 */ /* 0x000fe200078e0002 */
[----:B------:R-:W-:Y:S01]  /*a280*/  @P2 STG.E.U16 desc[UR4][R2.64], R89 ;  /* 0x0000005902002986 */ /* 0x000fe2000c101504 */
[----:B------:R-:W-:-:S02]  /*a290*/  IADD3 R10, P2, R6, R171, RZ ;  /* 0x000000ab060a7210 */ /* 0x000fc40007f5e0ff */
[-C--:B------:R-:W-:Y:S01]  /*a2a0*/  FMUL R94, R94, R163.reuse ;  /* 0x000000a35e5e7220 */ /* 0x080fe20000400000 */
[C---:B------:R-:W-:Y:S01]  /*a2b0*/  ISETP.GT.AND P5, PT, R0.reuse, RZ, P3 ;  /* 0x000000ff0000720c */ /* 0x040fe20001fa4270 */
[----:B------:R-:W-:Y:S01]  /*a2c0*/  IMAD.X R7, R19, 0x1, R3, P0 ;  /* 0x0000000113077824 */ /* 0x000fe200000e0603 */
[C---:B------:R-:W-:Y:S01]  /*a2d0*/  ISETP.GT.AND P0, PT, R0.reuse, 0x1, P3 ;  /* 0x000000010000780c */ /* 0x040fe20001f04270 */
[----:B------:R-:W-:Y:S01]  /*a2e0*/  IMAD.IADD R9, R9, 0x1, R161 ;  /* 0x0000000109097824 */ /* 0x000fe200078e02a1 */
[----:B------:R-:W-:Y:S01]  /*a2f0*/  F2FP.F16.F32.PACK_AB R90, RZ, R90 ;  /* 0x0000005aff5a723e */ /* 0x000fe200000000ff */
[----:B------:R-:W-:Y:S01]  /*a300*/  IMAD.X R11, R7, 0x1, R19, P2 ;  /* 0x00000001070b7824 */ /* 0x000fe200010e0613 */
[----:B------:R-:W-:Y:S01]  /*a310*/  ISETP.GT.AND P2, PT, R0, 0x8, P1 ;  /* 0x000000080000780c */ /* 0x000fe20000f44270 */
[----:B------:R-:W-:Y:S01]  /*a320*/  FMUL R95, R95, R163 ;  /* 0x000000a35f5f7220 */ /* 0x000fe20000400000 */
[----:B------:R-:W-:Y:S01]  /*a330*/  F2FP.F16.F32.PACK_AB R91, RZ, R91 ;  /* 0x0000005bff5b723e */ /* 0x000fe200000000ff */
[-C--:B------:R-:W-:Y:S01]  /*a340*/  FMUL R96, R96, R163.reuse ;  /* 0x000000a360607220 */ /* 0x080fe20000400000 */
[----:B------:R-:W-:Y:S01]  /*a350*/  F2FP.F16.F32.PACK_AB R92, RZ, R92 ;  /* 0x0000005cff5c723e */ /* 0x000fe200000000ff */
[----:B------:R-:W-:Y:S01]  /*a360*/  IMAD.WIDE.U32 R16, R18, 0xe, R6 ;  /* 0x0000000e12107825 */ /* 0x000fe200078e0006 */
[----:B------:R-:W-:Y:S01]  /*a370*/  ISETP.GT.AND P4, PT, R0, 0x9, P1 ;  /* 0x000000090000780c */ /* 0x000fe20000f84270 */
[----:B------:R-:W-:Y:S01]  /*a380*/  @P5 STG.E.U16 desc[UR4][R4.64+0x10], R90 ;  /* 0x0000105a04005986 */ /* 0x000fe2000c101504 */
[----:B------:R-:W-:Y:S01]  /*a390*/  PRMT R13, R92, 0x7610, R13 ;  /* 0x000076105c0d7816 */ /* 0x000fe2000000000d */
[----:B------:R-:W-:Y:S01]  /*a3a0*/  FMUL R97, R97, R163 ;  /* 0x000000a361617220 */ /* 0x000fe20000400000 */
[----:B------:R-:W-:Y:S01]  /*a3b0*/  F2FP.F16.F32.PACK_AB R93, RZ, R93 ;  /* 0x0000005dff5d723e */ /* 0x000fe200000000ff */
[----:B------:R-:W-:Y:S01]  /*a3c0*/  @P0 STG.E.U16 desc[UR4][R2.64+0x10], R91 ;  /* 0x0000105b02000986 */ /* 0x000fe2000c101504 */
[----:B------:R-:W-:Y:S01]  /*a3d0*/  IADD3 R12, P0, R10, R171, RZ ;  /* 0x000000ab0a0c7210 */ /* 0x000fe20007f1e0ff */
[----:B------:R-:W-:Y:S01]  /*a3e0*/  IMAD.IADD R17, R161, 0x1, R17 ;  /* 0x00000001a1117824 */ /* 0x000fe200078e0211 */
[----:B------:R-:W-:Y:S01]  /*a3f0*/  F2FP.F16.F32.PACK_AB R94, RZ, R94 ;  /* 0x0000005eff5e723e */ /* 0x000fe200000000ff */
[----:B------:R0:W-:Y:S01]  /*a400*/  @P2 STG.E.U16 desc[UR4][R8.64], R13 ;  /* 0x0000000d08002986 */ /* 0x0001e2000c101504 */
[----:B------:R-:W-:Y:S01]  /*a410*/  F2FP.F16.F32.PACK_AB R95, RZ, R95 ;  /* 0x0000005fff5f723e */ /* 0x000fe200000000ff */
[-C--:B------:R-:W-:Y:S01]  /*a420*/  FMUL R98, R98, R163.reuse ;  /* 0x000000a362627220 */ /* 0x080fe20000400000 */
[----:B------:R-:W-:Y:S01]  /*a430*/  F2FP.F16.F32.PACK_AB R96, RZ, R96 ;  /* 0x00000060ff60723e */ /* 0x000fe200000000ff */
[----:B------:R1:W-:Y:S01]  /*a440*/  @P4 STG.E.U16 desc[UR4][R6.64], R93 ;  /* 0x0000005d06004986 */ /* 0x0003e2000c101504 */
[-C--:B------:R-:W-:Y:S01]  /*a450*/  FMUL R99, R99, R163.reuse ;  /* 0x000000a363637220 */ /* 0x080fe20000400000 */
[----:B------:R-:W-:Y:S01]  /*a460*/  FMUL R100, R100, R163 ;  /* 0x000000a364647220 */ /* 0x000fe20000400000 */
[----:B------:R-:W-:Y:S01]  /*a470*/  F2FP.F16.F32.PACK_AB R98, RZ, R98 ;  /* 0x00000062ff62723e */ /* 0x000fe200000000ff */
[----:B------:R-:W-:-:S04]  /*a480*/  IMAD.WIDE.U32 R14, R18, 0xe, R10 ;  /* 0x0000000e120e7825 */ /* 0x000fc800078e000a */
[----:B------:R-:W-:Y:S01]  /*a490*/  FMUL R101, R101, R163 ;  /* 0x000000a365657220 */ /* 0x000fe20000400000 */
[----:B------:R-:W-:Y:S01]  /*a4a0*/  F2FP.F16.F32.PACK_AB R158, RZ, R99 ;  /* 0x00000063ff9e723e */ /* 0x000fe200000000ff */
[----:B------:R-:W-:Y:S01]  /*a4b0*/  FMUL R102, R102, R163 ;  /* 0x000000a366667220 */ /* 0x000fe20000400000 */
[----:B0-----:R-:W-:Y:S01]  /*a4c0*/  IMAD.X R13, R11, 0x1, R19, P0 ;  /* 0x000000010b0d7824 */ /* 0x001fe200000e0613 */
[----:B------:R-:W-:Y:S01]  /*a4d0*/  IADD3 R92, P0, R12, R171, RZ ;  /* 0x000000ab0c5c7210 */ /* 0x000fe20007f1e0ff */
[----:B------:R-:W-:Y:S01]  /*a4e0*/  IMAD.IADD R15, R161, 0x1, R15 ;  /* 0x00000001a10f7824 */ /* 0x000fe200078e020f */
[----:B------:R-:W-:Y:S01]  /*a4f0*/  PRMT R162, R98, 0x7610, R162 ;  /* 0x0000761062a27816 */ /* 0x000fe200000000a2 */
[----:B------:R-:W-:Y:S01]  /*a500*/  FMUL R104, R104, R163 ;  /* 0x000000a368687220 */ /* 0x000fe20000400000 */
[----:B------:R-:W-:Y:S01]  /*a510*/  IADD3 R20, P2, R92, R171, RZ ;  /* 0x000000ab5c147210 */ /* 0x000fe20007f5e0ff */
[----:B-1----:R-:W-:Y:S01]  /*a520*/  IMAD.X R93, R13, 0x1, R19, P0 ;  /* 0x000000010d5d7824 */ /* 0x002fe200000e0613 */
[----:B------:R-:W-:Y:S01]  /*a530*/  ISETP.GT.AND P0, PT, R0, 0x8, P3 ;  /* 0x000000080000780c */ /* 0x000fe20001f04270 */
[----:B------:R-:W-:Y:S01]  /*a540*/  IMAD.WIDE.U32 R88, R18, 0xe, R12 ;  /* 0x0000000e12587825 */ /* 0x000fe200078e000c */
[----:B------:R-:W-:-:S03]  /*a550*/  F2FP.F16.F32.PACK_AB R100, RZ, R100 ;  /* 0x00000064ff64723e */ /* 0x000fc600000000ff */
[----:B------:R-:W-:Y:S01]  /*a560*/  FMUL R105, R105, R163 ;  /* 0x000000a369697220 */ /* 0x000fe20000400000 */
[----:B------:R-:W-:Y:S01]  /*a570*/  F2FP.F16.F32.PACK_AB R170, RZ, R101 ;  /* 0x00000065ffaa723e */ /* 0x000fe200000000ff */
[----:B------:R-:W-:Y:S01]  /*a580*/  IMAD.X R21, R93, 0x1, R19, P2 ;  /* 0x000000015d157824 */ /* 0x000fe200010e0613 */
[----:B------:R-:W-:Y:S01]  /*a590*/  ISETP.GT.AND P2, PT, R0, 0x9, P3 ;  /* 0x000000090000780c */ /* 0x000fe20001f44270 */
[----:B------:R-:W-:Y:S01]  /*a5a0*/  IMAD.IADD R89, R161, 0x1, R89 ;  /* 0x00000001a1597824 */ /* 0x000fe200078e0259 */
[----:B------:R-:W-:Y:S01]  /*a5b0*/  PRMT R173, R100, 0x7610, R173 ;  /* 0x0000761064ad7816 */ /* 0x000fe200000000ad */
[-C--:B------:R-:W-:Y:S01]  /*a5c0*/  FMUL R106, R106, R163.reuse ;  /* 0x000000a36a6a7220 */ /* 0x080fe20000400000 */
[----:B------:R-:W-:Y:S01]  /*a5d0*/  ISETP.GT.AND P5, PT, R0, 0x20, P1 ;  /* 0x000000200000780c */ /* 0x000fe20000fa4270 */
[----:B------:R-:W-:Y:S01]  /*a5e0*/  FMUL R107, R107, R163 ;  /* 0x000000a36b6b7220 */ /* 0x000fe20000400000 */
[----:B------:R-:W-:Y:S01]  /*a5f0*/  F2FP.F16.F32.PACK_AB R172, RZ, R102 ;  /* 0x00000066ffac723e */ /* 0x000fe200000000ff */
[----:B------:R0:W-:Y:S01]  /*a600*/  @P0 STG.E.U16 desc[UR4][R8.64+0x10], R94 ;  /* 0x0000105e08000986 */ /* 0x0001e2000c101504 */
[----:B------:R-:W-:Y:S01]  /*a610*/  IADD3 R156, P0, R20, R171, RZ ;  /* 0x000000ab149c7210 */ /* 0x000fe20007f1e0ff */
[----:B------:R-:W-:Y:S01]  /*a620*/  FMUL R108, R108, R163 ;  /* 0x000000a36c6c7220 */ /* 0x000fe20000400000 */
[----:B------:R-:W-:Y:S01]  /*a630*/  F2FP.F16.F32.PACK_AB R104, RZ, R104 ;  /* 0x00000068ff68723e */ /* 0x000fe200000000ff */
[----:B------:R-:W-:Y:S01]  /*a640*/  IMAD.WIDE.U32 R90, R18, 0xe, R92 ;  /* 0x0000000e125a7825 */ /* 0x000fe200078e005c */
[----:B------:R-:W-:Y:S01]  /*a650*/  IADD3 R152, P4, R156, R171, RZ ;  /* 0x000000ab9c987210 */ /* 0x000fe20007f9e0ff */
[----:B------:R1:W-:Y:S01]  /*a660*/  @P2 STG.E.U16 desc[UR4][R6.64+0x10], R95 ;  /* 0x0000105f06002986 */ /* 0x0003e2000c101504 */
[C---:B------:R-:W-:Y:S01]  /*a670*/  ISETP.GT.AND P2, PT, R0.reuse, 0x11, P1 ;  /* 0x000000110000780c */ /* 0x040fe20000f44270 */
[--C-:B------:R-:W-:Y:S01]  /*a680*/  IMAD.X R157, R21, 0x1, R19.reuse, P0 ;  /* 0x00000001159d7824 */ /* 0x100fe200000e0613 */
[C---:B------:R-:W-:Y:S01]  /*a690*/  ISETP.GT.AND P0, PT, R0.reuse, 0x10, P1 ;  /* 0x000000100000780c */ /* 0x040fe20000f04270 */
[----:B------:R-:W-:Y:S01]  /*a6a0*/  FMUL R109, R109, R163 ;  /* 0x000000a36d6d7220 */ /* 0x000fe20000400000 */
[C---:B------:R-:W-:Y:S01]  /*a6b0*/  ISETP.GT.AND P6, PT, R0.reuse, 0x29, P1 ;  /* 0x000000290000780c */ /* 0x040fe20000fc4270 */
[----:B------:R-:W-:Y:S01]  /*a6c0*/  IMAD.X R153, R157, 0x1, R19, P4 ;  /* 0x000000019d997824 */ /* 0x000fe200020e0613 */
[----:B0-----:R-:W-:Y:S01]  /*a6d0*/  F2FP.F16.F32.PACK_AB R94, RZ, R97 ;  /* 0x00000061ff5e723e */ /* 0x001fe200000000ff */
[----:B------:R-:W-:Y:S01]  /*a6e0*/  IMAD.IADD R91, R161, 0x1, R91 ;  /* 0x00000001a15b7824 */ /* 0x000fe200078e025b */
[----:B------:R-:W-:Y:S01]  /*a6f0*/  ISETP.GT.AND P4, PT, R0, 0x10, P3 ;  /* 0x000000100000780c */ /* 0x000fe20001f84270 */
[-C--:B------:R-:W-:Y:S01]  /*a700*/  FMUL R110, R110, R163.reuse ;  /* 0x000000a36e6e7220 */ /* 0x080fe20000400000 */
[----:B------:R-:W-:Y:S01]  /*a710*/  PRMT R159, R94, 0x7610, R159 ;  /* 0x000076105e9f7816 */ /* 0x000fe2000000009f */
[-C--:B------:R-:W-:Y:S01]  /*a720*/  FMUL R111, R111, R163.reuse ;  /* 0x000000a36f6f7220 */ /* 0x080fe20000400000 */
[----:B-1----:R-:W-:Y:S01]  /*a730*/  PRMT R95, R96, 0x7610, R95 ;  /* 0x00007610605f7816 */ /* 0x002fe2000000005f */
[----:B------:R-:W-:Y:S01]  /*a740*/  FMUL R112, R112, R163 ;  /* 0x000000a370707220 */ /* 0x000fe20000400000 */
[----:B------:R-:W-:Y:S01]  /*a750*/  F2FP.F16.F32.PACK_AB R105, RZ, R105 ;  /* 0x00000069ff69723e */ /* 0x000fe200000000ff */
[----:B------:R-:W-:Y:S01]  /*a760*/  IMAD.WIDE.U32 R22, R18, 0xe, R20 ;  /* 0x0000000e12167825 */ /* 0x000fe200078e0014 */
[----:B------:R-:W-:Y:S01]  /*a770*/  F2FP.F16.F32.PACK_AB R106, RZ, R106 ;  /* 0x0000006aff6a723e */ /* 0x000fe200000000ff */
[----:B------:R0:W-:Y:S01]  /*a780*/  @P0 STG.E.U16 desc[UR4][R16.64], R95 ;  /* 0x0000005f10000986 */ /* 0x0001e2000c101504 */
[----:B------:R-:W-:Y:S01]  /*a790*/  IADD3 R94, P0, R152, R171, RZ ;  /* 0x000000ab985e7210 */ /* 0x000fe20007f1e0ff */
[----:B------:R-:W-:Y:S01]  /*a7a0*/  FMUL R113, R113, R163 ;  /* 0x000000a371717220 */ /* 0x000fe20000400000 */
[----:B------:R-:W-:Y:S01]  /*a7b0*/  F2FP.F16.F32.PACK_AB R107, RZ, R107 ;  /* 0x0000006bff6b723e */ /* 0x000fe200000000ff */
[----:B------:R-:W-:Y:S01]  /*a7c0*/  @P2 STG.E.U16 desc[UR4][R10.64], R159 ;  /* 0x0000009f0a002986 */ /* 0x000fe2000c101504 */
[----:B------:R-:W-:Y:S01]  /*a7d0*/  ISETP.GT.AND P2, PT, R0, 0x18, P1 ;  /* 0x000000180000780c */ /* 0x000fe20000f44270 */
[----:B------:R-:W-:Y:S01]  /*a7e0*/  FMUL R114, R114, R163 ;  /* 0x000000a372727220 */ /* 0x000fe20000400000 */
[----:B------:R-:W-:Y:S01]  /*a7f0*/  F2FP.F16.F32.PACK_AB R108, RZ, R108 ;  /* 0x0000006cff6c723e */ /* 0x000fe200000000ff */
[----:B------:R1:W-:Y:S01]  /*a800*/  @P4 STG.E.U16 desc[UR4][R16.64+0x10], R162 ;  /* 0x000010a210004986 */ /* 0x0003e2000c101504 */
[----:B------:R-:W-:Y:S01]  /*a810*/  F2FP.F16.F32.PACK_AB R109, RZ, R109 ;  /* 0x0000006dff6d723e */ /* 0x000fe200000000ff */
[----:B------:R-:W-:Y:S01]  /*a820*/  IMAD.IADD R23, R161, 0x1, R23 ;  /* 0x00000001a1177824 */ /* 0x000fe200078e0217 */
[----:B------:R-:W-:Y:S01]  /*a830*/  F2FP.F16.F32.PACK_AB R110, RZ, R110 ;  /* 0x0000006eff6e723e */ /* 0x000fe200000000ff */
[--C-:B0-----:R-:W-:Y:S01]  /*a840*/  IMAD.X R95, R153, 0x1, R19.reuse, P0 ;  /* 0x00000001995f7824 */ /* 0x101fe200000e0613 */
[----:B------:R-:W-:Y:S01]  /*a850*/  IADD3 R168, P0, R94, R171, RZ ;  /* 0x000000ab5ea87210 */ /* 0x000fe20007f1e0ff */
[----:B------:R-:W-:Y:S01]  /*a860*/  FMUL R115, R115, R163 ;  /* 0x000000a373737220 */ /* 0x000fe20000400000 */
[----:B------:R-:W-:Y:S01]  /*a870*/  F2FP.F16.F32.PACK_AB R111, RZ, R111 ;  /* 0x0000006fff6f723e */ /* 0x000fe200000000ff */
[----:B------:R-:W-:Y:S01]  /*a880*/  FMUL R116, R116, R163 ;  /* 0x000000a374747220 */ /* 0x000fe20000400000 */
[----:B------:R-:W-:Y:S01]  /*a890*/  IADD3 R98, P4, R168, R171, RZ ;  /* 0x000000aba8627210 */ /* 0x000fe20007f9e0ff */
[----:B------:R-:W-:Y:S01]  /*a8a0*/  IMAD.X R169, R95, 0x1, R19, P0 ;  /* 0x000000015fa97824 */ /* 0x000fe200000e0613 */
[----:B------:R-:W-:Y:S01]  /*a8b0*/  ISETP.GT.AND P0, PT, R0, 0x11, P3 ;  /* 0x000000110000780c */ /* 0x000fe20001f04270 */
[----:B------:R-:W-:Y:S01]  /*a8c0*/  IMAD.WIDE.U32 R154, R18, 0xe, R156 ;  /* 0x0000000e129a7825 */ /* 0x000fe200078e009c */
[----:B-1----:R-:W-:-:S03]  /*a8d0*/  PRMT R162, R158, 0x7610, R162 ;  /* 0x000076109ea27816 */ /* 0x002fc600000000a2 */
[-C--:B------:R-:W-:Y:S01]  /*a8e0*/  FMUL R117, R117, R163.reuse ;  /* 0x000000a375757220 */ /* 0x080fe20000400000 */
[----:B------:R-:W-:Y:S01]  /*a8f0*/  F2FP.F16.F32.PACK_AB R112, RZ, R112 ;  /* 0x00000070ff70723e */ /* 0x000fe200000000ff */
[----:B------:R-:W-:Y:S01]  /*a900*/  IMAD.X R99, R169, 0x1, R19, P4 ;  /* 0x00000001a9637824 */ /* 0x000fe200020e0613 */
[----:B------:R-:W-:Y:S01]  /*a910*/  ISETP.GT.AND P4, PT, R0, 0x19, P3 ;  /* 0x000000190000780c */ /* 0x000fe20001f84270 */
        /* <DEDUP_REMOVED lines=8> */
[----:B------:R-:W-:Y:S01]  /*a9a0*/  FMUL R120, R120, R163 ;  /* 0x000000a378787220 */ /* 0x000fe20000400000 */
[----:B------:R-:W-:Y:S01]  /*a9b0*/  F2FP.F16.F32.PACK_AB R116, RZ, R116 ;  /* 0x00000074ff74723e */ /* 0x000fe200000000ff */
[----:B------:R-:W-:Y:S01]  /*a9c0*/  @P2 STG.E.U16 desc[UR4][R14.64], R173 ;  /* 0x000000ad0e002986 */ /* 0x000fe2000c101504 */
[C---:B------:R-:W-:Y:S01]  /*a9d0*/  ISETP.GT.AND P2, PT, R0.reuse, 0x18, P3 ;  /* 0x000000180000780c */ /* 0x040fe20001f44270 */
[----:B------:R-:W-:Y:S01]  /*a9e0*/  IMAD.X R101, R99, 0x1, R19, P0 ;  /* 0x0000000163657824 */ /* 0x000fe200000e0613 */
[----:B------:R-:W-:Y:S01]  /*a9f0*/  ISETP.GT.AND P0, PT, R0, 0x19, P1 ;  /* 0x000000190000780c */ /* 0x000fe20000f04270 */
[----:B------:R-:W-:Y:S01]  /*aa00*/  IMAD.WIDE.U32 R96, R18, 0xe, R152 ;  /* 0x0000000e12607825 */ /* 0x000fe200078e0098 */
[----:B------:R-:W-:-:S03]  /*aa10*/  F2FP.F16.F32.PACK_AB R117, RZ, R117 ;  /* 0x00000075ff75723e */ /* 0x000fc600000000ff */
[-C--:B------:R-:W-:Y:S01]  /*aa20*/  FMUL R121, R121, R163.reuse ;  /* 0x000000a379797220 */ /* 0x080fe20000400000 */
[----:B------:R-:W-:Y:S01]  /*aa30*/  F2FP.F16.F32.PACK_AB R118, RZ, R118 ;  /* 0x00000076ff76723e */ /* 0x000fe200000000ff */
[----:B0-----:R-:W-:Y:S01]  /*aa40*/  FMUL R162, R103, R163 ;  /* 0x000000a367a27220 */ /* 0x001fe20000400000 */
[----:B------:R-:W-:Y:S01]  /*aa50*/  F2FP.F16.F32.PACK_AB R119, RZ, R119 ;  /* 0x00000077ff77723e */ /* 0x000fe200000000ff */
[-C--:B------:R-:W-:Y:S01]  /*aa60*/  FMUL R122, R122, R163.reuse ;  /* 0x000000a37a7a7220 */ /* 0x080fe20000400000 */
[-C--:B------:R-:W-:Y:S01]  /*aa70*/  FMUL R123, R123, R163.reuse ;  /* 0x000000a37b7b7220 */ /* 0x080fe20000400000 */
[----:B------:R-:W-:Y:S01]  /*aa80*/  FMUL R124, R124, R163 ;  /* 0x000000a37c7c7220 */ /* 0x000fe20000400000 */
[----:B------:R-:W-:Y:S01]  /*aa90*/  F2FP.F16.F32.PACK_AB R162, RZ, R162 ;  /* 0x000000a2ffa2723e */ /* 0x000fe200000000ff */
[C---:B------:R-:W-:Y:S01]  /*aaa0*/  IMAD.IADD R97, R161.reuse, 0x1, R97 ;  /* 0x00000001a1617824 */ /* 0x040fe200078e0261 */
[----:B------:R-:W-:Y:S01]  /*aab0*/  F2FP.F16.F32.PACK_AB R120, RZ, R120 ;  /* 0x00000078ff78723e */ /* 0x000fe200000000ff */
[----:B------:R-:W-:Y:S01]  /*aac0*/  @P0 STG.E.U16 desc[UR4][R12.64], R170 ;  /* 0x000000aa0c000986 */ /* 0x000fe2000c101504 */
[----:B------:R-:W-:Y:S01]  /*aad0*/  ISETP.GT.AND P0, PT, R0, 0x21, P1 ;  /* 0x000000210000780c */ /* 0x000fe20000f04270 */
[----:B------:R-:W-:Y:S01]  /*aae0*/  IMAD.WIDE.U32 R164, R18, 0xe, R94 ;  /* 0x0000000e12a47825 */ /* 0x000fe200078e005e */
[----:B------:R-:W-:Y:S01]  /*aaf0*/  F2FP.F16.F32.PACK_AB R121, RZ, R121 ;  /* 0x00000079ff79723e */ /* 0x000fe200000000ff */
[----:B------:R-:W-:Y:S01]  /*ab00*/  @P2 STG.E.U16 desc[UR4][R14.64+0x10], R172 ;  /* 0x000010ac0e002986 */ /* 0x000fe2000c101504 */
[C---:B------:R-:W-:Y:S01]  /*ab10*/  ISETP.GT.AND P2, PT, R0.reuse, 0x20, P3 ;  /* 0x000000200000780c */ /* 0x040fe20001f44270 */
[----:B------:R-:W-:Y:S01]  /*ab20*/  IMAD.IADD R165, R161, 0x1, R165 ;  /* 0x00000001a1a57824 */ /* 0x000fe200078e02a5 */
        /* <DEDUP_REMOVED lines=10> */
[----:B------:R-:W-:Y:S01]  /*abd0*/  ISETP.GT.AND P0, PT, R0, 0x30, P3 ;  /* 0x000000300000780c */ /* 0x000fe20001f04270 */
[-C--:B------:R-:W-:Y:S01]  /*abe0*/  FMUL R127, R127, R163.reuse ;  /* 0x000000a37f7f7220 */ /* 0x080fe20000400000 */
[----:B------:R-:W-:Y:S01]  /*abf0*/  FMUL R128, R128, R163 ;  /* 0x000000a380807220 */ /* 0x000fe20000400000 */
[----:B------:R-:W-:Y:S01]  /*ac00*/  @P2 STG.E.U16 desc[UR4][R88.64+0x10], R106 ;  /* 0x0000106a58002986 */ /* 0x000fe2000c101504 */
[----:B------:R-:W-:Y:S01]  /*ac10*/  ISETP.GT.AND P2, PT, R0, 0x28, P3 ;  /* 0x000000280000780c */ /* 0x000fe20001f44270 */
[----:B------:R-:W-:-:S04]  /*ac20*/  IMAD.WIDE.U32 R166, R18, 0xe, R168 ;  /* 0x0000000e12a67825 */ /* 0x000fc800078e00a8 */
[----:B------:R-:W-:Y:S01]  /*ac30*/  FMUL R129, R129, R163 ;  /* 0x000000a381817220 */ /* 0x000fe20000400000 */
[----:B------:R-:W-:Y:S01]  /*ac40*/  @P4 STG.E.U16 desc[UR4][R92.64+0x10], R107 ;  /* 0x0000106b5c004986 */ /* 0x000fe2000c101504 */
[C---:B------:R-:W-:Y:S01]  /*ac50*/  ISETP.GT.AND P4, PT, R0.reuse, 0x29, P3 ;  /* 0x000000290000780c */ /* 0x040fe20001f84270 */
[----:B------:R-:W-:Y:S01]  /*ac60*/  IMAD.IADD R167, R161, 0x1, R167 ;  /* 0x00000001a1a77824 */ /* 0x000fe200078e02a7 */
        /* <DEDUP_REMOVED lines=9> */
[----:B------:R0:W-:Y:S01]  /*ad00*/  @P2 STG.E.U16 desc[UR4][R90.64+0x10], R110 ;  /* 0x0000106e5a002986 */ /* 0x0001e2000c101504 */
[----:B------:R-:W-:Y:S01]  /*ad10*/  ISETP.GT.AND P2, PT, R0, 0x31, P3 ;  /* 0x000000310000780c */ /* 0x000fe20001f44270 */
[----:B------:R-:W-:Y:S01]  /*ad20*/  FMUL R132, R132, R163 ;  /* 0x000000a384847220 */ /* 0x000fe20000400000 */
[----:B------:R-:W-:Y:S01]  /*ad30*/  F2FP.F16.F32.PACK_AB R128, RZ, R128 ;  /* 0x00000080ff80723e */ /* 0x000fe200000000ff */
[----:B------:R1:W-:Y:S01]  /*ad40*/  @P4 STG.E.U16 desc[UR4][R20.64+0x10], R111 ;  /* 0x0000106f14004986 */ /* 0x0003e2000c101504 */
[----:B------:R-:W-:Y:S01]  /*ad50*/  ISETP.GT.AND P4, PT, R0, 0x39, P1 ;  /* 0x000000390000780c */ /* 0x000fe20000f84270 */
[----:B------:R-:W-:Y:S01]  /*ad60*/  IMAD.WIDE.U32 R158, R18, 0xe, R98 ;  /* 0x0000000e129e7825 */ /* 0x000fe200078e0062 */
        /* <DEDUP_REMOVED lines=12> */
[----:B------:R-:W-:Y:S01]  /*ae30*/  IMAD.IADD R159, R161, 0x1, R159 ;  /* 0x00000001a19f7824 */ /* 0x000fe200078e029f */
[----:B------:R-:W-:Y:S01]  /*ae40*/  @P2 STG.E.U16 desc[UR4][R156.64+0x10], R115 ;  /* 0x000010739c002986 */ /* 0x000fe2000c101504 */
        /* <DEDUP_REMOVED lines=9> */
[----:B------:R5:W-:Y:S01]  /*aee0*/  @P0 STG.E.U16 desc[UR4][R154.64], R116 ;  /* 0x000000749a000986 */ /* 0x000be2000c101504 */
[----:B------:R-:W-:Y:S01]  /*aef0*/  ISETP.GT.AND P0, PT, R0, 0x48, P1 ;  /* 0x000000480000780c */ /* 0x000fe20000f04270 */
[-C--:B------:R-:W-:Y:S01]  /*af00*/  FMUL R138, R138, R163.reuse ;  /* 0x000000a38a8a7220 */ /* 0x080fe20000400000 */
[----:B------:R-:W-:Y:S01]  /*af10*/  F2FP.F16.F32.PACK_AB R136, RZ, R136 ;  /* 0x00000088ff88723e */ /* 0x000fe200000000ff */
[----:B------:R5:W-:Y:S01]  /*af20*/  @P4 STG.E.U16 desc[UR4][R152.64], R117 ;  /* 0x0000007598004986 */ /* 0x000be2000c101504 */
[C---:B------:R-:W-:Y:S01]  /*af30*/  ISETP.GT.AND P4, PT, R0.reuse, 0x41, P1 ;  /* 0x000000410000780c */ /* 0x040fe20000f84270 */
[----:B------:R-:W-:Y:S01]  /*af40*/  FMUL R139, R139, R163 ;  /* 0x000000a38b8b7220 */ /* 0x000fe20000400000 */
        /* <DEDUP_REMOVED lines=19> */
[-C--:B0-----:R-:W-:Y:S01]  /*b080*/  FMUL R110, R24, R163.reuse ;  /* 0x000000a3186e7220 */ /* 0x081fe20000400000 */
[----:B------:R-:W-:Y:S01]  /*b090*/  F2FP.F16.F32.PACK_AB R142, RZ, R142 ;  /* 0x0000008eff8e723e */ /* 0x000fe200000000ff */
[----:B------:R0:W-:Y:S01]  /*b0a0*/  @P6 STG.E.U16 desc[UR4][R94.64+0x10], R123 ;  /* 0x0000107b5e006986 */ /* 0x0001e2000c101504 */
[C---:B------:R-:W-:Y:S01]  /*b0b0*/  ISETP.GT.AND P6, PT, R0.reuse, 0x49, P3 ;  /* 0x000000490000780c */ /* 0x040fe20001fc4270 */
[----:B-1----:R-:W-:Y:S01]  /*b0c0*/  FMUL R111, R25, R163 ;  /* 0x000000a3196f7220 */ /* 0x002fe20000400000 */
[----:B------:R-:W-:Y:S01]  /*b0d0*/  F2FP.F16.F32.PACK_AB R143, RZ, R143 ;  /* 0x0000008fff8f723e */ /* 0x000fe200000000ff */
[----:B------:R0:W-:Y:S01]  /*b0e0*/  @P0 STG.E.U16 desc[UR4][R164.64], R124 ;  /* 0x0000007ca4000986 */ /* 0x0001e2000c101504 */
[----:B------:R-:W-:Y:S01]  /*b0f0*/  ISETP.GT.AND P0, PT, R0, 0x50, P1 ;  /* 0x000000500000780c */ /* 0x000fe20000f04270 */
[-C--:B------:R-:W-:Y:S01]  /*b100*/  FMUL R144, R144, R163.reuse ;  /* 0x000000a390907220 */ /* 0x080fe20000400000 */
[-C--:B--2---:R-:W-:Y:S01]  /*b110*/  FMUL R112, R26, R163.reuse ;  /* 0x000000a31a707220 */ /* 0x084fe20000400000 */
[----:B------:R0:W-:Y:S01]  /*b120*/  @P2 STG.E.U16 desc[UR4][R168.64], R125 ;  /* 0x0000007da8002986 */ /* 0x0001e2000c101504 */
[C---:B------:R-:W-:Y:S01]  /*b130*/  ISETP.GT.AND P2, PT, R0.reuse, 0x50, P3 ;  /* 0x000000500000780c */ /* 0x040fe20001f44270 */
[-C--:B---3--:R-:W-:Y:S01]  /*b140*/  FMUL R113, R27, R163.reuse ;  /* 0x000000a31b717220 */ /* 0x088fe20000400000 */
[-C--:B------:R-:W-:Y:S01]  /*b150*/  FMUL R145, R145, R163.reuse ;  /* 0x000000a391917220 */ /* 0x080fe20000400000 */
        /* <DEDUP_REMOVED lines=13> */
[----:B------:R-:W-:Y:S01]  /*b230*/  ISETP.GT.AND P4, PT, R0, 0x51, P3 ;  /* 0x000000510000780c */ /* 0x000fe20001f84270 */
[-C--:B----4-:R-:W-:Y:S01]  /*b240*/  FMUL R114, R28, R163.reuse ;  /* 0x000000a31c727220 */ /* 0x090fe20000400000 */
[-C--:B-----5:R-:W-:Y:S01]  /*b250*/  FMUL R116, R30, R163.reuse ;  /* 0x000000a31e747220 */ /* 0x0a0fe20000400000 */
[----:B------:R0:W-:Y:S01]  /*b260*/  @P2 STG.E.U16 desc[UR4][R166.64+0x10], R130 ;  /* 0x00001082a6002986 */ /* 0x0001e2000c101504 */
[----:B------:R-:W-:Y:S01]  /*b270*/  ISETP.GT.AND P2, PT, R0, 0x59, P3 ;  /* 0x000000590000780c */ /* 0x000fe20001f44270 */
[-C--:B------:R-:W-:Y:S01]  /*b280*/  FMUL R117, R31, R163.reuse ;  /* 0x000000a31f757220 */ /* 0x080fe20000400000 */
[----:B------:R-:W-:Y:S01]  /*b290*/  FMUL R149, R149, R163 ;  /* 0x000000a395957220 */ /* 0x000fe20000400000 */
[----:B------:R-:W-:Y:S01]  /*b2a0*/  F2FP.F16.F32.PACK_AB R147, RZ, R147 ;  /* 0x00000093ff93723e */ /* 0x000fe200000000ff */
[-C--:B------:R-:W-:Y:S01]  /*b2b0*/  FMUL R115, R29, R163.reuse ;  /* 0x000000a31d737220 */ /* 0x080fe20000400000 */
[----:B------:R-:W-:Y:S01]  /*b2c0*/  F2FP.F16.F32.PACK_AB R148, RZ, R148 ;  /* 0x00000094ff94723e */ /* 0x000fe200000000ff */
[----:B------:R-:W-:Y:S01]  /*b2d0*/  FMUL R150, R150, R163 ;  /* 0x000000a396967220 */ /* 0x000fe20000400000 */
[----:B------:R-:W-:Y:S01]  /*b2e0*/  F2FP.F16.F32.PACK_AB R149, RZ, R149 ;  /* 0x00000095ff95723e */ /* 0x000fe200000000ff */
[-C--:B------:R-:W-:Y:S01]  /*b2f0*/  FMUL R151, R151, R163.reuse ;  /* 0x000000a397977220 */ /* 0x080fe20000400000 */
[----:B------:R0:W-:Y:S01]  /*b300*/  @P4 STG.E.U16 desc[UR4][R98.64+0x10], R131 ;  /* 0x0000108362004986 */ /* 0x0001e2000c101504 */
[----:B------:R-:W-:Y:S01]  /*b310*/  ISETP.GT.AND P4, PT, R0, 0x60, P1 ;  /* 0x000000600000780c */ /* 0x000fe20000f84270 */
[----:B------:R-:W-:Y:S01]  /*b320*/  FMUL R32, R32, R163 ;  /* 0x000000a320207220 */ /* 0x000fe20000400000 */
[----:B------:R-:W-:Y:S01]  /*b330*/  F2FP.F16.F32.PACK_AB R150, RZ, R150 ;  /* 0x00000096ff96723e */ /* 0x000fe200000000ff */
[----:B------:R0:W-:Y:S01]  /*b340*/  @P5 STG.E.U16 desc[UR4][R158.64], R132 ;  /* 0x000000849e005986 */ /* 0x0001e2000c101504 */
[----:B------:R-:W-:Y:S01]  /*b350*/  IADD3 R104, P5, R100, R171, RZ ;  /* 0x000000ab64687210 */ /* 0x000fe20007fbe0ff */
[----:B------:R-:W-:Y:S01]  /*b360*/  FMUL R33, R33, R163 ;  /* 0x000000a321217220 */ /* 0x000fe20000400000 */
[----:B------:R-:W-:Y:S01]  /*b370*/  F2FP.F16.F32.PACK_AB R151, RZ, R151 ;  /* 0x00000097ff97723e */ /* 0x000fe200000000ff */
[----:B------:R0:W-:Y:S01]  /*b380*/  @P6 STG.E.U16 desc[UR4][R100.64], R133 ;  /* 0x0000008564006986 */ /* 0x0001e2000c101504 */
[C---:B------:R-:W-:Y:S01]  /*b390*/  ISETP.GT.AND P6, PT, R0.reuse, 0x68, P1 ;  /* 0x000000680000780c */ /* 0x040fe20000fc4270 */
[----:B------:R-:W-:Y:S01]  /*b3a0*/  IMAD.X R105, R101, 0x1, R19, P5 ;  /* 0x0000000165697824 */ /* 0x000fe200028e0613 */
[C---:B------:R-:W-:Y:S01]  /*b3b0*/  ISETP.GT.AND P5, PT, R0.reuse, 0x61, P3 ;  /* 0x000000610000780c */ /* 0x040fe20001fa4270 */
[----:B------:R0:W-:Y:S01]  /*b3c0*/  @P0 STG.E.U16 desc[UR4][R158.64+0x10], R134 ;  /* 0x000010869e000986 */ /* 0x0001e2000c101504 */
[----:B------:R-:W-:Y:S01]  /*b3d0*/  ISETP.GT.AND P0, PT, R0, 0x61, P1 ;  /* 0x000000610000780c */ /* 0x000fe20000f04270 */
[----:B------:R-:W-:Y:S01]  /*b3e0*/  IMAD.WIDE.U32 R106, R18, 0xe, R104 ;  /* 0x0000000e126a7825 */ /* 0x000fe200078e0068 */
[----:B------:R-:W-:Y:S01]  /*b3f0*/  F2FP.F16.F32.PACK_AB R110, RZ, R110 ;  /* 0x0000006eff6e723e */ /* 0x000fe200000000ff */
[----:B------:R0:W-:Y:S01]  /*b400*/  @P2 STG.E.U16 desc[UR4][R100.64+0x10], R135 ;  /* 0x0000108764002986 */ /* 0x0001e2000c101504 */
[----:B------:R-:W-:Y:S01]  /*b410*/  ISETP.GT.AND P2, PT, R160, 0x40, PT ;  /* 0x00000040a000780c */ /* 0x000fe20003f44270 */
[----:B------:R-:W-:Y:S01]  /*b420*/  IMAD.IADD R107, R161, 0x1, R107 ;  /* 0x00000001a16b7824 */ /* 0x000fe200078e026b */
[----:B------:R-:W-:Y:S01]  /*b430*/  F2FP.F16.F32.PACK_AB R111, RZ, R111 ;  /* 0x0000006fff6f723e */ /* 0x000fe200000000ff */
[----:B------:R0:W-:Y:S01]  /*b440*/  @P4 STG.E.U16 desc[UR4][R102.64], R136 ;  /* 0x0000008866004986 */ /* 0x0001e2000c101504 */
[----:B------:R-:W-:Y:S01]  /*b450*/  ISETP.GT.AND P4, PT, R0, 0x60, P3 ;  /* 0x000000600000780c */ /* 0x000fe20001f84270 */
[-C--:B------:R-:W-:Y:S01]  /*b460*/  FMUL R34, R34, R163.reuse ;  /* 0x000000a322227220 */ /* 0x080fe20000400000 */
[----:B------:R-:W-:Y:S01]  /*b470*/  F2FP.F16.F32.PACK_AB R112, RZ, R112 ;  /* 0x00000070ff70723e */ /* 0x000fe200000000ff */
[----:B------:R-:W-:Y:S01]  /*b480*/  FMUL R35, R35, R163 ;  /* 0x000000a323237220 */ /* 0x000fe20000400000 */
[----:B------:R-:W-:Y:S01]  /*b490*/  F2FP.F16.F32.PACK_AB R113, RZ, R113 ;  /* 0x00000071ff71723e */ /* 0x000fe200000000ff */
[----:B------:R0:W-:Y:S01]  /*b4a0*/  @P0 STG.E.U16 desc[UR4][R104.64], R137 ;  /* 0x0000008968000986 */ /* 0x0001e2000c101504 */
[----:B------:R-:W-:Y:S01]  /*b4b0*/  ISETP.GT.AND P0, PT, R160, 0x48, PT ;  /* 0x00000048a000780c */ /* 0x000fe20003f04270 */
[-C--:B------:R-:W-:Y:S01]  /*b4c0*/  FMUL R36, R36, R163.reuse ;  /* 0x000000a324247220 */ /* 0x080fe20000400000 */
[----:B------:R-:W-:Y:S01]  /*b4d0*/  F2FP.F16.F32.PACK_AB R114, RZ, R114 ;  /* 0x00000072ff72723e */ /* 0x000fe200000000ff */
[----:B------:R-:W-:Y:S01]  /*b4e0*/  FMUL R37, R37, R163 ;  /* 0x000000a325257220 */ /* 0x000fe20000400000 */
[----:B------:R-:W-:Y:S01]  /*b4f0*/  F2FP.F16.F32.PACK_AB R115, RZ, R115 ;  /* 0x00000073ff73723e */ /* 0x000fe200000000ff */
[-C--:B------:R-:W-:Y:S01]  /*b500*/  FMUL R38, R38, R163.reuse ;  /* 0x000000a326267220 */ /* 0x080fe20000400000 */
[----:B------:R-:W-:Y:S01]  /*b510*/  F2FP.F16.F32.PACK_AB R116, RZ, R116 ;  /* 0x00000074ff74723e */ /* 0x000fe200000000ff */
[----:B------:R0:W-:Y:S01]  /*b520*/  @P4 STG.E.U16 desc[UR4][R102.64+0x10], R138 ;  /* 0x0000108a66004986 */ /* 0x0001e2000c101504 */
[----:B------:R-:W-:Y:S01]  /*b530*/  ISETP.GT.AND P4, PT, R0, 0x69, P1 ;  /* 0x000000690000780c */ /* 0x000fe20000f84270 */
[----:B------:R-:W-:Y:S01]  /*b540*/  FMUL R39, R39, R163 ;  /* 0x000000a327277220 */ /* 0x000fe20000400000 */
[----:B------:R-:W-:Y:S01]  /*b550*/  F2FP.F16.F32.PACK_AB R117, RZ, R117 ;  /* 0x00000075ff75723e */ /* 0x000fe200000000ff */
[----:B------:R0:W-:Y:S01]  /*b560*/  @P5 STG.E.U16 desc[UR4][R104.64+0x10], R139 ;  /* 0x0000108b68005986 */ /* 0x0001e2000c101504 */
[----:B------:R-:W-:Y:S01]  /*b570*/  IADD3 R108, P5, R104, R171, RZ ;  /* 0x000000ab686c7210 */ /* 0x000fe20007fbe0ff */
[-C--:B------:R-:W-:Y:S01]  /*b580*/  FMUL R40, R40, R163.reuse ;  /* 0x000000a328287220 */ /* 0x080fe20000400000 */
[----:B------:R-:W-:Y:S01]  /*b590*/  F2FP.F16.F32.PACK_AB R32, RZ, R32 ;  /* 0x00000020ff20723e */ /* 0x000fe200000000ff */
[----:B------:R0:W-:Y:S01]  /*b5a0*/  @P6 STG.E.U16 desc[UR4][R106.64], R140 ;  /* 0x0000008c6a006986 */ /* 0x0001e2000c101504 */
[C---:B------:R-:W-:Y:S01]  /*b5b0*/  ISETP.GT.AND P6, PT, R0.reuse, 0x69, P3 ;  /* 0x000000690000780c */ /* 0x040fe20001fc4270 */
[----:B------:R-:W-:Y:S01]  /*b5c0*/  IMAD.X R109, R105, 0x1, R19, P5 ;  /* 0x00000001696d7824 */ /* 0x000fe200028e0613 */
[----:B------:R-:W-:Y:S01]  /*b5d0*/  ISETP.GT.AND P5, PT, R0, 0x68, P3 ;  /* 0x000000680000780c */ /* 0x000fe20001fa4270 */
[----:B------:R-:W-:Y:S01]  /*b5e0*/  FMUL R41, R41, R163 ;  /* 0x000000a329297220 */ /* 0x000fe20000400000 */
[----:B------:R-:W-:Y:S01]  /*b5f0*/  F2FP.F16.F32.PACK_AB R33, RZ, R33 ;  /* 0x00000021ff21723e */ /* 0x000fe200000000ff */
[----:B------:R-:W-:Y:S01]  /*b600*/  IMAD.WIDE.U32 R26, R18, 0xe, R108 ;  /* 0x0000000e121a7825 */ /* 0x000fe200078e006c */
[----:B------:R0:W-:Y:S01]  /*b610*/  @P4 STG.E.U16 desc[UR4][R108.64], R141 ;  /* 0x0000008d6c004986 */ /* 0x0001e2000c101504 */
[----:B------:R-:W-:-:S02]  /*b620*/  ISETP.GT.AND P4, PT, R0, 0x71, P1 ;  /* 0x000000710000780c */ /* 0x000fc40000f84270 */
[-C--:B------:R-:W-:Y:S01]  /*b630*/  FMUL R42, R42, R163.reuse ;  /* 0x000000a32a2a7220 */ /* 0x080fe20000400000 */
[----:B------:R-:W-:Y:S01]  /*b640*/  IMAD.IADD R27, R161, 0x1, R27 ;  /* 0x00000001a11b7824 */ /* 0x000fe200078e021b */
[----:B------:R-:W-:Y:S01]  /*b650*/  F2FP.F16.F32.PACK_AB R34, RZ, R34 ;  /* 0x00000022ff22723e */ /* 0x000fe200000000ff */
[----:B------:R-:W-:Y:S01]  /*b660*/  FMUL R43, R43, R163 ;  /* 0x000000a32b2b7220 */ /* 0x000fe20000400000 */
[----:B------:R-:W-:Y:S01]  /*b670*/  F2FP.F16.F32.PACK_AB R35, RZ, R35 ;  /* 0x00000023ff23723e */ /* 0x000fe200000000ff */
        /* <DEDUP_REMOVED lines=30> */
[-C--:B------:R-:W-:Y:S01]  /*b860*/  FMUL R50, R50, R163.reuse ;  /* 0x000000a332327220 */ /* 0x080fe20000400000 */
[----:B------:R-:W-:Y:S01]  /*b870*/  ISETP.GT.AND P6, PT, R0, RZ, P0 ;  /* 0x000000ff0000720c */ /* 0x000fe200007c4270 */
[-C--:B------:R-:W-:Y:S01]  /*b880*/  FMUL R51, R51, R163.reuse ;  /* 0x000000a333337220 */ /* 0x080fe20000400000 */
[----:B------:R-:W-:Y:S01]  /*b890*/  F2FP.F16.F32.PACK_AB R44, RZ, R44 ;  /* 0x0000002cff2c723e */ /* 0x000fe200000000ff */
[----:B------:R-:W-:Y:S01]  /*b8a0*/  FMUL R52, R52, R163 ;  /* 0x000000a334347220 */ /* 0x000fe20000400000 */
[----:B------:R-:W-:Y:S01]  /*b8b0*/  F2FP.F16.F32.PACK_AB R45, RZ, R45 ;  /* 0x0000002dff2d723e */ /* 0x000fe200000000ff */
        /* <DEDUP_REMOVED lines=11> */
[C---:B------:R-:W-:Y:S01]  /*b970*/  ISETP.GT.AND P4, PT, R0.reuse, RZ, P2 ;  /* 0x000000ff0000720c */ /* 0x040fe20001784270 */
[-C--:B------:R-:W-:Y:S01]  /*b980*/  FMUL R57, R57, R163.reuse ;  /* 0x000000a339397220 */ /* 0x080fe20000400000 */
[----:B------:R-:W-:Y:S01]  /*b990*/  F2FP.F16.F32.PACK_AB R50, RZ, R50 ;  /* 0x00000032ff32723e */ /* 0x000fe200000000ff */
[----:B------:R0:W-:Y:S01]  /*b9a0*/  @P1 STG.E.U16 desc[UR4][R28.64], R149 ;  /* 0x000000951c001986 */ /* 0x0001e2000c101504 */
[----:B------:R-:W-:Y:S01]  /*b9b0*/  ISETP.GT.AND P1, PT, R0, 0x78, P3 ;  /* 0x000000780000780c */ /* 0x000fe20001f24270 */
[-C--:B------:R-:W-:Y:S01]  /*b9c0*/  FMUL R58, R58, R163.reuse ;  /* 0x000000a33a3a7220 */ /* 0x080fe20000400000 */
[----:B------:R-:W-:Y:S01]  /*b9d0*/  ISETP.GT.AND P3, PT, R0, 0x79, P3 ;  /* 0x000000790000780c */ /* 0x000fe20001f64270 */
        /* <DEDUP_REMOVED lines=128> */
[----:B------:R-:W-:-:S03]  /*c1e0*/  ISETP.GT.AND P3, PT, R0, 0x40, P0 ;  /* 0x000000400000780c */ /* 0x000fc60000764270 */
        /* <DEDUP_REMOVED lines=47> */
[C---:B------:R-:W-:Y:S02]  /*c4e0*/  ISETP.GT.AND P3, PT, R0.reuse, 0x78, P2 ;  /* 0x000000780000780c */ /* 0x040fe40001764270 */
[C---:B------:R-:W-:Y:S01]  /*c4f0*/  ISETP.GT.AND P2, PT, R0.reuse, 0x79, P2 ;  /* 0x000000790000780c */ /* 0x040fe20001744270 */
[----:B------:R0:W-:Y:S01]  /*c500*/  @P4 STG.E.U16 desc[UR4][R106.64+0x90], R78 ;  /* 0x0000904e6a004986 */ /* 0x0001e2000c101504 */
[----:B------:R-:W-:-:S03]  /*c510*/  ISETP.GT.AND P4, PT, R0, 0x71, P0 ;  /* 0x000000710000780c */ /* 0x000fc60000784270 */
[----:B------:R0:W-:Y:S01]  /*c520*/  @P5 STG.E.U16 desc[UR4][R108.64+0x90], R79 ;  /* 0x0000904f6c005986 */ /* 0x0001e2000c101504 */
[----:B------:R-:W-:-:S03]  /*c530*/  ISETP.GT.AND P5, PT, R0, 0x70, P0 ;  /* 0x000000700000780c */ /* 0x000fc600007a4270 */
[----:B------:R0:W-:Y:S01]  /*c540*/  @P6 STG.E.U16 desc[UR4][R26.64+0x80], R80 ;  /* 0x000080501a006986 */ /* 0x0001e2000c101504 */
[C---:B------:R-:W-:Y:S02]  /*c550*/  ISETP.GT.AND P6, PT, R0.reuse, 0x78, P0 ;  /* 0x000000780000780c */ /* 0x040fe400007c4270 */
[----:B------:R-:W-:Y:S01]  /*c560*/  ISETP.GT.AND P0, PT, R0, 0x79, P0 ;  /* 0x000000790000780c */ /* 0x000fe20000704270 */
[----:B------:R0:W-:Y:S06]  /*c570*/  @P1 STG.E.U16 desc[UR4][R24.64+0x80], R81 ;  /* 0x0000805118001986 */ /* 0x0001ec000c101504 */
[----:B------:R0:W-:Y:S04]  /*c580*/  @P5 STG.E.U16 desc[UR4][R26.64+0x90], R82 ;  /* 0x000090521a005986 */ /* 0x0001e8000c101504 */
        /* <DEDUP_REMOVED lines=8> */
.L_x_1354:
[----:B0-----:R0:W1:Y:S02]  /*c610*/  SYNCS.PHASECHK.TRANS64.TRYWAIT P0, [R5+URZ+0x38038], R4 ;  /* 0x03803804050075a7 */ /* 0x001064000800017f */
[----:B-1----:R-:W-:Y:S05]  /*c620*/  @!P0 NANOSLEEP.SYNCS 0x989680 ;  /* 0x009896800000895d */ /* 0x002fea0003900000 */
[----:B------:R-:W1:Y:S02]  /*c630*/  @!P0 SYNCS.PHASECHK.TRANS64 P0, [R5+URZ+0x38038], R4 ;  /* 0x03803804050085a7 */ /* 0x000e64000800007f */
[----:B-1----:R-:W-:Y:S05]  /*c640*/  @!P0 BRA `(.L_x_1354) ;  /* 0xfffffffc00f08947 */ /* 0x002fea000383ffff */
[----:B------:R-:W-:Y:S05]  /*c650*/  BRA `(.L_x_1609) ;  /* 0xffffff40009c7947 */ /* 0x000fea000383ffff */
.L_x_1356:
[----:B-1----:R1:W2:Y:S02]  /*c660*/  SYNCS.PHASECHK.TRANS64.TRYWAIT P2, [R5+URZ+0x38040], R4 ;  /* 0x03804004050075a7 */ /* 0x0022a4000804017f */
[----:B--2---:R-:W-:Y:S05]  /*c670*/  @!P2 NANOSLEEP.SYNCS 0x989680 ;  /* 0x009896800000a95d */ /* 0x004fea0003900000 */
[----:B------:R-:W2:Y:S02]  /*c680*/  @!P2 SYNCS.PHASECHK.TRANS64 P2, [R5+URZ+0x38040], R4 ;  /* 0x038040040500a5a7 */ /* 0x000ea4000804007f */
[----:B--2---:R-:W-:Y:S05]  /*c690*/  @!P2 BRA `(.L_x_1356) ;  /* 0xfffffffc00f0a947 */ /* 0x004fea000383ffff */
[----:B------:R-:W-:Y:S05]  /*c6a0*/  BRA `(.L_x_1610) ;  /* 0xffffff4400207947 */ /* 0x000fea000383ffff */
.L_x_1358:
[----:B--2---:R2:W3:Y:S02]  /*c6b0*/  SYNCS.PHASECHK.TRANS64.TRYWAIT P2, [R5+URZ+0x38048], R4 ;  /* 0x03804804050075a7 */ /* 0x0044e4000804017f */
[----:B---3--:R-:W-:Y:S05]  /*c6c0*/  @!P2 NANOSLEEP.SYNCS 0x989680 ;  /* 0x009896800000a95d */ /* 0x008fea0003900000 */
[----:B------:R-:W3:Y:S02]  /*c6d0*/  @!P2 SYNCS.PHASECHK.TRANS64 P2, [R5+URZ+0x38048], R4 ;  /* 0x038048040500a5a7 */ /* 0x000ee4000804007f */
[----:B---3--:R-:W-:Y:S05]  /*c6e0*/  @!P2 BRA `(.L_x_1358) ;  /* 0xfffffffc00f0a947 */ /* 0x008fea000383ffff */
[----:B------:R-:W-:Y:S05]  /*c6f0*/  BRA `(.L_x_1611) ;  /* 0xffffff44008c7947 */ /* 0x000fea000383ffff */
.L_x_1360:
[----:B---3--:R3:W4:Y:S02]  /*c700*/  SYNCS.PHASECHK.TRANS64.TRYWAIT P2, [R5+URZ+0x38050], R4 ;  /* 0x03805004050075a7 */ /* 0x008724000804017f */
[----:B----4-:R-:W-:Y:S05]  /*c710*/  @!P2 NANOSLEEP.SYNCS 0x989680 ;  /* 0x009896800000a95d */ /* 0x010fea0003900000 */
[----:B------:R-:W4:Y:S02]  /*c720*/  @!P2 SYNCS.PHASECHK.TRANS64 P2, [R5+URZ+0x38050], R4 ;  /* 0x038050040500a5a7 */ /* 0x000f24000804007f */
[----:B----4-:R-:W-:Y:S05]  /*c730*/  @!P2 BRA `(.L_x_1360) ;  /* 0xfffffffc00f0a947 */ /* 0x010fea000383ffff */
[----:B------:R-:W-:Y:S05]  /*c740*/  BRA `(.L_x_1612) ;  /* 0xffffff4400f87947 */ /* 0x000fea000383ffff */
.L_x_1362:
[----:B0-----:R0:W4:Y:S02]  /*c750*/  SYNCS.PHASECHK.TRANS64.TRYWAIT P2, [R5+URZ+0x38058], R4 ;  /* 0x03805804050075a7 */ /* 0x001124000804017f */
[----:B----4-:R-:W-:Y:S05]  /*c760*/  @!P2 NANOSLEEP.SYNCS 0x989680 ;  /* 0x009896800000a95d */ /* 0x010fea0003900000 */
[----:B------:R-:W4:Y:S02]  /*c770*/  @!P2 SYNCS.PHASECHK.TRANS64 P2, [R5+URZ+0x38058], R4 ;  /* 0x038058040500a5a7 */ /* 0x000f24000804007f */
[----:B----4-:R-:W-:Y:S05]  /*c780*/  @!P2 BRA `(.L_x_1362) ;  /* 0xfffffffc00f0a947 */ /* 0x010fea000383ffff */
[----:B------:R-:W-:Y:S05]  /*c790*/  BRA `(.L_x_1613) ;  /* 0xffffff4800647947 */ /* 0x000fea000383ffff */
.L_x_1364:
[----:B0-----:R0:W4:Y:S02]  /*c7a0*/  SYNCS.PHASECHK.TRANS64.TRYWAIT P2, [R5+URZ+0x38060], R4 ;  /* 0x03806004050075a7 */ /* 0x001124000804017f */
[----:B----4-:R-:W-:Y:S05]  /*c7b0*/  @!P2 NANOSLEEP.SYNCS 0x989680 ;  /* 0x009896800000a95d */ /* 0x010fea0003900000 */
[----:B------:R-:W4:Y:S02]  /*c7c0*/  @!P2 SYNCS.PHASECHK.TRANS64 P2, [R5+URZ+0x38060], R4 ;  /* 0x038060040500a5a7 */ /* 0x000f24000804007f */
[----:B----4-:R-:W-:Y:S05]  /*c7d0*/  @!P2 BRA `(.L_x_1364) ;  /* 0xfffffffc00f0a947 */ /* 0x010fea000383ffff */
[----:B------:R-:W-:Y:S05]  /*c7e0*/  BRA `(.L_x_1614) ;  /* 0xffffff4800d07947 */ /* 0x000fea000383ffff */
.L_x_1366:
[----:B0-----:R0:W4:Y:S02]  /*c7f0*/  SYNCS.PHASECHK.TRANS64.TRYWAIT P2, [R5+URZ+0x38068], R4 ;  /* 0x03806804050075a7 */ /* 0x001124000804017f */
[----:B----4-:R-:W-:Y:S05]  /*c800*/  @!P2 NANOSLEEP.SYNCS 0x989680 ;  /* 0x009896800000a95d */ /* 0x010fea0003900000 */
[----:B------:R-:W4:Y:S02]  /*c810*/  @!P2 SYNCS.PHASECHK.TRANS64 P2, [R5+URZ+0x38068], R4 ;  /* 0x038068040500a5a7 */ /* 0x000f24000804007f */
[----:B----4-:R-:W-:Y:S05]  /*c820*/  @!P2 BRA `(.L_x_1366) ;  /* 0xfffffffc00f0a947 */ /* 0x010fea000383ffff */
[----:B------:R-:W-:Y:S05]  /*c830*/  BRA `(.L_x_1615) ;  /* 0xffffff4c003c7947 */ /* 0x000fea000383ffff */
.L_x_1368:
[----:B------:R-:W-:Y:S01]  /*c840*/  BSSY B0, `(.L_x_1616) ;  /* 0x0000007000007945 */ /* 0x000fe20003800000 */
[----:B------:R-:W-:Y:S02]  /*c850*/  IMAD.MOV.U32 R12, RZ, RZ, RZ ;  /* 0x000000ffff0c7224 */ /* 0x000fe400078e00ff */
[----:B------:R-:W-:Y:S02]  /*c860*/  IMAD.MOV.U32 R11, RZ, RZ, 0x1f ;  /* 0x0000001fff0b7424 */ /* 0x000fe400078e00ff */
[----:B------:R-:W-:-:S07]  /*c870*/  IMAD.MOV.U32 R15, RZ, RZ, -0x1 ;  /* 0xffffffffff0f7424 */ /* 0x000fce00078e00ff */
[----:B01234-:R-:W-:Y:S05]  /*c880*/  WARPSYNC.COLLECTIVE R15, `(.L_x_1617) ;  /* 0x000000000f087348 */ /* 0x01ffea0003c00000 */
[----:B------:R0:W0:Y:S02]  /*c890*/  SHFL.IDX P6, R14, R13, R12, R11 ;  /* 0x0000000c0d0e7389 */ /* 0x00002400000c000b */
[----:B01234-:R-:W-:Y:S01]  /*c8a0*/  ENDCOLLECTIVE ;  /* 0x000000000000791b */ /* 0x01ffe20003800000 */
.L_x_1617:
[----:B------:R-:W-:Y:S05]  /*c8b0*/  BSYNC B0 ;  /* 0x0000000000007941 */ /* 0x000fea0003800000 */
.L_x_1616:
[----:B------:R-:W-:Y:S05]  /*c8c0*/  BRA `(.L_x_1618) ;  /* 0xffffff4c00a07947 */ /* 0x000fea000383ffff */
.L_x_1370:
[----:B--2---:R2:W3:Y:S02]  /*c8d0*/  SYNCS.PHASECHK.TRANS64.TRYWAIT P0, [R13+URZ+0x38000], R2 ;  /* 0x038000020d0075a7 */ /* 0x0044e4000800017f */
[----:B---3--:R-:W-:Y:S05]  /*c8e0*/  @!P0 NANOSLEEP.SYNCS 0x989680 ;  /* 0x009896800000895d */ /* 0x008fea0003900000 */
[----:B------:R-:W3:Y:S02]  /*c8f0*/  @!P0 SYNCS.PHASECHK.TRANS64 P0, [R13+URZ+0x38000], R2 ;  /* 0x038000020d0085a7 */ /* 0x000ee4000800007f */
[----:B---3--:R-:W-:Y:S05]  /*c900*/  @!P0 BRA `(.L_x_1370) ;  /* 0xfffffffc00f08947 */ /* 0x008fea000383ffff */
[----:B------:R-:W-:Y:S05]  /*c910*/  BRA `(.L_x_1619) ;  /* 0xffffff4c00f87947 */ /* 0x000fea000383ffff */
.L_x_1372:
[----:B0-----:R0:W1:Y:S02]  /*c920*/  SYNCS.PHASECHK.TRANS64.TRYWAIT P0, [R4+URZ+0x38000], R3 ;  /* 0x03800003040075a7 */ /* 0x001064000800017f */
[----:B-1----:R-:W-:Y:S05]  /*c930*/  @!P0 NANOSLEEP.SYNCS 0x989680 ;  /* 0x009896800000895d */ /* 0x002fea0003900000 */
[----:B------:R-:W1:Y:S02]  /*c940*/  @!P0 SYNCS.PHASECHK.TRANS64 P0, [R4+URZ+0x38000], R3 ;  /* 0x03800003040085a7 */ /* 0x000e64000800007f */
[----:B-1----:R-:W-:Y:S05]  /*c950*/  @!P0 BRA `(.L_x_1372) ;  /* 0xfffffffc00f08947 */ /* 0x002fea000383ffff */
[----:B------:R-:W-:Y:S05]  /*c960*/  BRA `(.L_x_1620) ;  /* 0xffffff54001c7947 */ /* 0x000fea000383ffff */
.L_x_1375:
[----:B0-----:R0:W1:Y:S02]  /*c970*/  SYNCS.PHASECHK.TRANS64.TRYWAIT P0, [R3+URZ+0x38038], R2 ;  /* 0x03803802030075a7 */ /* 0x001064000800017f */
[----:B-1----:R-:W-:Y:S05]  /*c980*/  @!P0 NANOSLEEP.SYNCS 0x989680 ;  /* 0x009896800000895d */ /* 0x002fea0003900000 */
[----:B------:R-:W1:Y:S02]  /*c990*/  @!P0 SYNCS.PHASECHK.TRANS64 P0, [R3+URZ+0x38038], R2 ;  /* 0x03803802030085a7 */ /* 0x000e64000800007f */
[----:B-1----:R-:W-:Y:S05]  /*c9a0*/  @!P0 BRA `(.L_x_1375) ;  /* 0xfffffffc00f08947 */ /* 0x002fea000383ffff */
[----:B------:R-:W-:Y:S05]  /*c9b0*/  BRA `(.L_x_1621) ;  /* 0xffffff5800847947 */ /* 0x000fea000383ffff */
.L_x_1622:
        /* <DEDUP_REMOVED lines=12> */
.L_x_2035:


//--------------------- .text._ZN7cutlass13device_kernelINS_4gemm6kernel13GemmUniversalIN4cute5tupleIJiiiiEEENS1_10collective13CollectiveMmaINS1_34MainloopSm90TmaGmmaWarpSpecializedILi5ENS5_IJNS4_1CILi2EEENSA_ILi1EEESC_EEENS1_35KernelTmaWarpSpecializedCooperativeEEENS5_IJNSA_ILi128EEESG_NSA_ILi64EEEEEENS_6half_tENS5_IJlSC_lEEESJ_SK_NS4_8TiledMMAINS4_8MMA_AtomIJNS4_4SM904GMMA26MMA_64x128x16_F32F16F16_SSILNSO_5MajorE0ELSQ_0ELNSO_7ScaleInE1ELSR_1EEEEEENS4_6LayoutISD_NS5_IJSC_NSA_ILi0EEESV_EEEEENS5_IJNS4_10UnderscoreESY_SY_EEEEENS4_13SM90_TMA_LOADENS4_14ComposedLayoutINS4_7SwizzleILi3ELi4ELi3EEENS4_18smem_ptr_flag_bitsILi16EEENSU_INS5_IJNSA_ILi8EEESH_EEENS5_IJSH_SC_EEEEEEEvNS4_8identityENS4_23SM90_TMA_LOAD_MULTICASTES1B_vS1C_EENS_8epilogue10collective6detail29Sm90TmaWarpSpecializedAdapterINS1G_15DefaultEpilogueISJ_NS5_IJSC_llEEES1K_NS1F_6thread17LinearCombinationISJ_Li1EffLNS1L_9ScaleType4KindE0ELNS_15FloatRoundStyleE2ESJ_EENS1_15EpilogueDefaultEEEEENS1_19PersistentSchedulerEvEEEEvNT_6ParamsE --------------------------
	.section	.text._ZN7cutlass13device_kernelINS_4gemm6kernel13GemmUniversalIN4cute5tupleIJiiiiEEENS1_10collective13CollectiveMmaINS1_34MainloopSm90TmaGmmaWarpSpecializedILi5ENS5_IJNS4_1CILi2EEENSA_ILi1EEESC_EEENS1_35KernelTmaWarpSpecializedCooperativeEEENS5_IJNSA_ILi128EEESG_NSA_ILi64EEEEEENS_6half_tENS5_IJlSC_lEEESJ_SK_NS4_8TiledMMAINS4_8MMA_AtomIJNS4_4SM904GMMA26MMA_64x128x16_F32F16F16_SSILNSO_5MajorE0ELSQ_0ELNSO_7ScaleInE1ELSR_1EEEEEENS4_6LayoutISD_NS5_IJSC_NSA_ILi0EEESV_EEEEENS5_IJNS4_10UnderscoreESY_SY_EEEEENS4_13SM90_TMA_LOADENS4_14ComposedLayoutINS4_7SwizzleILi3ELi4ELi3EEENS4_18smem_ptr_flag_bitsILi16EEENSU_INS5_IJNSA_ILi8EEESH_EEENS5_IJSH_SC_EEEEEEEvNS4_8identityENS4_23SM90_TMA_LOAD_MULTICASTES1B_vS1C_EENS_8epilogue10collective6detail29Sm90TmaWarpSpecializedAdapterINS1G_15DefaultEpilogueISJ_NS5_IJSC_llEEES1K_NS1F_6thread17LinearCombinationISJ_Li1EffLNS1L_9ScaleType4KindE0ELNS_15FloatRoundStyleE2ESJ_EENS1_15EpilogueDefaultEEEEENS1_19PersistentSchedulerEvEEEEvNT_6ParamsE,"ax",@progbits
	.align	128
.text._ZN7cutlass13device_kernelINS_4gemm6kernel13GemmUniversalIN4cute5tupleIJiiiiEEENS1_10collective13CollectiveMmaINS1_34MainloopSm90TmaGmmaWarpSpecializedILi5ENS5_IJNS4_1CILi2EEENSA_ILi1EEESC_EEENS1_35KernelTmaWarpSpecializedCooperativeEEENS5_IJNSA_ILi128EEESG_NSA_ILi64EEEEEENS_6half_tENS5_IJlSC_lEEESJ_SK_NS4_8TiledMMAINS4_8MMA_AtomIJNS4_4SM904GMMA26MMA_64x128x16_F32F16F16_SSILNSO_5MajorE0ELSQ_0ELNSO_7ScaleInE1ELSR_1EEEEEENS4_6LayoutISD_NS5_IJSC_NSA_ILi0EEESV_EEEEENS5_IJNS4_10UnderscoreESY_SY_EEEEENS4_13SM90_TMA_LOADENS4_14ComposedLayoutINS4_7SwizzleILi3ELi4ELi3EEENS4_18smem_ptr_flag_bitsILi16EEENSU_INS5_IJNSA_ILi8EEESH_EEENS5_IJSH_SC_EEEEEEEvNS4_8identityENS4_23SM90_TMA_LOAD_MULTICASTES1B_vS1C_EENS_8epilogue10collective6detail29Sm90TmaWarpSpecializedAdapterINS1G_15DefaultEpilogueISJ_NS5_IJSC_llEEES1K_NS1F_6thread17LinearCombinationISJ_Li1EffLNS1L_9ScaleType4KindE0ELNS_15FloatRoundStyleE2ESJ_EENS1_15EpilogueDefaultEEEEENS1_19PersistentSchedulerEvEEEEvNT_6ParamsE:
        .type           _ZN7cutlass13device_kernelINS_4gemm6kernel13GemmUniversalIN4cute5tupleIJiiiiEEENS1_10collective13CollectiveMmaINS1_34MainloopSm90TmaGmmaWarpSpecializedILi5ENS5_IJNS4_1CILi2EEENSA_ILi1EEESC_EEENS1_35KernelTmaWarpSpecializedCooperativeEEENS5_IJNSA_ILi128EEESG_NSA_ILi64EEEEEENS_6half_tENS5_IJlSC_lEEESJ_SK_NS4_8TiledMMAINS4_8MMA_AtomIJNS4_4SM904GMMA26MMA_64x128x16_F32F16F16_SSILNSO_5MajorE0ELSQ_0ELNSO_7ScaleInE1ELSR_1EEEEEENS4_6LayoutISD_NS5_IJSC_NSA_ILi0EEESV_EEEEENS5_IJNS4_10UnderscoreESY_SY_EEEEENS4_13SM90_TMA_LOADENS4_14ComposedLayoutINS4_7SwizzleILi3ELi4ELi3EEENS4_18smem_ptr_flag_bitsILi16EEENSU_INS5_IJNSA_ILi8EEESH_EEENS5_IJSH_SC_EEEEEEEvNS4_8identityENS4_23SM90_TMA_LOAD_MULTICASTES1B_vS1C_EENS_8epilogue10collective6detail29Sm90TmaWarpSpecializedAdapterINS1G_15DefaultEpilogueISJ_NS5_IJSC_llEEES1K_NS1F_6thread17LinearCombinationISJ_Li1EffLNS1L_9ScaleType4KindE0ELNS_15FloatRoundStyleE2ESJ_EENS1_15EpilogueDefaultEEEEENS1_19PersistentSchedulerEvEEEEvNT_6ParamsE,@function
        .size           _ZN7cutlass13device_kernelINS_4gemm6kernel13GemmUniversalIN4cute5tupleIJiiiiEEENS1_10collective13CollectiveMmaINS1_34MainloopSm90TmaGmmaWarpSpecializedILi5ENS5_IJNS4_1CILi2EEENSA_ILi1EEESC_EEENS1_35KernelTmaWarpSpecializedCooperativeEEENS5_IJNSA_ILi128EEESG_NSA_ILi64EEEEEENS_6half_tENS5_IJlSC_lEEESJ_SK_NS4_8TiledMMAINS4_8MMA_AtomIJNS4_4SM904GMMA26MMA_64x128x16_F32F16F16_SSILNSO_5MajorE0ELSQ_0ELNSO_7ScaleInE1ELSR_1EEEEEENS4_6LayoutISD_NS5_IJSC_NSA_ILi0EEESV_EEEEENS5_IJNS4_10UnderscoreESY_SY_EEEEENS4_13SM90_TMA_LOADENS4_14ComposedLayoutINS4_7SwizzleILi3ELi4ELi3EEENS4_18smem_ptr_flag_bitsILi16EEENSU_INS5_IJNSA_ILi8EEESH_EEENS5_IJSH_SC_EEEEEEEvNS4_8identityENS4_23SM90_TMA_LOAD_MULTICASTES1B_vS1C_EENS_8epilogue10collective6detail29Sm90TmaWarpSpecializedAdapterINS1G_15DefaultEpilogueISJ_NS5_IJSC_llEEES1K_NS1F_6thread17LinearCombinationISJ_Li1EffLNS1L_9ScaleType4KindE0ELNS_15FloatRoundStyleE2ESJ_EENS1_15EpilogueDefaultEEEEENS1_19PersistentSchedulerEvEEEEvNT_6ParamsE,(.L_x_2036 - _ZN7cutlass13device_kernelINS_4gemm6kernel13GemmUniversalIN4cute5tupleIJiiiiEEENS1_10collective13CollectiveMmaINS1_34MainloopSm90TmaGmmaWarpSpecializedILi5ENS5_IJNS4_1CILi2EEENSA_ILi1EEESC_EEENS1_35KernelTmaWarpSpecializedCooperativeEEENS5_IJNSA_ILi128EEESG_NSA_ILi64EEEEEENS_6half_tENS5_IJlSC_lEEESJ_SK_NS4_8TiledMMAINS4_8MMA_AtomIJNS4_4SM904GMMA26MMA_64x128x16_F32F16F16_SSILNSO_5MajorE0ELSQ_0ELNSO_7ScaleInE1ELSR_1EEEEEENS4_6LayoutISD_NS5_IJSC_NSA_ILi0EEESV_EEEEENS5_IJNS4_10UnderscoreESY_SY_EEEEENS4_13SM90_TMA_LOADENS4_14ComposedLayoutINS4_7SwizzleILi3ELi4ELi3EEENS4_18smem_ptr_flag_bitsILi16EEENSU_INS5_IJNSA_ILi8EEESH_EEENS5_IJSH_SC_EEEEEEEvNS4_8identityENS4_23SM90_TMA_LOAD_MULTICASTES1B_vS1C_EENS_8epilogue10collective6detail29Sm90TmaWarpSpecializedAdapterINS1G_15DefaultEpilogueISJ_NS5_IJSC_llEEES1K_NS1F_6thread17LinearCombinationISJ_Li1EffLNS1L_9ScaleType4KindE0ELNS_15FloatRoundStyleE2ESJ_EENS1_15EpilogueDefaultEEEEENS1_19PersistentSchedulerEvEEEEvNT_6ParamsE)
        .other          _ZN7cutlass13device_kernelINS_4gemm6kernel13GemmUniversalIN4cute5tupleIJiiiiEEENS1_10collective13CollectiveMmaINS1_34MainloopSm90TmaGmmaWarpSpecializedILi5ENS5_IJNS4_1CILi2EEENSA_ILi1EEESC_EEENS1_35KernelTmaWarpSpecializedCooperativeEEENS5_IJNSA_ILi128EEESG_NSA_ILi64EEEEEENS_6half_tENS5_IJlSC_lEEESJ_SK_NS4_8TiledMMAINS4_8MMA_AtomIJNS4_4SM904GMMA26MMA_64x128x16_F32F16F16_SSILNSO_5MajorE0ELSQ_0ELNSO_7ScaleInE1ELSR_1EEEEEENS4_6LayoutISD_NS5_IJSC_NSA_ILi0EEESV_EEEEENS5_IJNS4_10UnderscoreESY_SY_EEEEENS4_13SM90_TMA_LOADENS4_14ComposedLayoutINS4_7SwizzleILi3ELi4ELi3EEENS4_18smem_ptr_flag_bitsILi16EEENSU_INS5_IJNSA_ILi8EEESH_EEENS5_IJSH_SC_EEEEEEEvNS4_8identityENS4_23SM90_TMA_LOAD_MULTICASTES1B_vS1C_EENS_8epilogue10collective6detail29Sm90TmaWarpSpecializedAdapterINS1G_15DefaultEpilogueISJ_NS5_IJSC_llEEES1K_NS1F_6thread17LinearCombinationISJ_Li1EffLNS1L_9ScaleType4KindE0ELNS_15FloatRoundStyleE2ESJ_EENS1_15EpilogueDefaultEEEEENS1_19PersistentSchedulerEvEEEEvNT_6ParamsE,@"STO_CUDA_ENTRY STV_DEFAULT"
_ZN7cutlass13device_kernelINS_4gemm6kernel13GemmUniversalIN4cute5tupleIJiiiiEEENS1_10collective13CollectiveMmaINS1_34MainloopSm90TmaGmmaWarpSpecializedILi5ENS5_IJNS4_1CILi2EEENSA_ILi1EEESC_EEENS1_35KernelTmaWarpSpecializedCooperativeEEENS5_IJNSA_ILi128EEESG_NSA_ILi64EEEEEENS_6half_tENS5_IJlSC_lEEESJ_SK_NS4_8TiledMMAINS4_8MMA_AtomIJNS4_4SM904GMMA26MMA_64x128x16_F32F16F16_SSILNSO_5MajorE0ELSQ_0ELNSO_7ScaleInE1ELSR_1EEEEEENS4_6LayoutISD_NS5_IJSC_NSA_ILi0EEESV_EEEEENS5_IJNS4_10UnderscoreESY_SY_EEEEENS4_13SM90_TMA_LOADENS4_14ComposedLayoutINS4_7SwizzleILi3ELi4ELi3EEENS4_18smem_ptr_flag_bitsILi16EEENSU_INS5_IJNSA_ILi8EEESH_EEENS5_IJSH_SC_EEEEEEEvNS4_8identityENS4_23SM90_TMA_LOAD_MULTICASTES1B_vS1C_EENS_8epilogue10collective6detail29Sm90TmaWarpSpecializedAdapterINS1G_15DefaultEpilogueISJ_NS5_IJSC_llEEES1K_NS1F_6thread17LinearCombinationISJ_Li1EffLNS1L_9ScaleType4KindE0ELNS_15FloatRoundStyleE2ESJ_EENS1_15EpilogueDefaultEEEEENS1_19PersistentSchedulerEvEEEEvNT_6ParamsE:
[----:B------:R-:W0:Y:S01]  /*0000*/  LDC R1, c[0x0][0x28] ;  /* 0x00000a00ff017b82 */ /* 0x000e220000000800 */
        /* <DEDUP_REMOVED lines=8> */
[----:B0-23--:R-:W-:Y:S05]  /*0090*/  @P0 BRA `(.L_x_1624) ;  /* 0x0000000000200947 */ /* 0x00dfea0003800000 */
        /* <DEDUP_REMOVED lines=8> */
.L_x_1624:
[----:B------:R-:W-:Y:S05]  /*0120*/  BSYNC B0 ;  /* 0x0000000000007941 */ /* 0x000fea0003800000 */
.L_x_1623:
[----:B------:R-:W0:Y:S02]  /*0130*/  SHFL.IDX PT, R5, R0, RZ, 0x1f ;  /* 0x00001fff00057589 */ /* 0x000e2400000e0000 */
[----:B0-----:R-:W-:-:S13]  /*0140*/  ISETP.NE.AND P0, PT, R5, RZ, PT ;  /* 0x000000ff0500720c */ /* 0x001fda0003f05270 */
[----:B------:R-:W-:Y:S05]  /*0150*/  @P0 BRA `(.L_x_1625) ;  /* 0x0000000000600947 */ /* 0x000fea0003800000 */
        /* <DEDUP_REMOVED lines=13> */
[----:B0-----:R0:W1:Y:S01]  /*0230*/  SYNCS.EXCH.64 URZ, [UR8], UR4 ;  /* 0x00000004083f75b2 */ /* 0x0010620008000100 */
        /* <DEDUP_REMOVED lines=9> */
[----:B------:R-:W-:Y:S01]  /*02d0*/  NOP ;  /* 0x0000000000007918 */ /* 0x000fe20000000000 */
.L_x_1625:
[----:B------:R-:W-:Y:S01]  /*02e0*/  SHF.R.S32.HI R4, RZ, 0x1f, R93 ;  /* 0x0000001fff047819 */ /* 0x000fe2000001145d */
[----:B------:R-:W5:Y:S01]  /*02f0*/  SHFL.IDX PT, R0, R0, RZ, 0x1f ;  /* 0x00001fff00007589 */ /* 0x000f6200000e0000 */
[----:B0-----:R-:W0:Y:S01]  /*0300*/  S2UR UR8, SR_CTAID.X ;  /* 0x00000000000879c3 */ /* 0x001e220000002500 */
[----:B------:R-:W-:Y:S02]  /*0310*/  ELECT P0, URZ, PT ;  /* 0x00000000003f782f */ /* 0x000fe40003800000 */
[----:B------:R-:W-:Y:S01]  /*0320*/  LEA.HI R4, R4, R93, RZ, 0x7 ;  /* 0x0000005d04047211 */ /* 0x000fe200078f38ff */
[----:B------:R-:W-:Y:S01]  /*0330*/  ULDC UR4, c[0x0][0x150] ;  /* 0x0000540000047ab9 */ /* 0x000fe20000000800 */
[----:B------:R-:W-:Y:S01]  /*0340*/  SHF.R.S32.HI R10, RZ, 0x1f, R5 ;  /* 0x0000001fff0a7819 */ /* 0x000fe20000011405 */
[----:B------:R-:W-:Y:S01]  /*0350*/  NOP ;  /* 0x0000000000007918 */ /* 0x000fe20000000000 */
[----:B------:R-:W-:Y:S01]  /*0360*/  LOP3.LUT R4, R4, 0xffffff80, RZ, 0xc0, !PT ;  /* 0xffffff8004047812 */ /* 0x000fe200078ec0ff */
[----:B------:R-:W-:Y:S01]  /*0370*/  NOP ;  /* 0x0000000000007918 */ /* 0x000fe20000000000 */
[----:B------:R-:W-:Y:S01]  /*0380*/  LEA.HI R10, R10, R5, RZ, 0x2 ;  /* 0x000000050a0a7211 */ /* 0x000fe200078f10ff */
[----:B------:R-:W1:Y:S01]  /*0390*/  LDC R12, c[0x0][0x144] ;  /* 0x00005100ff0c7b82 */ /* 0x000e620000000800 */
[----:B------:R-:W-:Y:S01]  /*03a0*/  IMAD.MOV.U32 R22, RZ, RZ, 0x1 ;  /* 0x00000001ff167424 */ /* 0x000fe200078e00ff */
[----:B------:R-:W-:Y:S01]  /*03b0*/  ISETP.NE.AND P3, PT, R2, RZ, PT ;  /* 0x000000ff0200720c */ /* 0x000fe20003f65270 */
[----:B------:R-:W-:Y:S01]  /*03c0*/  IMAD.IADD R8, R93, 0x1, -R4 ;  /* 0x000000015d087824 */ /* 0x000fe200078e0a04 */
[----:B------:R-:W-:Y:S01]  /*03d0*/  LOP3.LUT R10, R10, 0x3ffffffc, RZ, 0xc0, !PT ;  /* 0x3ffffffc0a0a7812 */ /* 0x000fe200078ec0ff */
[----:B------:R-:W2:Y:S03]  /*03e0*/  S2R R4, SR_CTAID.Y ;  /* 0x0000000000047919 */ /* 0x000ea60000002600 */
[----:B------:R-:W-:Y:S01]  /*03f0*/  SHF.R.S32.HI R7, RZ, 0x1f, R8 ;  /* 0x0000001fff077819 */ /* 0x000fe20000011408 */
[----:B------:R-:W-:Y:S01]  /*0400*/  IMAD.IADD R10, R5, 0x1, -R10 ;  /* 0x00000001050a7824 */ /* 0x000fe200078e0a0a */
[----:B------:R-:W3:Y:S02]  /*0410*/  LDC R14, c[0x0][0x140] ;  /* 0x00005000ff0e7b82 */ /* 0x000ee40000000800 */
[----:B------:R-:W-:-:S02]  /*0420*/  LEA.HI R7, R7, R8, RZ, 0x3 ;  /* 0x0000000807077211 */ /* 0x000fc400078f18ff */
[----:B-----5:R-:W-:Y:S02]  /*0430*/  ISETP.NE.OR P0, PT, R0, RZ, !P0 ;  /* 0x000000ff0000720c */ /* 0x020fe40004705670 */
[--C-:B------:R-:W-:Y:S02]  /*0440*/  SHF.R.S32.HI R0, RZ, 0x3, R7.reuse ;  /* 0x00000003ff007819 */ /* 0x100fe40000011407 */
[----:B0-----:R-:W-:Y:S02]  /*0450*/  I2FP.F32.U32 R9, UR8 ;  /* 0x0000000800097c45 */ /* 0x001fe40008201000 */
[----:B------:R-:W-:-:S03]  /*0460*/  SHF.R.S32.HI R7, RZ, 0x1f, R7 ;  /* 0x0000001fff077819 */ /* 0x000fc60000011407 */
[----:B------:R-:W-:Y:S01]  /*0470*/  FMUL R11, R9, UR4 ;  /* 0x00000004090b7c20 */ /* 0x000fe20008400000 */
[----:B------:R-:W-:Y:S01]  /*0480*/  LEA.HI R7, R7, R0, RZ, 0x2 ;  /* 0x0000000007077211 */ /* 0x000fe200078f10ff */
[----:B------:R-:W-:Y:S01]  /*0490*/  ULDC UR4, c[0x0][0x154] ;  /* 0x0000550000047ab9 */ /* 0x000fe20000000800 */
[----:B------:R-:W0:Y:S01]  /*04a0*/  LDC R9, c[0x0][0x148] ;  /* 0x00005200ff097b82 */ /* 0x000e220000000800 */
[----:B------:R-:W-:Y:S01]  /*04b0*/  VOTEU.ALL UP0, P0 ;  /* 0x00000000003f7886 */ /* 0x000fe20000000000 */
[----:B------:R-:W-:Y:S01]  /*04c0*/  LOP3.LUT R7, R7, 0xfffffffc, RZ, 0xc0, !PT ;  /* 0xfffffffc07077812 */ /* 0x000fe200078ec0ff */
[----:B------:R-:W5:Y:S01]  /*04d0*/  F2I.U32.TRUNC.NTZ R11, R11 ;  /* 0x0000000b000b7305 */ /* 0x000f62000020f000 */
[----:B------:R-:W-:Y:S02]  /*04e0*/  VOTEU.ALL UP1, P0 ;  /* 0x00000000003f7886 */ /* 0x000fe40000020000 */
[----:B------:R-:W-:Y:S01]  /*04f0*/  @!UP0 UMOV UR6, 0x400 ;  /* 0x0000040000068882 */ /* 0x000fe20000000000 */
[----:B------:R-:W-:Y:S01]  /*0500*/  IMAD.IADD R7, R0, 0x1, -R7 ;  /* 0x0000000100077824 */ /* 0x000fe200078e0a07 */
[----:B------:R-:W4:Y:S01]  /*0510*/  @!UP0 S2UR UR7, SR_CgaCtaId ;  /* 0x00000000000789c3 */ /* 0x000f220000008800 */
[----:B------:R-:W-:-:S02]  /*0520*/  SHF.R.S32.HI R0, RZ, 0x1f, R3 ;  /* 0x0000001fff007819 */ /* 0x000fc40000011403 */
[----:B------:R-:W-:Y:S01]  /*0530*/  IMAD R10, R10, 0x4, R7 ;  /* 0x000000040a0a7824 */ /* 0x000fe200078e0207 */
[----:B--2---:R-:W-:Y:S02]  /*0540*/  I2FP.F32.U32 R13, R4 ;  /* 0x00000004000d7245 */ /* 0x004fe40000201000 */
[----:B------:R-:W-:Y:S01]  /*0550*/  LEA.HI R0, R0, R3, RZ, 0x2 ;  /* 0x0000000300007211 */ /* 0x000fe200078f10ff */
[C---:B------:R-:W-:Y:S01]  /*0560*/  IMAD.SHL.U32 R19, R10.reuse, 0x4, RZ ;  /* 0x000000040a137824 */ /* 0x040fe200078e00ff */
[----:B------:R-:W-:Y:S01]  /*0570*/  LEA.HI R7, R10, R10, RZ, 0x1 ;  /* 0x0000000a0a077211 */ /* 0x000fe200078f08ff */
[----:B------:R-:W-:Y:S01]  /*0580*/  FMUL R13, R13, UR4 ;  /* 0x000000040d0d7c20 */ /* 0x000fe20008400000 */
[----:B-----5:R-:W-:Y:S01]  /*0590*/  IMAD.MOV R15, RZ, RZ, -R11 ;  /* 0x000000ffff0f7224 */ /* 0x020fe200078e0a0b */
[----:B------:R-:W-:Y:S01]  /*05a0*/  LOP3.LUT R0, R0, 0xfffffffc, RZ, 0xc0, !PT ;  /* 0xfffffffc00007812 */ /* 0x000fe200078ec0ff */
[----:B------:R-:W-:Y:S01]  /*05b0*/  UMOV UR4, 0x20 ;  /* 0x0000002000047882 */ /* 0x000fe20000000000 */
[----:B------:R-:W-:Y:S01]  /*05c0*/  LOP3.LUT R11, R7, 0xfffffffe, RZ, 0xc0, !PT ;  /* 0xfffffffe070b7812 */ /* 0x000fe200078ec0ff */
[----:B-1----:R-:W-:Y:S01]  /*05d0*/  IMAD R7, R12, R15, UR8 ;  /* 0x000000080c077e24 */ /* 0x002fe2000f8e020f */
[----:B------:R-:W1:Y:S01]  /*05e0*/  F2I.U32.TRUNC.NTZ R13, R13 ;  /* 0x0000000d000d7305 */ /* 0x000e62000020f000 */
[----:B------:R-:W-:Y:S01]  /*05f0*/  IMAD.IADD R3, R3, 0x1, -R0 ;  /* 0x0000000103037824 */ /* 0x000fe200078e0a00 */
[C---:B------:R-:W-:Y:S01]  /*0600*/  LOP3.LUT R19, R10.reuse, 0xc, R19, 0x78, !PT ;  /* 0x0000000c0a137812 */ /* 0x040fe200078e7813 */
[----:B------:R-:W-:Y:S01]  /*0610*/  IMAD.IADD R12, R10, 0x1, -R11 ;  /* 0x000000010a0c7824 */ /* 0x000fe200078e0a0b */
[----:B------:R-:W-:-:S04]  /*0620*/  @!UP0 UIADD3 UR4, -UR4, 0x100000, URZ ;  /* 0x0010000004048890 */ /* 0x000fc8000fffe13f */
[----:B------:R-:W-:Y:S02]  /*0630*/  @!UP0 USHF.L.U32 UR5, UR4, 0xb, URZ ;  /* 0x0000000b04058899 */ /* 0x000fe4000800063f */
[----:B------:R-:W-:Y:S01]  /*0640*/  @!UP0 USHF.L.U32 UR4, UR4, 0x1, URZ ;  /* 0x0000000104048899 */ /* 0x000fe2000800063f */
[----:B---3--:R-:W-:Y:S02]  /*0650*/  ISETP.EQ.U32.AND P2, PT, R14, 0x1, PT ;  /* 0x000000010e00780c */ /* 0x008fe40003f42070 */
[C---:B------:R-:W-:Y:S02]  /*0660*/  ISETP.NE.AND P1, PT, R3.reuse, 0x3, PT ;  /* 0x000000030300780c */ /* 0x040fe40003f25270 */
[----:B------:R-:W-:Y:S01]  /*0670*/  ISETP.NE.AND P4, PT, R12, R7, PT ;  /* 0x000000070c00720c */ /* 0x000fe20003f85270 */
[----:B----4-:R-:W-:Y:S01]  /*0680*/  @!UP0 ULEA UR6, UR7, UR6, 0x18 ;  /* 0x0000000607068291 */ /* 0x010fe2000f8ec03f */
[----:B------:R-:W-:Y:S01]  /*0690*/  ISETP.EQ.OR P1, PT, R3, RZ, !P1 ;  /* 0x000000ff0300720c */ /* 0x000fe20004f22670 */
[----:B------:R-:W-:Y:S01]  /*06a0*/  VOTEU.ALL UP0, P0 ;  /* 0x00000000003f7886 */ /* 0x000fe20000000000 */
[----:B------:R-:W-:Y:S01]  /*06b0*/  LOP3.LUT P0, RZ, R8, 0x7, RZ, 0xc0, !PT ;  /* 0x0000000708ff7812 */ /* 0x000fe2000780c0ff */
[C---:B------:R-:W-:Y:S01]  /*06c0*/  VIADD R8, R2.reuse, 0xffffffff ;  /* 0xffffffff02087836 */ /* 0x040fe20000000000 */
[----:B------:R-:W-:Y:S01]  /*06d0*/  ISETP.EQ.AND P1, PT, R2, RZ, P1 ;  /* 0x000000ff0200720c */ /* 0x000fe20000f22270 */
[----:B-1----:R-:W-:Y:S01]  /*06e0*/  IMAD.MOV R23, RZ, RZ, -R13 ;  /* 0x000000ffff177224 */ /* 0x002fe200078e0a0d */
[----:B------:R-:W-:-:S02]  /*06f0*/  ISETP.LT.U32.AND P0, PT, R19, 0x2, !P0 ;  /* 0x000000021300780c */ /* 0x000fc40004701070 */
[----:B------:R-:W-:Y:S01]  /*0700*/  ISETP.GE.U32.AND P6, PT, R8, 0x2, PT ;  /* 0x000000020800780c */ /* 0x000fe20003fc6070 */
[----:B0-----:R-:W-:Y:S01]  /*0710*/  IMAD R11, R9, R23, R4 ;  /* 0x00000017090b7224 */ /* 0x001fe200078e0204 */
[----:B------:R-:W-:Y:S01]  /*0720*/  SEL R18, RZ, 0x1, !P1 ;  /* 0x00000001ff127807 */ /* 0x000fe20004800000 */
[----:B------:R-:W0:Y:S02]  /*0730*/  FENCE.VIEW.ASYNC.S ;  /* 0x00000000000073c6 */ /* 0x000e240000000000 */
[----:B0-----:R0:W1:Y:S01]  /*0740*/  @!UP0 SYNCS.EXCH.64 URZ, [UR6+0x60], UR4 ;  /* 0x00006004063f85b2 */ /* 0x0010620008000100 */
[----:B------:R-:W-:Y:S02]  /*0750*/  @P4 LEA.HI R0, R19, R19, RZ, 0x1 ;  /* 0x0000001313004211 */ /* 0x000fe400078f08ff */
[----:B------:R-:W-:Y:S02]  /*0760*/  SEL R18, R18, 0x2, P6 ;  /* 0x0000000212127807 */ /* 0x000fe40003000000 */
[----:B------:R-:W-:-:S04]  /*0770*/  @P4 SHF.R.S32.HI R0, RZ, 0x1, R0 ;  /* 0x00000001ff004819 */ /* 0x000fc80000011400 */
[----:B------:R-:W-:Y:S02]  /*0780*/  @P4 ISETP.NE.AND P5, PT, R0, R11, PT ;  /* 0x0000000b0000420c */ /* 0x000fe40003fa5270 */
[----:B------:R-:W-:Y:S02]  /*0790*/  SEL R11, RZ, 0x1, !P0 ;  /* 0x00000001ff0b7807 */ /* 0x000fe40004000000 */
[----:B------:R-:W-:Y:S02]  /*07a0*/  @P4 SEL R22, RZ, 0x1, P5 ;  /* 0x00000001ff164807 */ /* 0x000fe40002800000 */
[----:B------:R-:W-:Y:S01]  /*07b0*/  LOP3.LUT R0, R93, 0x7f, RZ, 0xc0, !PT ;  /* 0x0000007f5d007812 */ /* 0x000fe200078ec0ff */
[----:B------:R0:W2:Y:S01]  /*07c0*/  @!UP1 SYNCS.EXCH.64 URZ, [UR6+0x68], UR4 ;  /* 0x00006804063f95b2 */ /* 0x0000a20008000100 */
[----:B------:R-:W-:Y:S01]  /*07d0*/  LOP3.LUT R22, R22, R11, RZ, 0xc0, !PT ;  /* 0x0000000b16167212 */ /* 0x000fe200078ec0ff */
[----:B------:R-:W-:Y:S01]  /*07e0*/  NOP ;  /* 0x0000000000007918 */ /* 0x000fe20000000000 */
[----:B------:R-:W-:Y:S05]  /*07f0*/  @!P2 BRA `(.L_x_1626) ;  /* 0x000000000008a947 */ /* 0x000fea0003800000 */
[----:B-12---:R-:W-:Y:S01]  /*0800*/  UCGABAR_ARV ;  /* 0x00000000000079c7 */ /* 0x006fe20008000000 */
[----:B------:R-:W-:Y:S05]  /*0810*/  BRA `(.L_x_1627) ;  /* 0x0000000000047947 */ /* 0x000fea0003800000 */
.L_x_1626:
[----:B-12---:R-:W-:Y:S01]  /*0820*/  NOP ;  /* 0x0000000000007918 */ /* 0x006fe20000000000 */
.L_x_1627:
[----:B------:R-:W1:Y:S01]  /*0830*/  LDC R2, c[0x0][0x65c] ;  /* 0x00019700ff027b82 */ /* 0x000e620000000800 */
[----:B------:R-:W-:Y:S02]  /*0840*/  IMAD.U32 R10, RZ, RZ, UR8 ;  /* 0x00000008ff0a7e24 */ /* 0x000fe4000f8e00ff */
[----:B------:R-:W-:Y:S01]  /*0850*/  IMAD.MOV.U32 R11, RZ, RZ, RZ ;  /* 0x000000ffff0b7224 */ /* 0x000fe200078e00ff */
[----:B-1----:R-:W-:-:S04]  /*0860*/  ISETP.NE.AND P1, PT, R2, 0x1, PT ;  /* 0x000000010200780c */ /* 0x002fc80003f25270 */
[----:B------:R-:W-:-:S09]  /*0870*/  P2R R5, PR, RZ, 0x2 ;  /* 0x00000002ff057803 */ /* 0x000fd20000000000 */
[----:B------:R-:W1:Y:S01]  /*0880*/  @P1 LDC R17, c[0x0][0x10] ;  /* 0x00000400ff111b82 */ /* 0x000e620000000800 */
[----:B------:R-:W-:Y:S02]  /*0890*/  @P1 IMAD.MOV.U32 R5, RZ, RZ, RZ ;  /* 0x000000ffff051224 */ /* 0x000fe400078e00ff */
[----:B------:R-:W-:-:S05]  /*08a0*/  @P1 IMAD.MOV.U32 R15, RZ, RZ, RZ ;  /* 0x000000ffff0f1224 */ /* 0x000fca00078e00ff */
[----:B------:R-:W2:Y:S01]  /*08b0*/  @!P1 LDC R13, c[0x0][0xc] ;  /* 0x00000300ff0d9b82 */ /* 0x000ea20000000800 */
[----:B0-----:R-:W-:Y:S01]  /*08c0*/  ULDC UR4, c[0x0][0xc] ;  /* 0x0000030000047ab9 */ /* 0x001fe20000000800 */
        /* <DEDUP_REMOVED lines=8> */
[----:B--2---:R-:W-:-:S04]  /*0950*/  @!P1 IMAD.WIDE.U32 R10, R4, R13, R10 ;  /* 0x0000000d040a9225 */ /* 0x004fc800078e000a */
[----:B------:R-:W-:Y:S02]  /*0960*/  @!P1 IMAD.MOV.U32 R16, RZ, RZ, R10 ;  /* 0x000000ffff109224 */ /* 0x000fe400078e000a */
[----:B------:R-:W-:Y:S01]  /*0970*/  @!P1 IMAD.MOV.U32 R17, RZ, RZ, R11 ;  /* 0x000000ffff119224 */ /* 0x000fe200078e000b */
[----:B------:R-:W-:Y:S06]  /*0980*/  @!P2 BRA `(.L_x_1628) ;  /* 0x00000000000ca947 */ /* 0x000fec0003800000 */
[----:B------:R-:W-:Y:S01]  /*0990*/  UCGABAR_WAIT ;  /* 0x0000000000007dc7 */ /* 0x000fe20008000000 */
[----:B------:R-:W-:Y:S01]  /*09a0*/  CCTL.IVALL ;  /* 0x00000000ff00798f */ /* 0x000fe20002000000 */
[----:B------:R-:W-:Y:S05]  /*09b0*/  BRA `(.L_x_1629) ;  /* 0x0000000000047947 */ /* 0x000fea0003800000 */
.L_x_1628:
[----:B------:R-:W-:Y:S06]  /*09c0*/  BAR.SYNC.DEFER_BLOCKING 0x0 ;  /* 0x0000000000007b1d */ /* 0x000fec0000010000 */
.L_x_1629:
[----:B------:R-:W-:Y:S05]  /*09d0*/  @!P3 BRA `(.L_x_1630) ;  /* 0x000000740044b947 */ /* 0x000fea0003800000 */
[----:B------:R-:W-:-:S13]  /*09e0*/  ISETP.GT.U32.AND P0, PT, R8, 0x1, PT ;  /* 0x000000010800780c */ /* 0x000fda0003f04070 */
[----:B------:R-:W-:Y:S05]  /*09f0*/  @P0 EXIT ;  /* 0x000000000000094d */ /* 0x000fea0003800000 */
        /* <DEDUP_REMOVED lines=8> */
[----:B------:R-:W0:Y:S01]  /*0a80*/  LDC.64 R24, c[0x0][0x628] ;  /* 0x00018a00ff187b82 */ /* 0x000e220000000a00 */
[----:B------:R-:W-:Y:S02]  /*0a90*/  IMAD.MOV.U32 R10, RZ, RZ, R16 ;  /* 0x000000ffff0a7224 */ /* 0x000fe400078e0010 */
[----:B------:R-:W-:-:S05]  /*0aa0*/  IMAD.MOV.U32 R11, RZ, RZ, R17 ;  /* 0x000000ffff0b7224 */ /* 0x000fca00078e0011 */
[----:B------:R-:W1:Y:S08]  /*0ab0*/  LDC R8, c[0x0][0x630] ;  /* 0x00018c00ff087b82 */ /* 0x000e700000000800 */
[----:B------:R-:W2:Y:S01]  /*0ac0*/  LDC.64 R26, c[0x0][0x620] ;  /* 0x00018800ff1a7b82 */ /* 0x000ea20000000a00 */
[----:B0-----:R-:W-:-:S04]  /*0ad0*/  ISETP.NE.U32.AND P0, PT, R24, RZ, PT ;  /* 0x000000ff1800720c */ /* 0x001fc80003f05070 */
[----:B------:R-:W-:-:S13]  /*0ae0*/  ISETP.NE.AND.EX P0, PT, R25, RZ, PT, P0 ;  /* 0x000000ff1900720c */ /* 0x000fda0003f05300 */
[----:B-12---:R-:W-:Y:S05]  /*0af0*/  @!P0 BRA `(.L_x_1632) ;  /* 0x0000000000288947 */ /* 0x006fea0003800000 */
[----:B------:R-:W0:Y:S02]  /*0b00*/  LDC R3, c[0x0][0x634] ;  /* 0x00018d00ff037b82 */ /* 0x000e240000000800 */
[----:B0-----:R-:W-:-:S05]  /*0b10*/  IADD3 R3, P0, R16, R3, RZ ;  /* 0x0000000310037210 */ /* 0x001fca0007f1e0ff */
        /* <DEDUP_REMOVED lines=8> */
.L_x_1632:
[----:B------:R-:W0:Y:S01]  /*0ba0*/  LDC.64 R30, c[0x0][0x640] ;  /* 0x00019000ff1e7b82 */ /* 0x000e220000000a00 */
[-CC-:B------:R-:W-:Y:S02]  /*0bb0*/  SHF.R.U64 R97, R10, R8.reuse, R11.reuse ;  /* 0x000000080a617219 */ /* 0x180fe4000000120b */
[----:B------:R-:W-:Y:S02]  /*0bc0*/  SHF.R.U32.HI R3, RZ, R8, R11 ;  /* 0x00000008ff037219 */ /* 0x000fe4000001160b */
[----:B------:R-:W-:-:S03]  /*0bd0*/  IADD3 R5, P0, RZ, -R97, RZ ;  /* 0x80000061ff057210 */ /* 0x000fc60007f1e0ff */
[----:B------:R-:W1:Y:S02]  /*0be0*/  LDC R12, c[0x0][0x618] ;  /* 0x00018600ff0c7b82 */ /* 0x000e640000000800 */
[----:B------:R-:W-:Y:S02]  /*0bf0*/  IMAD.X R3, RZ, RZ, ~R3, P0 ;  /* 0x000000ffff037224 */ /* 0x000fe400000e0e03 */
[----:B------:R-:W-:-:S04]  /*0c00*/  IMAD.WIDE.U32 R10, R5, R26, R16 ;  /* 0x0000001a050a7225 */ /* 0x000fc800078e0010 */
[----:B------:R-:W2:Y:S01]  /*0c10*/  LDC R20, c[0x0][0x608] ;  /* 0x00018200ff147b82 */ /* 0x000ea20000000800 */
[----:B------:R-:W-:Y:S02]  /*0c20*/  IMAD R8, R3, R26, RZ ;  /* 0x0000001a03087224 */ /* 0x000fe400078e02ff */
[----:B------:R-:W-:Y:S02]  /*0c30*/  IMAD.MOV.U32 R3, RZ, RZ, -0x1 ;  /* 0xffffffffff037424 */ /* 0x000fe400078e00ff */
[----:B------:R-:W-:Y:S02]  /*0c40*/  IMAD R5, R5, R27, R8 ;  /* 0x0000001b05057224 */ /* 0x000fe400078e0208 */
[----:B------:R-:W-:Y:S01]  /*0c50*/  IMAD R26, R9, R23, R4 ;  /* 0x00000017091a7224 */ /* 0x000fe200078e0204 */
[----:B------:R-:W3:Y:S01]  /*0c60*/  LDC R28, c[0x0][0x658] ;  /* 0x00019600ff1c7b82 */ /* 0x000ee20000000800 */
[----:B------:R-:W-:Y:S01]  /*0c70*/  IMAD.IADD R5, R11, 0x1, R5 ;  /* 0x000000010b057824 */ /* 0x000fe200078e0205 */
[----:B0-----:R-:W-:Y:S01]  /*0c80*/  ISETP.NE.U32.AND P0, PT, R30, RZ, PT ;  /* 0x000000ff1e00720c */ /* 0x001fe20003f05070 */
[----:B------:R-:W-:-:S03]  /*0c90*/  IMAD.MOV.U32 R23, RZ, RZ, 0x1 ;  /* 0x00000001ff177424 */ /* 0x000fc600078e00ff */
[----:B------:R-:W-:Y:S02]  /*0ca0*/  ISETP.NE.AND.EX P0, PT, R31, RZ, PT, P0 ;  /* 0x000000ff1f00720c */ /* 0x000fe40003f05300 */
[----:B------:R-:W0:Y:S01]  /*0cb0*/  LDC R24, c[0x0][0x600] ;  /* 0x00018000ff187b82 */ /* 0x000e220000000800 */
[-CC-:B-1----:R-:W-:Y:S02]  /*0cc0*/  SHF.R.U64 R14, R10, R12.reuse, R5.reuse ;  /* 0x0000000c0a0e7219 */ /* 0x182fe40000001205 */
[----:B------:R-:W-:-:S05]  /*0cd0*/  SHF.R.U32.HI R5, RZ, R12, R5 ;  /* 0x0000000cff057219 */ /* 0x000fca0000011605 */
[----:B------:R-:W1:Y:S01]  /*0ce0*/  LDC R15, c[0x0][0x648] ;  /* 0x00019200ff0f7b82 */ /* 0x000e620000000800 */
[-CC-:B--2---:R-:W-:Y:S02]  /*0cf0*/  SHF.R.U64 R27, R14, R20.reuse, R5.reuse ;  /* 0x000000140e1b7219 */ /* 0x184fe40000001205 */
[----:B------:R-:W-:-:S05]  /*0d00*/  SHF.R.U32.HI R5, RZ, R20, R5 ;  /* 0x00000014ff057219 */ /* 0x000fca0000011605 */
[----:B------:R-:W2:Y:S01]  /*0d10*/  LDC R21, c[0x0][0x638] ;  /* 0x00018e00ff157b82 */ /* 0x000ea20000000800 */
[-CC-:B---3--:R-:W-:Y:S02]  /*0d20*/  SHF.R.U64 R20, R27, R28.reuse, R5.reuse ;  /* 0x0000001c1b147219 */ /* 0x188fe40000001205 */
[-C--:B------:R-:W-:Y:S02]  /*0d30*/  SHF.L.U32 R3, R3, R28.reuse, RZ ;  /* 0x0000001c03037219 */ /* 0x080fe400000006ff */
[----:B------:R-:W-:Y:S01]  /*0d40*/  SHF.R.U32.HI R5, RZ, R28, R5 ;  /* 0x0000001cff057219 */ /* 0x000fe20000011605 */
[----:B------:R-:W-:Y:S01]  /*0d50*/  IMAD.MOV.U32 R4, RZ, RZ, R20 ;  /* 0x000000ffff047224 */ /* 0x000fe200078e0014 */
[----:B------:R-:W-:Y:S01]  /*0d60*/  LOP3.LUT R12, RZ, R3, RZ, 0x33, !PT ;  /* 0x00000003ff0c7212 */ /* 0x000fe200078e33ff */
[----:B------:R-:W3:Y:S01]  /*0d70*/  LDC R25, c[0x0][0x610] ;  /* 0x00018400ff197b82 */ /* 0x000ee20000000800 */
        /* <DEDUP_REMOVED lines=11> */
.L_x_1633:
[----:B-1----:R-:W-:Y:S01]  /*0e30*/  SHF.R.U64 R4, R4, R15, R5 ;  /* 0x0000000f04047219 */ /* 0x002fe20000001205 */
[----:B0-----:R-:W-:Y:S01]  /*0e40*/  VIADD R5, R24, 0xffffffff ;  /* 0xffffffff18057836 */ /* 0x001fe20000000000 */
[----:B------:R-:W-:Y:S02]  /*0e50*/  SHF.L.U32 R3, R23, R28, RZ ;  /* 0x0000001c17037219 */ /* 0x000fe400000006ff */
[----:B------:R-:W-:Y:S01]  /*0e60*/  LOP3.LUT R12, R27, R12, RZ, 0xc0, !PT ;  /* 0x0000000c1b0c7212 */ /* 0x000fe200078ec0ff */
[----:B------:R-:W-:Y:S01]  /*0e70*/  IMAD.MOV R8, RZ, RZ, -R4 ;  /* 0x000000ffff087224 */ /* 0x000fe200078e0a04 */
[----:B------:R-:W-:-:S03]  /*0e80*/  SEL R7, R7, R26, !P1 ;  /* 0x0000001a07077207 */ /* 0x000fc60004800000 */
[----:B------:R-:W-:Y:S01]  /*0e90*/  IMAD R12, R3, R4, R12 ;  /* 0x00000004030c7224 */ /* 0x000fe200078e020c */
[----:B------:R-:W-:Y:S01]  /*0ea0*/  LOP3.LUT R4, R14, R5, RZ, 0xc0, !PT ;  /* 0x000000050e047212 */ /* 0x000fe200078ec0ff */
[----:B--2---:R-:W-:Y:S02]  /*0eb0*/  IMAD R3, R8, R21, R20 ;  /* 0x0000001508037224 */ /* 0x004fe400078e0214 */
[----:B---3--:R-:W-:Y:S02]  /*0ec0*/  IMAD R7, R12, R25, R7 ;  /* 0x000000190c077224 */ /* 0x008fe400078e0207 */
[----:B------:R-:W-:Y:S02]  /*0ed0*/  IMAD.MOV.U32 R5, RZ, RZ, 0x1 ;  /* 0x00000001ff057424 */ /* 0x000fe400078e00ff */
[----:B------:R-:W-:-:S03]  /*0ee0*/  IMAD R4, R3, R24, R4 ;  /* 0x0000001803047224 */ /* 0x000fc600078e0204 */
[----:B------:R-:W-:Y:S02]  /*0ef0*/  PRMT R3, R5, 0x7610, R3 ;  /* 0x0000761005037816 */ /* 0x000fe40000000003 */
[----:B------:R-:W-:Y:S02]  /*0f00*/  SEL R98, R4, R7, !P1 ;  /* 0x0000000704627207 */ /* 0x000fe40004800000 */
[----:B------:R-:W-:-:S07]  /*0f10*/  SEL R99, R7, R4, !P1 ;  /* 0x0000000407637207 */ /* 0x000fce0004800000 */
.L_x_1631:
[----:B------:R-:W-:-:S08]  /*0f20*/  NOP ;  /* 0x0000000000007918 */ /* 0x000fd00000000000 */
[----:B------:R-:W0:Y:S02]  /*0f30*/  USETMAXREG.TRY_ALLOC.CTAPOOL UP0, 0xe8 ;  /* 0x000000e8000079c8 */ /* 0x000e240008000600 */
[----:B0-----:R-:W-:-:S13]  /*0f40*/  PLOP3.LUT P0, PT, PT, PT, UP0, 0x80, 0x0 ;  /* 0x000000000000781c */ /* 0x001fda0003f0f008 */
[----:B------:R-:W-:Y:S05]  /*0f50*/  @!P0 BRA `(.L_x_1631) ;  /* 0xfffffffc00f08947 */ /* 0x000fea000383ffff */
        /* <DEDUP_REMOVED lines=12> */
.L_x_1634:
[----:B------:R-:W-:Y:S02]  /*1020*/  ULDC.64 UR4, c[0x0][0x588] ;  /* 0x0001620000047ab9 */ /* 0x000fe40000000a00 */
[----:B------:R-:W-:-:S04]  /*1030*/  ISETP.NE.U32.AND P0, PT, RZ, UR4, PT ;  /* 0x00000004ff007c0c */ /* 0x000fc8000bf05070 */
[----:B------:R-:W-:-:S13]  /*1040*/  ISETP.NE.AND.EX P0, PT, RZ, UR5, PT, P0 ;  /* 0x00000005ff007c0c */ /* 0x000fda000bf05300 */
[----:B------:R-:W-:Y:S05]  /*1050*/  @!P0 BRA `(.L_x_1636) ;  /* 0x00000000000c8947 */ /* 0x000fea0003800000 */
[----:B------:R-:W0:Y:S02]  /*1060*/  LDC.64 R4, c[0x0][0x588] ;  /* 0x00016200ff047b82 */ /* 0x000e240000000a00 */
[----:B0-----:R1:W5:Y:S01]  /*1070*/  LDG.E R23, desc[UR52][R4.64] ;  /* 0x0000003404177981 */ /* 0x001362000c1e1900 */
[----:B------:R-:W-:Y:S05]  /*1080*/  BRA `(.L_x_1635) ;  /* 0x0000000000087947 */ /* 0x000fea0003800000 */
.L_x_1636:
[----:B------:R-:W-:Y:S02]  /*1090*/  ULDC UR4, c[0x0][0x580] ;  /* 0x0001600000047ab9 */ /* 0x000fe40000000800 */
[----:B------:R-:W-:-:S07]  /*10a0*/  IMAD.U32 R23, RZ, RZ, UR4 ;  /* 0x00000004ff177e24 */ /* 0x000fce000f8e00ff */
.L_x_1635:
        /* <DEDUP_REMOVED lines=11> */
.L_x_1637:
[----:B------:R-:W-:Y:S02]  /*1160*/  ULDC.64 UR4, c[0x0][0x590] ;  /* 0x0001640000047ab9 */ /* 0x000fe40000000a00 */
[----:B------:R-:W-:-:S04]  /*1170*/  ISETP.NE.U32.AND P0, PT, RZ, UR4, PT ;  /* 0x00000004ff007c0c */ /* 0x000fc8000bf05070 */
[----:B------:R-:W-:-:S13]  /*1180*/  ISETP.NE.AND.EX P0, PT, RZ, UR5, PT, P0 ;  /* 0x00000005ff007c0c */ /* 0x000fda000bf05300 */
[----:B------:R-:W-:Y:S05]  /*1190*/  @!P0 BRA `(.L_x_1639) ;  /* 0x00000000000c8947 */ /* 0x000fea0003800000 */
[----:B------:R-:W2:Y:S02]  /*11a0*/  LDC.64 R88, c[0x0][0x590] ;  /* 0x00016400ff587b82 */ /* 0x000ea40000000a00 */
[----:B--2---:R2:W5:Y:S01]  /*11b0*/  LDG.E R88, desc[UR52][R88.64] ;  /* 0x0000003458587981 */ /* 0x004562000c1e1900 */
[----:B------:R-:W-:Y:S05]  /*11c0*/  BRA `(.L_x_1638) ;  /* 0x0000000000087947 */ /* 0x000fea0003800000 */
.L_x_1639:
[----:B------:R-:W-:Y:S02]  /*11d0*/  ULDC UR4, c[0x0][0x584] ;  /* 0x0001610000047ab9 */ /* 0x000fe40000000800 */
[----:B------:R-:W-:-:S07]  /*11e0*/  IMAD.U32 R88, RZ, RZ, UR4 ;  /* 0x00000004ff587e24 */ /* 0x000fce000f8e00ff */
.L_x_1638:
[----:B------:R-:W-:-:S13]  /*11f0*/  LOP3.LUT P0, RZ, R3, 0xff, RZ, 0xc0, !PT ;  /* 0x000000ff03ff7812 */ /* 0x000fda000780c0ff */
[----:B------:R-:W-:Y:S05]  /*1200*/  @!P0 EXIT ;  /* 0x000000000000894d */ /* 0x000fea0003800000 */
[----:B------:R-:W3:Y:S01]  /*1210*/  LDC R94, c[0x0][0x658] ;  /* 0x00019600ff5e7b82 */ /* 0x000ee20000000800 */
[----:B------:R-:W-:Y:S01]  /*1220*/  ULDC.64 UR6, c[0x0][0x288] ;  /* 0x0000a20000067ab9 */ /* 0x000fe20000000a00 */
[----:B------:R-:W-:Y:S01]  /*1230*/  SHF.R.U32.HI R3, RZ, 0x5, R0 ;  /* 0x00000005ff037819 */ /* 0x000fe20000011600 */
[----:B------:R-:W-:Y:S01]  /*1240*/  UIADD3 UR4, UR7, 0x3f, URZ ;  /* 0x0000003f07047890 */ /* 0x000fe2000fffe03f */
[----:B------:R-:W-:Y:S01]  /*1250*/  SHF.R.U32.HI R0, RZ, 0x2, R93 ;  /* 0x00000002ff007819 */ /* 0x000fe2000001165d */
[----:B01----:R-:W-:Y:S01]  /*1260*/  IMAD.U32 R5, RZ, RZ, UR6 ;  /* 0x00000006ff057e24 */ /* 0x003fe2000f8e00ff */
[----:B------:R-:W-:Y:S01]  /*1270*/  LOP3.LUT R96, R93, 0x3, RZ, 0xc0, !PT ;  /* 0x000000035d607812 */ /* 0x000fe200078ec0ff */
[----:B------:R-:W-:Y:S01]  /*1280*/  USHF.R.S32.HI UR5, URZ, 0x1f, UR4 ;  /* 0x0000001f3f057899 */ /* 0x000fe20008011404 */
[----:B------:R-:W0:Y:S01]  /*1290*/  LDC R91, c[0x0][0x600] ;  /* 0x00018000ff5b7b82 */ /* 0x000e220000000800 */
[----:B------:R-:W-:Y:S01]  /*12a0*/  LOP3.LUT R0, R0, 0x7, RZ, 0xc0, !PT ;  /* 0x0000000700007812 */ /* 0x000fe200078ec0ff */
[C---:B------:R-:W-:Y:S01]  /*12b0*/  IMAD.SHL.U32 R95, R3.reuse, 0x10, RZ ;  /* 0x00000010035f7824 */ /* 0x040fe200078e00ff */
[----:B------:R-:W-:Y:S01]  /*12c0*/  ULEA.HI UR5, UR5, UR4, URZ, 0x6 ;  /* 0x0000000405057291 */ /* 0x000fe2000f8f303f */
[----:B------:R-:W-:Y:S01]  /*12d0*/  IMAD R96, R96, -0x2, R5 ;  /* 0xfffffffe60607824 */ /* 0x000fe200078e0205 */
[----:B------:R-:W-:Y:S01]  /*12e0*/  ULDC.64 UR40, c[0x0][0x5b0] ;  /* 0x00016c0000287ab9 */ /* 0x000fe20000000a00 */
[--C-:B------:R-:W-:Y:S01]  /*12f0*/  IMAD R3, R3, -0x10, -R0.reuse ;  /* 0xfffffff003037824 */ /* 0x100fe200078e0a00 */
[----:B------:R-:W-:Y:S01]  /*1300*/  LOP3.LUT R95, R95, 0xfffffff0, R0, 0xe2, !PT ;  /* 0xfffffff05f5f7812 */ /* 0x000fe200078ee200 */
[C---:B------:R-:W-:Y:S01]  /*1310*/  IMAD.SHL.U32 R0, R6.reuse, 0x40, RZ ;  /* 0x0000004006007824 */ /* 0x040fe200078e00ff */
[----:B------:R-:W-:Y:S01]  /*1320*/  LOP3.LUT R6, R6, 0x1, RZ, 0xc0, !PT ;  /* 0x0000000106067812 */ /* 0x000fe200078ec0ff */
[----:B------:R-:W-:Y:S01]  /*1330*/  USHF.R.S32.HI UR49, URZ, 0x6, UR5 ;  /* 0x000000063f317899 */ /* 0x000fe20008011405 */
[----:B------:R-:W-:Y:S01]  /*1340*/  IMAD.MOV.U32 R5, RZ, RZ, -0x1 ;  /* 0xffffffffff057424 */ /* 0x000fe200078e00ff */
[----:B------:R-:W-:Y:S01]  /*1350*/  ULDC.64 UR42, c[0x0][0x5c8] ;  /* 0x00017200002a7ab9 */ /* 0x000fe20000000a00 */
[----:B------:R-:W-:Y:S01]  /*1360*/  USHF.L.U64.HI UR39, UR40, 0x4, UR41 ;  /* 0x0000000428277899 */ /* 0x000fe20008010229 */
[----:B------:R-:W-:Y:S01]  /*1370*/  IMAD.MOV.U32 R7, RZ, RZ, 0x1 ;  /* 0x00000001ff077424 */ /* 0x000fe200078e00ff */
[----:B------:R-:W-:Y:S01]  /*1380*/  USHF.L.U64.HI UR41, UR42, 0x4, UR43 ;  /* 0x000000042a297899 */ /* 0x000fe2000801022b */
[----:B------:R-:W-:Y:S01]  /*1390*/  IMAD R3, R6, -0x40, R3 ;  /* 0xffffffc006037824 */ /* 0x000fe200078e0203 */
[----:B------:R-:W-:Y:S01]  /*13a0*/  USHF.L.U32 UR40, UR40, 0x4, URZ ;  /* 0x0000000428287899 */ /* 0x000fe2000800063f */
[-C--:B---3--:R-:W-:Y:S01]  /*13b0*/  SHF.L.U32 R5, R5, R94.reuse, RZ ;  /* 0x0000005e05057219 */ /* 0x088fe200000006ff */
[----:B------:R-:W-:Y:S01]  /*13c0*/  USHF.L.U32 UR42, UR42, 0x4, URZ ;  /* 0x000000042a2a7899 */ /* 0x000fe2000800063f */
[----:B------:R-:W-:Y:S01]  /*13d0*/  LOP3.LUT R92, R93, 0x80, RZ, 0xc0, !PT ;  /* 0x000000805d5c7812 */ /* 0x000fe200078ec0ff */
[----:B------:R-:W-:Y:S01]  /*13e0*/  UISETP.LT.AND UP2, UPT, UR49, 0x1, UPT ;  /* 0x000000013100788c */ /* 0x000fe2000bf41270 */
[----:B------:R-:W-:Y:S01]  /*13f0*/  LOP3.LUT R95, R95, 0x40, R0, 0xf8, !PT ;  /* 0x000000405f5f7812 */ /* 0x000fe200078ef800 */
[----:B------:R-:W-:Y:S01]  /*1400*/  ULDC UR6, c[0x0][0x284] ;  /* 0x0000a10000067ab9 */ /* 0x000fe20000000800 */
[----:B------:R-:W-:Y:S01]  /*1410*/  UIADD3 UR43, UP0, UR40, 0x10, URZ ;  /* 0x00000010282b7890 */ /* 0x000fe2000ff1e03f */
[----:B------:R-:W-:Y:S01]  /*1420*/  SHF.L.U32 R94, R7, R94, RZ ;  /* 0x0000005e075e7219 */ /* 0x000fe200000006ff */
[----:B------:R-:W-:Y:S01]  /*1430*/  UIADD3 UR44, UP1, UR42, 0x10, URZ ;  /* 0x000000102a2c7890 */ /* 0x000fe2000ff3e03f */
[----:B------:R-:W-:Y:S01]  /*1440*/  IMAD.SHL.U32 R93, R93, 0x2, RZ ;  /* 0x000000025d5d7824 */ /* 0x000fe200078e00ff */
[----:B------:R-:W-:Y:S01]  /*1450*/  USEL UR47, UR49, 0x1, UP2 ;  /* 0x00000001312f7887 */ /* 0x000fe20009000000 */
[----:B------:R-:W-:Y:S01]  /*1460*/  LOP3.LUT R100, R18, 0x1, RZ, 0xfc, !PT ;  /* 0x0000000112647812 */ /* 0x000fe200078efcff */
[----:B0-----:R-:W-:Y:S01]  /*1470*/  VIADD R91, R91, 0xffffffff ;  /* 0xffffffff5b5b7836 */ /* 0x001fe20000000000 */
[----:B------:R-:W-:Y:S01]  /*1480*/  SHF.R.U32.HI R92, RZ, 0x7, R92 ;  /* 0x00000007ff5c7819 */ /* 0x000fe2000001165c */
[----:B--2---:R-:W-:Y:S01]  /*1490*/  VIADD R89, R3, UR6 ;  /* 0x0000000603597c36 */ /* 0x004fe20008000000 */
[----:B------:R-:W-:Y:S01]  /*14a0*/  LOP3.LUT R90, RZ, R5, RZ, 0x33, !PT ;  /* 0x00000005ff5a7212 */ /* 0x000fe200078e33ff */
[----:B------:R-:W-:-:S02]  /*14b0*/  UIADD3.X UR45, URZ, UR39, URZ, UP0, !UPT ;  /* 0x000000273f2d7290 */ /* 0x000fc400087fe43f */
[----:B------:R-:W-:Y:S02]  /*14c0*/  UIADD3.X UR46, URZ, UR41, URZ, UP1, !UPT ;  /* 0x000000293f2e7290 */ /* 0x000fe40008ffe43f */
[----:B------:R-:W-:Y:S01]  /*14d0*/  UIADD3 UR47, UR49, -UR47, URZ ;  /* 0x8000002f312f7290 */ /* 0x000fe2000fffe03f */
[----:B------:R-:W-:Y:S01]  /*14e0*/  UMOV UR36, URZ ;  /* 0x0000003f00247c82 */ /* 0x000fe20008000000 */
[----:B------:R-:W-:-:S10]  /*14f0*/  UMOV UR37, URZ ;  /* 0x0000003f00257c82 */ /* 0x000fd40008000000 */
.L_x_1787:
[----:B0-----:R-:W0:Y:S01]  /*1500*/  SHFL.IDX PT, R0, R92, RZ, 0x1f ;  /* 0x00001fff5c007589 */ /* 0x001e2200000e0000 */
[----:B-1----:R-:W1:Y:S01]  /*1510*/  S2UR UR7, SR_CgaCtaId ;  /* 0x00000000000779c3 */ /* 0x002e620000008800 */
[----:B------:R-:W-:Y:S01]  /*1520*/  UMOV UR6, 0x400 ;  /* 0x0000040000067882 */ /* 0x000fe20000000000 */
[----:B0-----:R-:W-:Y:S01]  /*1530*/  R2UR UR4, R0 ;  /* 0x00000000000472ca */ /* 0x001fe200000e0000 */
[----:B-1----:R-:W-:-:S12]  /*1540*/  ULEA UR6, UR7, UR6, 0x18 ;  /* 0x0000000607067291 */ /* 0x002fd8000f8ec03f */
        /* <DEDUP_REMOVED lines=10> */
[----:B--234-:R-:W-:Y:S11]  /*15f0*/  @P0 BRA `(.L_x_1640) ;  /* 0x0000000000400947 */ /* 0x01cff60003800000 */
        /* <DEDUP_REMOVED lines=16> */
.L_x_1640:
[----:B------:R-:W-:-:S13]  /*1700*/  ISETP.NE.AND P0, PT, R100, 0x3, PT ;  /* 0x000000036400780c */ /* 0x000fda0003f05270 */
[----:B------:R-:W-:Y:S05]  /*1710*/  @!P0 BRA `(.L_x_1641) ;  /* 0x0000000000048947 */ /* 0x000fea0003800000 */
[----:B------:R-:W-:Y:S01]  /*1720*/  BPT.TRAP 0x1 ;  /* 0x000000040000795c */ /* 0x000fe20000300000 */
.L_x_1641:
[----:B------:R-:W0:Y:S01]  /*1730*/  S2UR UR5, SR_CgaCtaId ;  /* 0x00000000000579c3 */ /* 0x000e220000008800 */
[----:B------:R-:W-:Y:S01]  /*1740*/  UMOV UR4, 0x400 ;  /* 0x0000040000047882 */ /* 0x000fe20000000000 */
[----:B------:R-:W-:Y:S02]  /*1750*/  IMAD.U32 R0, RZ, RZ, UR36 ;  /* 0x00000024ff007e24 */ /* 0x000fe4000f8e00ff */
[----:B------:R-:W-:-:S03]  /*1760*/  IMAD.U32 R3, RZ, RZ, UR37 ;  /* 0x00000025ff037e24 */ /* 0x000fc6000f8e00ff */
[----:B------:R-:W-:Y:S01]  /*1770*/  SHF.L.U32 R0, R0, 0x1f, RZ ;  /* 0x0000001f00007819 */ /* 0x000fe200000006ff */
[----:B0-----:R-:W-:-:S06]  /*1780*/  ULEA UR4, UR5, UR4, 0x18 ;  /* 0x0000000405047291 */ /* 0x001fcc000f8ec03f */
[----:B------:R-:W-:-:S04]  /*1790*/  IMAD.U32 R6, RZ, RZ, UR4 ;  /* 0x00000004ff067e24 */ /* 0x000fc8000f8e00ff */
[----:B------:R-:W-:-:S04]  /*17a0*/  IMAD R3, R3, 0x8, R6 ;  /* 0x0000000803037824 */ /* 0x000fc800078e0206 */
[----:B------:R0:W1:Y:S01]  /*17b0*/  SYNCS.PHASECHK.TRANS64.TRYWAIT P1, [R3+URZ], R0 ;  /* 0x00000000030075a7 */ /* 0x000062000802017f */
[----:B------:R-:W-:Y:S05]  /*17c0*/  @!P0 BRA `(.L_x_1642) ;  /* 0x0000000000048947 */ /* 0x000fea0003800000 */
[----:B------:R-:W-:Y:S01]  /*17d0*/  BPT.TRAP 0x1 ;  /* 0x000000040000795c */ /* 0x000fe20000300000 */
.L_x_1642:
[----:B------:R-:W-:-:S05]  /*17e0*/  IMAD.U32 R4, RZ, RZ, UR47 ;  /* 0x0000002fff047e24 */ /* 0x000fca000f8e00ff */
[----:B------:R-:W-:Y:S01]  /*17f0*/  ISETP.GE.AND P2, PT, R4, 0x1, PT ;  /* 0x000000010400780c */ /* 0x000fe20003f46270 */
[----:B-1----:R-:W-:-:S12]  /*1800*/  @P1 BRA `(.L_x_1643) ;  /* 0x0000000000081947 */ /* 0x002fd80003800000 */
[----:B------:R-:W1:Y:S02]  /*1810*/  SYNCS.PHASECHK.TRANS64.TRYWAIT P1, [R3+URZ], R0 ;  /* 0x00000000030075a7 */ /* 0x000e64000802017f */
[----:B-1----:R-:W-:Y:S05]  /*1820*/  @!P1 BRA `(.L_x_1644) ;  /* 0x0000007c00249947 */ /* 0x002fea0003800000 */
.L_x_1643:
[----:B------:R-:W-:Y:S05]  /*1830*/  WARPSYNC.ALL ;  /* 0x0000000000007948 */ /* 0x000fea0003800000 */
[----:B------:R-:W-:Y:S01]  /*1840*/  R2UR UR4, R6 ;  /* 0x00000000060472ca */ /* 0x000fe200000e0000 */
[----:B------:R-:W-:Y:S01]  /*1850*/  ULEA UR9, UR37, UR48, 0xa ;  /* 0x0000003025097291 */ /* 0x000fe2000f8e503f */
[----:B------:R-:W-:Y:S01]  /*1860*/  WARPGROUP.ARRIVE ;  /* 0x00000000000079c5 */ /* 0x000fe20000000000 */
[----:B------:R-:W-:Y:S01]  /*1870*/  UMOV UR5, 0x40000040 ;  /* 0x4000004000057882 */ /* 0x000fe20000000000 */
[----:B------:R-:W-:-:S09]  /*1880*/  UMOV UR7, 0x40000040 ;  /* 0x4000004000077882 */ /* 0x000fd20000000000 */
[----:B------:R-:W-:-:S04]  /*1890*/  UIADD3 UR4, UR4, 0x14100, URZ ;  /* 0x0001410004047890 */ /* 0x000fc8000fffe03f */
[----:B------:R-:W-:-:S04]  /*18a0*/  USHF.R.U32.HI UR4, URZ, 0x4, UR4 ;  /* 0x000000043f047899 */ /* 0x000fc80008011604 */
        /* <DEDUP_REMOVED lines=30> */
[----:B01----:R-:W-:Y:S02]  /*1a90*/  IMAD.U32 R0, RZ, RZ, UR47 ;  /* 0x0000002fff007e24 */ /* 0x003fe4000f8e00ff */
[----:B------:R-:W-:Y:S01]  /*1aa0*/  IMAD.U32 R3, RZ, RZ, UR37 ;  /* 0x00000025ff037e24 */ /* 0x000fe2000f8e00ff */
[----:B------:R-:W-:-:S04]  /*1ab0*/  UISETP.NE.AND UP0, UPT, UR4, 0x5, UPT ;  /* 0x000000050400788c */ /* 0x000fc8000bf05270 */
[----:B------:R-:W-:Y:S02]  /*1ac0*/  USEL UR5, URZ, 0x1, UP0 ;  /* 0x000000013f057887 */ /* 0x000fe40008000000 */
[----:B------:R-:W-:Y:S02]  /*1ad0*/  USEL UR9, UR4, URZ, UP0 ;  /* 0x0000003f04097287 */ /* 0x000fe40008000000 */
[----:B------:R-:W-:-:S06]  /*1ae0*/  ULOP3.LUT UR5, UR36, UR5, URZ, 0x3c, !UPT ;  /* 0x0000000524057292 */ /* 0x000fcc000f8e3c3f */
[----:B------:R-:W-:-:S07]  /*1af0*/  IMAD.U32 R7, RZ, RZ, UR5 ;  /* 0x00000005ff077e24 */ /* 0x000fce000f8e00ff */
.L_x_1652:
[----:B------:R-:W-:Y:S05]  /*1b00*/  @!P0 BRA `(.L_x_1646) ;  /* 0x0000000000048947 */ /* 0x000fea0003800000 */
[----:B------:R-:W-:Y:S01]  /*1b10*/  BPT.TRAP 0x1 ;  /* 0x000000040000795c */ /* 0x000fe20000300000 */
.L_x_1646:
[----:B------:R-:W0:Y:S01]  /*1b20*/  S2UR UR5, SR_CgaCtaId ;  /* 0x00000000000579c3 */ /* 0x000e220000008800 */
[----:B------:R-:W-:Y:S01]  /*1b30*/  UMOV UR4, 0x400 ;  /* 0x0000040000047882 */ /* 0x000fe20000000000 */
[----:B------:R-:W-:Y:S01]  /*1b40*/  IMAD.U32 R5, RZ, RZ, UR9 ;  /* 0x00000009ff057e24 */ /* 0x000fe2000f8e00ff */
[----:B------:R-:W-:Y:S01]  /*1b50*/  SHF.L.U32 R4, R7, 0x1f, RZ ;  /* 0x0000001f07047819 */ /* 0x000fe200000006ff */
[----:B0-----:R-:W-:-:S06]  /*1b60*/  ULEA UR4, UR5, UR4, 0x18 ;  /* 0x0000000405047291 */ /* 0x001fcc000f8ec03f */
[----:B------:R-:W-:-:S04]  /*1b70*/  IMAD.U32 R6, RZ, RZ, UR4 ;  /* 0x00000004ff067e24 */ /* 0x000fc8000f8e00ff */
[----:B------:R-:W-:-:S04]  /*1b80*/  IMAD R5, R5, 0x8, R6 ;  /* 0x0000000805057824 */ /* 0x000fc800078e0206 */
[----:B------:R0:W1:Y:S01]  /*1b90*/  SYNCS.PHASECHK.TRANS64.TRYWAIT P1, [R5+URZ], R4 ;  /* 0x00000004050075a7 */ /* 0x000062000802017f */
[----:B------:R-:W-:Y:S05]  /*1ba0*/  @!P0 BRA `(.L_x_1647) ;  /* 0x0000000000048947 */ /* 0x000fea0003800000 */
[----:B------:R-:W-:Y:S01]  /*1bb0*/  BPT.TRAP 0x1 ;  /* 0x000000040000795c */ /* 0x000fe20000300000 */
.L_x_1647:
[----:B-1----:R-:W-:Y:S05]  /*1bc0*/  @P1 BRA `(.L_x_1648) ;  /* 0x0000000000081947 */ /* 0x002fea0003800000 */
[----:B------:R-:W1:Y:S02]  /*1bd0*/  SYNCS.PHASECHK.TRANS64.TRYWAIT P1, [R5+URZ], R4 ;  /* 0x00000004050075a7 */ /* 0x000e64000802017f */
[----:B-1----:R-:W-:Y:S05]  /*1be0*/  @!P1 BRA `(.L_x_1649) ;  /* 0x0000007800489947 */ /* 0x002fea0003800000 */
.L_x_1648:
        /* <DEDUP_REMOVED lines=32> */
.L_x_1650:
        /* <DEDUP_REMOVED lines=8> */
.L_x_1651:
        /* <DEDUP_REMOVED lines=11> */
.L_x_1645:
[----:B01----:R-:W0:Y:S02]  /*1f20*/  LDC R0, c[0x0][0x28c] ;  /* 0x0000a300ff007b82 */ /* 0x003e240000000800 */
[----:B0-----:R-:W-:-:S13]  /*1f30*/  ISETP.GE.AND P1, PT, R0, 0x1, PT ;  /* 0x000000010000780c */ /* 0x001fda0003f26270 */
[----:B------:R-:W-:Y:S05]  /*1f40*/  @!P1 BRA `(.L_x_1653) ;  /* 0x0000000000449947 */ /* 0x000fea0003800000 */
[----:B------:R-:W-:Y:S05]  /*1f50*/  @!P0 BRA `(.L_x_1654) ;  /* 0x0000000000048947 */ /* 0x000fea0003800000 */
[----:B------:R-:W-:Y:S01]  /*1f60*/  BPT.TRAP 0x1 ;  /* 0x000000040000795c */ /* 0x000fe20000300000 */
.L_x_1654:
[----:B------:R-:W-:-:S13]  /*1f70*/  ISETP.NE.AND P0, PT, R22, RZ, PT ;  /* 0x000000ff1600720c */ /* 0x000fda0003f05270 */
[----:B------:R-:W-:-:S05]  /*1f80*/  VOTEU.ANY UP0, P0 ;  /* 0x00000000003f7886 */ /* 0x000fca0000000100 */
[----:B------:R-:W-:-:S06]  /*1f90*/  @UP0 UIADD3 UR4, UR47, UR37, URZ ;  /* 0x000000252f040290 */ /* 0x000fcc000fffe03f */
[----:B------:R-:W-:Y:S02]  /*1fa0*/  IMAD.U32 R4, RZ, RZ, UR4 ;  /* 0x00000004ff047e24 */ /* 0x000fe4000f8e00ff */
[----:B------:R-:W-:Y:S02]  /*1fb0*/  IMAD.U32 R3, RZ, RZ, UR4 ;  /* 0x00000004ff037e24 */ /* 0x000fe4000f8e00ff */
[----:B------:R-:W-:-:S05]  /*1fc0*/  @P0 IMAD.WIDE.U32 R4, R4, -0x33333333, RZ ;  /* 0xcccccccd04040825 */ /* 0x000fca00078e00ff */
[----:B------:R-:W-:-:S05]  /*1fd0*/  @P0 SHF.R.U32.HI R0, RZ, 0x2, R5 ;  /* 0x00000002ff000819 */ /* 0x000fca0000011605 */
[----:B------:R-:W-:-:S04]  /*1fe0*/  @P0 IMAD R0, R0, -0x5, R3 ;  /* 0xfffffffb00000824 */ /* 0x000fc800078e0203 */
[----:B------:R-:W-:-:S04]  /*1ff0*/  @P0 IMAD R0, R0, 0x8, R6 ;  /* 0x0000000800000824 */ /* 0x000fc800078e0206 */
[----:B------:R-:W-:-:S05]  /*2000*/  @P0 VIADD R0, R0, 0x28 ;  /* 0x0000002800000836 */ /* 0x000fca0000000000 */
[----:B------:R-:W-:-:S04]  /*2010*/  @P0 PRMT R0, R19, 0x654, R0 ;  /* 0x0000065413000816 */ /* 0x000fc80000000000 */
[----:B------:R0:W-:Y:S01]  /*2020*/  @P0 SYNCS.ARRIVE.TRANS64.RED.A1T0 RZ, [R0+URZ], RZ ;  /* 0x000000ff00ff09a7 */ /* 0x0001e2000810043f */
[----:B------:R-:W-:-:S13]  /*2030*/  ISETP.GT.U32.AND P0, PT, R18, 0x1, PT ;  /* 0x000000011200780c */ /* 0x000fda0003f04070 */
[----:B0-----:R-:W-:Y:S05]  /*2040*/  @P0 BRA `(.L_x_1653) ;  /* 0x0000000000040947 */ /* 0x001fea0003800000 */
[----:B------:R-:W-:Y:S01]  /*2050*/  BPT.TRAP 0x1 ;  /* 0x000000040000795c */ /* 0x000fe20000300000 */
.L_x_1653:
[----:B------:R-:W-:Y:S01]  /*2060*/  UISETP.GE.U32.AND UP1, UPT, UR49, 0x5, UPT ;  /* 0x000000053100788c */ /* 0x000fe2000bf26070 */
[----:B------:R-:W-:Y:S01]  /*2070*/  IMAD.SHL.U32 R3, R98, 0x80, RZ ;  /* 0x0000008062037824 */ /* 0x000fe200078e00ff */
[----:B------:R-:W-:Y:S01]  /*2080*/  UIADD3 UR37, UR49, UR37, URZ ;  /* 0x0000002531257290 */ /* 0x000fe2000fffe03f */
[----:B------:R-:W-:Y:S01]  /*2090*/  IMAD.SHL.U32 R8, R99, 0x80, RZ ;  /* 0x0000008063087824 */ /* 0x000fe200078e00ff */
[----:B------:R-:W-:Y:S01]  /*20a0*/  ULDC UR7, c[0x0][0x288] ;  /* 0x0000a20000077ab9 */ /* 0x000fe20000000800 */
[----:B------:R-:W-:Y:S01]  /*20b0*/  SHF.R.S32.HI R9, RZ, 0x1f, R97 ;  /* 0x0000001fff097819 */ /* 0x000fe20000011461 */
[----:B------:R-:W-:Y:S01]  /*20c0*/  UISETP.GT.U32.AND UP0, UPT, UR37, 0x4, UPT ;  /* 0x000000042500788c */ /* 0x000fe2000bf04070 */
[----:B------:R-:W-:Y:S01]  /*20d0*/  ISETP.GE.AND P0, PT, R3, UR7, PT ;  /* 0x0000000703007c0c */ /* 0x000fe2000bf06270 */
[----:B------:R-:W-:Y:S01]  /*20e0*/  IMAD.IADD R12, R95, 0x1, R8 ;  /* 0x000000015f0c7824 */ /* 0x000fe200078e0208 */
[----:B------:R-:W-:Y:S01]  /*20f0*/  ULDC.64 UR8, c[0x0][0x5d0] ;  /* 0x0001740000087ab9 */ /* 0x000fe20000000a00 */
[----:B------:R-:W-:Y:S01]  /*2100*/  UISETP.LT.U32.AND UP0, UPT, UR49, 0x5, UP0 ;  /* 0x000000053100788c */ /* 0x000fe20008701070 */
[----:B------:R-:W-:Y:S01]  /*2110*/  IMAD R0, R9, UR8, RZ ;  /* 0x0000000809007c24 */ /* 0x000fe2000f8e02ff */
[----:B------:R-:W-:Y:S01]  /*2120*/  @UP1 UIMAD.WIDE.U32 UR4, UR37, -0x33333333, URZ ;  /* 0xcccccccd250418a5 */ /* 0x000fe2000f8e003f */
[----:B------:R-:W-:Y:S01]  /*2130*/  SHF.R.S32.HI R13, RZ, 0x1f, R12 ;  /* 0x0000001fff0d7819 */ /* 0x000fe2000001140c */
[----:B------:R-:W-:Y:S01]  /*2140*/  USEL UR6, URZ, 0x1, !UP0 ;  /* 0x000000013f067887 */ /* 0x000fe2000c000000 */
[C---:B------:R-:W-:Y:S01]  /*2150*/  IMAD R7, R97.reuse, UR9, R0 ;  /* 0x0000000961077c24 */ /* 0x040fe2000f8e0200 */
[----:B------:R-:W-:Y:S01]  /*2160*/  @UP1 USHF.R.U32.HI UR4, URZ, 0x2, UR5 ;  /* 0x000000023f041899 */ /* 0x000fe20008011605 */
[----:B------:R-:W-:Y:S01]  /*2170*/  IMAD.MOV.U32 R0, RZ, RZ, -0x1 ;  /* 0xffffffffff007424 */ /* 0x000fe200078e00ff */
[----:B------:R-:W-:Y:S01]  /*2180*/  ULOP3.LUT UR36, UR36, UR6, URZ, 0x3c, !UPT ;  /* 0x0000000624247292 */ /* 0x000fe2000f8e3c3f */
[----:B------:R-:W-:Y:S01]  /*2190*/  IMAD.WIDE.U32 R4, R97, UR8, R12 ;  /* 0x0000000861047c25 */ /* 0x000fe2000f8e000c */
[----:B------:R-:W-:-:S02]  /*21a0*/  ULDC UR5, c[0x0][0x284] ;  /* 0x0000a10000057ab9 */ /* 0x000fc40000000800 */
[----:B------:R-:W-:Y:S01]  /*21b0*/  ISETP.GE.OR P0, PT, R8, UR5, P0 ;  /* 0x0000000508007c0c */ /* 0x000fe20008706670 */
[----:B------:R-:W-:Y:S01]  /*21c0*/  @UP1 ULOP3.LUT UR36, UR36, 0x1, UR4, 0x78, !UPT ;  /* 0x0000000124241892 */ /* 0x000fe2000f8e7804 */
[----:B------:R-:W-:Y:S02]  /*21d0*/  IMAD.IADD R7, R5, 0x1, R7 ;  /* 0x0000000105077824 */ /* 0x000fe400078e0207 */
[----:B------:R-:W-:-:S09]  /*21e0*/  IMAD.MOV.U32 R6, RZ, RZ, R4 ;  /* 0x000000ffff067224 */ /* 0x000fd200078e0004 */
[----:B------:R-:W-:Y:S05]  /*21f0*/  @P0 BRA `(.L_x_1655) ;  /* 0x0000005400b00947 */ /* 0x000fea0003800000 */
[----:B------:R-:W0:Y:S01]  /*2200*/  LDC.64 R110, c[0x0][0x5c8] ;  /* 0x00017200ff6e7b82 */ /* 0x000e220000000a00 */
[----:B-----5:R-:W-:Y:S01]  /*2210*/  FSETP.NEU.AND P1, PT, R88, RZ, PT ;  /* 0x000000ff5800720b */ /* 0x020fe20003f2d000 */
[----:B------:R-:W-:Y:S01]  /*2220*/  IMAD.WIDE R98, R98, 0x80, RZ ;  /* 0x0000008062627825 */ /* 0x000fe200078e02ff */
[----:B------:R-:W-:Y:S03]  /*2230*/  BSSY B0, `(.L_x_1655) ;  /* 0x0000568000007945 */ /* 0x000fe60003800000 */
[----:B------:R-:W-:Y:S01]  /*2240*/  IMAD.IADD R3, R96, 0x1, -R3 ;  /* 0x0000000160037824 */ /* 0x000fe200078e0a03 */
[----:B------:R-:W-:Y:S01]  /*2250*/  LOP3.LUT R107, R98, 0x6, R93, 0xf8, !PT ;  /* 0x00000006626b7812 */ /* 0x000fe200078ef85d */
[----:B------:R-:W-:-:S03]  /*2260*/  IMAD.IADD R4, R89, 0x1, -R8 ;  /* 0x0000000159047824 */ /* 0x000fc600078e0a08 */
[----:B------:R-:W-:-:S04]  /*2270*/  ISETP.GT.AND P0, PT, R3, RZ, PT ;  /* 0x000000ff0300720c */ /* 0x000fc80003f04270 */
[----:B------:R-:W-:Y:S01]  /*2280*/  ISETP.GT.AND P2, PT, R4, RZ, P0 ;  /* 0x000000ff0400720c */ /* 0x000fe20000744270 */
[-C--:B0-----:R-:W-:Y:S02]  /*2290*/  IMAD R8, R99, R110.reuse, RZ ;  /* 0x0000006e63087224 */ /* 0x081fe400078e02ff */
[----:B------:R-:W-:-:S04]  /*22a0*/  IMAD.WIDE.U32 R14, R107, R110, R6 ;  /* 0x0000006e6b0e7225 */ /* 0x000fc800078e0006 */
[----:B------:R-:W-:-:S04]  /*22b0*/  IMAD R5, R107, R111, R8 ;  /* 0x0000006f6b057224 */ /* 0x000fc800078e0208 */
[----:B------:R-:W-:Y:S01]  /*22c0*/  IMAD.IADD R109, R15, 0x1, R5 ;  /* 0x000000010f6d7824 */ /* 0x000fe200078e0205 */
[----:B------:R-:W-:Y:S06]  /*22d0*/  @!P1 BRA `(.L_x_1656) ;  /* 0x0000003c00089947 */ /* 0x000fec0003800000 */
[----:B------:R-:W0:Y:S01]  /*22e0*/  LDC.64 R102, c[0x0][0x5b8] ;  /* 0x00016e00ff667b82 */ /* 0x000e220000000a00 */
[----:B------:R-:W-:Y:S01]  /*22f0*/  ULDC.64 UR4, c[0x0][0x5c0] ;  /* 0x0001700000047ab9 */ /* 0x000fe20000000a00 */
[----:B------:R-:W-:-:S06]  /*2300*/  ULDC.64 UR6, c[0x0][0x5b0] ;  /* 0x00016c0000067ab9 */ /* 0x000fcc0000000a00 */
[----:B------:R-:W1:Y:S08]  /*2310*/  LDC.64 R112, c[0x0][0x5b0] ;  /* 0x00016c00ff707b82 */ /* 0x000e700000000a00 */
[----:B------:R-:W2:Y:S01]  /*2320*/  LDC.64 R104, c[0x0][0x5a8] ;  /* 0x00016a00ff687b82 */ /* 0x000ea20000000a00 */
[-C--:B0-----:R-:W-:Y:S02]  /*2330*/  IMAD R6, R9, R102.reuse, RZ ;  /* 0x0000006609067224 */ /* 0x081fe400078e02ff */
[----:B------:R-:W-:-:S04]  /*2340*/  IMAD.WIDE.U32 R10, R97, R102, R12 ;  /* 0x00000066610a7225 */ /* 0x000fc800078e000c */
[----:B------:R-:W-:Y:S02]  /*2350*/  IMAD R101, R97, R103, R6 ;  /* 0x0000006761657224 */ /* 0x000fe400078e0206 */
[-C--:B-1----:R-:W-:Y:S02]  /*2360*/  IMAD R98, R99, R112.reuse, RZ ;  /* 0x0000007063627224 */ /* 0x082fe400078e02ff */
[----:B------:R-:W-:Y:S02]  /*2370*/  IMAD.IADD R11, R11, 0x1, R101 ;  /* 0x000000010b0b7824 */ /* 0x000fe400078e0265 */
[C---:B------:R-:W-:Y:S02]  /*2380*/  IMAD R99, R107.reuse, R113, R98 ;  /* 0x000000716b637224 */ /* 0x040fe400078e0262 */
[----:B------:R-:W-:-:S04]  /*2390*/  IMAD.WIDE.U32 R6, R107, R112, R10 ;  /* 0x000000706b067225 */ /* 0x000fc800078e000a */
[----:B------:R-:W-:Y:S01]  /*23a0*/  IMAD.IADD R5, R7, 0x1, R99 ;  /* 0x0000000107057824 */ /* 0x000fe200078e0263 */
[----:B--2---:R-:W-:-:S04]  /*23b0*/  LEA R8, P1, R6, R104, 0x1 ;  /* 0x0000006806087211 */ /* 0x004fc800078208ff */
[----:B------:R-:W-:-:S05]  /*23c0*/  LEA.HI.X R9, R6, R105, R5, 0x1, P1 ;  /* 0x0000006906097211 */ /* 0x000fca00008f0c05 */
[----:B------:R-:W2:Y:S01]  /*23d0*/  @P2 LDG.E.LTC128B.U16 R5, desc[UR52][R8.64] ;  /* 0x0000003408052981 */ /* 0x000ea2000c1e1520 */
[----:B------:R-:W-:Y:S01]  /*23e0*/  LEA R6, P1, R14, UR4, 0x1 ;  /* 0x000000040e067c11 */ /* 0x000fe2000f8208ff */
[----:B------:R-:W-:Y:S01]  /*23f0*/  IMAD.WIDE.U32 R20, R107, R112, UR6 ;  /* 0x000000066b147e25 */ /* 0x000fe2000f8e0070 */
[----:B------:R-:W-:Y:S03]  /*2400*/  BSSY B1, `(.L_x_1657) ;  /* 0x0000011000017945 */ /* 0x000fe60003800000 */
[----:B------:R-:W-:Y:S01]  /*2410*/  IMAD.IADD R103, R99, 0x1, R21 ;  /* 0x0000000163677824 */ /* 0x000fe200078e0215 */
[----:B------:R-:W-:-:S04]  /*2420*/  IADD3 R10, P4, R10, R20, RZ ;  /* 0x000000140a0a7210 */ /* 0x000fc80007f9e0ff */
[----:B------:R-:W-:Y:S01]  /*2430*/  LEA R106, P5, R10, R104, 0x1 ;  /* 0x000000680a6a7211 */ /* 0x000fe200078a08ff */
[----:B------:R-:W-:Y:S02]  /*2440*/  IMAD.X R11, R103, 0x1, R11, P4 ;  /* 0x00000001670b7824 */ /* 0x000fe400020e060b */
[----:B--2---:R-:W-:-:S05]  /*2450*/  HADD2.F32 R7, -RZ, R5.H0_H0 ;  /* 0x20000005ff077230 */ /* 0x004fca0000004100 */
[----:B------:R-:W-:-:S04]  /*2460*/  FMUL R7, R7, R88 ;  /* 0x0000005807077220 */ /* 0x000fc80000400000 */
[----:B------:R-:W-:Y:S01]  /*2470*/  FFMA R24, R24, R23, R7 ;  /* 0x0000001718187223 */ /* 0x000fe20000000007 */
[----:B------:R-:W-:Y:S01]  /*2480*/  LEA.HI.X R7, R14, UR5, R109, 0x1, P1 ;  /* 0x000000050e077c11 */ /* 0x000fe200088f0c6d */
[----:B------:R-:W-:Y:S01]  /*2490*/  IMAD.WIDE.U32 R14, R107, R112, R12 ;  /* 0x000000706b0e7225 */ /* 0x000fe200078e000c */
[----:B------:R-:W-:Y:S02]  /*24a0*/  ISETP.GT.AND P1, PT, R3, 0x1, PT ;  /* 0x000000010300780c */ /* 0x000fe40003f24270 */
[----:B------:R-:W-:Y:S02]  /*24b0*/  F2FP.F16.F32.PACK_AB R24, RZ, R24 ;  /* 0x00000018ff18723e */ /* 0x000fe400000000ff */
[----:B------:R-:W-:Y:S02]  /*24c0*/  ISETP.GT.AND P3, PT, R4, RZ, P1 ;  /* 0x000000ff0400720c */ /* 0x000fe40000f64270 */
[----:B------:R-:W-:Y:S01]  /*24d0*/  LEA.HI.X R107, R10, R105, R11, 0x1, P5 ;  /* 0x000000690a6b7211 */ /* 0x000fe200028f0c0b */
[----:B------:R0:W-:Y:S10]  /*24e0*/  @P2 STG.E.U16 desc[UR52][R6.64], R24 ;  /* 0x0000001806002986 */ /* 0x0001f4000c101534 */
[----:B------:R-:W-:Y:S05]  /*24f0*/  @!P3 BRA `(.L_x_1658) ;  /* 0x000000000004b947 */ /* 0x000fea0003800000 */
[----:B------:R1:W5:Y:S02]  /*2500*/  LDG.E.LTC128B.U16 R5, desc[UR52][R106.64] ;  /* 0x000000346a057981 */ /* 0x000364000c1e1520 */
.L_x_1658:
[----:B------:R-:W-:Y:S05]  /*2510*/  BSYNC B1 ;  /* 0x0000000000017941 */ /* 0x000fea0003800000 */
.L_x_1657:
[----:B-----5:R-:W-:Y:S01]  /*2520*/  HADD2.F32 R11, -RZ, R5.H0_H0 ;  /* 0x20000005ff0b7230 */ /* 0x020fe20000004100 */
[----:B------:R-:W-:Y:S01]  /*2530*/  LEA R10, P2, R110, R6, 0x1 ;  /* 0x000000066e0a7211 */ /* 0x000fe200078408ff */
[----:B------:R-:W-:Y:S01]  /*2540*/  IMAD.IADD R15, R99, 0x1, R15 ;  /* 0x00000001630f7824 */ /* 0x000fe200078e020f */
[----:B------:R-:W-:Y:S01]  /*2550*/  ISETP.GT.AND P0, PT, R4, 0x8, P0 ;  /* 0x000000080400780c */ /* 0x000fe20000704270 */
[----:B------:R-:W-:Y:S01]  /*2560*/  BSSY B1, `(.L_x_1659) ;  /* 0x000000e000017945 */ /* 0x000fe20003800000 */
[----:B0-----:R-:W-:Y:S01]  /*2570*/  FMUL R24, R11, R88 ;  /* 0x000000580b187220 */ /* 0x001fe20000400000 */
[----:B------:R-:W-:Y:S01]  /*2580*/  LEA.HI.X R11, R110, R7, R111, 0x1, P2 ;  /* 0x000000076e0b7211 */ /* 0x000fe200010f0c6f */
[----:B------:R-:W-:-:S04]  /*2590*/  IMAD.WIDE.U32 R14, R97, R102, R14 ;  /* 0x00000066610e7225 */ /* 0x000fc800078e000e */
[----:B------:R-:W-:Y:S01]  /*25a0*/  FFMA R25, R25, R23, R24 ;  /* 0x0000001719197223 */ /* 0x000fe20000000018 */
[----:B------:R-:W-:Y:S01]  /*25b0*/  IADD3 R24, P4, R12, R20, RZ ;  /* 0x000000140c187210 */ /* 0x000fe20007f9e0ff */
[----:B------:R-:W-:Y:S01]  /*25c0*/  IMAD.IADD R15, R101, 0x1, R15 ;  /* 0x00000001650f7824 */ /* 0x000fe200078e020f */
[----:B------:R-:W-:Y:S02]  /*25d0*/  LEA R20, P2, R14, R104, 0x1 ;  /* 0x000000680e147211 */ /* 0x000fe400078408ff */
[----:B------:R-:W-:-:S04]  /*25e0*/  F2FP.F16.F32.PACK_AB R21, RZ, R25 ;  /* 0x00000019ff15723e */ /* 0x000fc800000000ff */
[----:B------:R-:W-:Y:S02]  /*25f0*/  PRMT R98, R21, 0x7610, R98 ;  /* 0x0000761015627816 */ /* 0x000fe40000000062 */
[----:B------:R-:W-:-:S03]  /*2600*/  LEA.HI.X R21, R14, R105, R15, 0x1, P2 ;  /* 0x000000690e157211 */ /* 0x000fc600010f0c0f */
[----:B------:R0:W-:Y:S01]  /*2610*/  @P3 STG.E.U16 desc[UR52][R10.64], R98 ;  /* 0x000000620a003986 */ /* 0x0001e2000c101534 */
[----:B------:R-:W-:Y:S05]  /*2620*/  @!P0 BRA `(.L_x_1660) ;  /* 0x0000000000048947 */ /* 0x000fea0003800000 */
[----:B------:R2:W5:Y:S02]  /*2630*/  LDG.E.LTC128B.U16 R5, desc[UR52][R20.64+0x10] ;  /* 0x0000103414057981 */ /* 0x000564000c1e1520 */
.L_x_1660:
[----:B------:R-:W-:Y:S05]  /*2640*/  BSYNC B1 ;  /* 0x0000000000017941 */ /* 0x000fea0003800000 */
.L_x_1659:
[----:B-----5:R-:W-:Y:S01]  /*2650*/  HADD2.F32 R15, -RZ, R5.H0_H0 ;  /* 0x20000005ff0f7230 */ /* 0x020fe20000004100 */
[----:B------:R-:W-:Y:S01]  /*2660*/  ISETP.GT.AND P1, PT, R4, 0x8, P1 ;  /* 0x000000080400780c */ /* 0x000fe20000f24270 */
[----:B------:R-:W-:Y:S01]  /*2670*/  IMAD.X R25, R13, 0x1, R103, P4 ;  /* 0x000000010d197824 */ /* 0x000fe200020e0667 */
[----:B------:R-:W-:Y:S02]  /*2680*/  BSSY B1, `(.L_x_1661) ;  /* 0x000000c000017945 */ /* 0x000fe40003800000 */
[----:B------:R-:W-:Y:S01]  /*2690*/  FMUL R15, R15, R88 ;  /* 0x000000580f0f7220 */ /* 0x000fe20000400000 */
[----:B------:R-:W-:-:S04]  /*26a0*/  IMAD.WIDE.U32 R12, R97, R102, R24 ;  /* 0x00000066610c7225 */ /* 0x000fc800078e0018 */
[----:B------:R-:W-:Y:S01]  /*26b0*/  FFMA R15, R26, R23, R15 ;  /* 0x000000171a0f7223 */ /* 0x000fe2000000000f */
[----:B------:R-:W-:Y:S01]  /*26c0*/  IMAD.IADD R13, R101, 0x1, R13 ;  /* 0x00000001650d7824 */ /* 0x000fe200078e020d */
[----:B------:R-:W-:-:S03]  /*26d0*/  LEA R14, P2, R12, R104, 0x1 ;  /* 0x000000680c0e7211 */ /* 0x000fc600078408ff */
[----:B------:R-:W-:-:S04]  /*26e0*/  F2FP.F16.F32.PACK_AB R15, RZ, R15 ;  /* 0x0000000fff0f723e */ /* 0x000fc800000000ff */
[----:B--2---:R-:W-:Y:S02]  /*26f0*/  PRMT R20, R15, 0x7610, R20 ;  /* 0x000076100f147816 */ /* 0x004fe40000000014 */
[----:B------:R-:W-:-:S03]  /*2700*/  LEA.HI.X R15, R12, R105, R13, 0x1, P2 ;  /* 0x000000690c0f7211 */ /* 0x000fc600010f0c0d */
[----:B------:R2:W-:Y:S01]  /*2710*/  @P0 STG.E.U16 desc[UR52][R6.64+0x10], R20 ;  /* 0x0000101406000986 */ /* 0x0005e2000c101534 */
[----:B------:R-:W-:Y:S05]  /*2720*/  @!P1 BRA `(.L_x_1662) ;  /* 0x0000000000049947 */ /* 0x000fea0003800000 */
[----:B------:R3:W5:Y:S02]  /*2730*/  LDG.E.LTC128B.U16 R5, desc[UR52][R14.64+0x10] ;  /* 0x000010340e057981 */ /* 0x000764000c1e1520 */
.L_x_1662:
[----:B------:R-:W-:Y:S05]  /*2740*/  BSYNC B1 ;  /* 0x0000000000017941 */ /* 0x000fea0003800000 */
.L_x_1661:
[----:B-----5:R-:W-:Y:S01]  /*2750*/  HADD2.F32 R13, -RZ, R5.H0_H0 ;  /* 0x20000005ff0d7230 */ /* 0x020fe20000004100 */
[----:B------:R-:W-:Y:S01]  /*2760*/  ISETP.GT.AND P0, PT, R3, 0x8, PT ;  /* 0x000000080300780c */ /* 0x000fe20003f04270 */
[----:B------:R-:W-:Y:S01]  /*2770*/  BSSY B1, `(.L_x_1663) ;  /* 0x000000a000017945 */ /* 0x000fe20003800000 */
[----:B------:R-:W-:Y:S02]  /*2780*/  IADD3 R24, P3, R8, UR40, RZ ;  /* 0x0000002808187c10 */ /* 0x000fe4000ff7e0ff */
[----:B------:R-:W-:Y:S01]  /*2790*/  FMUL R12, R13, R88 ;  /* 0x000000580d0c7220 */ /* 0x000fe20000400000 */
[----:B------:R-:W-:Y:S02]  /*27a0*/  ISETP.GT.AND P2, PT, R4, RZ, P0 ;  /* 0x000000ff0400720c */ /* 0x000fe40000744270 */
[----:B------:R-:W-:Y:S01]  /*27b0*/  IADD3.X R25, R9, UR39, RZ, P3, !PT ;  /* 0x0000002709197c10 */ /* 0x000fe20009ffe4ff */
[----:B------:R-:W-:-:S05]  /*27c0*/  FFMA R12, R27, R23, R12 ;  /* 0x000000171b0c7223 */ /* 0x000fca000000000c */
[----:B------:R-:W-:-:S05]  /*27d0*/  F2FP.F16.F32.PACK_AB R12, RZ, R12 ;  /* 0x0000000cff0c723e */ /* 0x000fca00000000ff */
[----:B------:R4:W-:Y:S01]  /*27e0*/  @P1 STG.E.U16 desc[UR52][R10.64+0x10], R12 ;  /* 0x0000100c0a001986 */ /* 0x0009e2000c101534 */
[----:B------:R-:W-:Y:S05]  /*27f0*/  @!P2 BRA `(.L_x_1664) ;  /* 0x000000000004a947 */ /* 0x000fea0003800000 */
[----:B------:R0:W5:Y:S02]  /*2800*/  LDG.E.LTC128B.U16 R5, desc[UR52][R24.64] ;  /* 0x0000003418057981 */ /* 0x000164000c1e1520 */
.L_x_1664:
[----:B------:R-:W-:Y:S05]  /*2810*/  BSYNC B1 ;  /* 0x0000000000017941 */ /* 0x000fea0003800000 */
.L_x_1663:
[----:B-----5:R-:W-:Y:S01]  /*2820*/  HADD2.F32 R13, -RZ, R5.H0_H0 ;  /* 0x20000005ff0d7230 */ /* 0x020fe20000004100 */
[----:B----4-:R-:W-:Y:S01]  /*2830*/  IADD3 R12, P4, R6, UR42, RZ ;  /* 0x0000002a060c7c10 */ /* 0x010fe2000ff9e0ff */
[----:B------:R-:W-:Y:S01]  /*2840*/  BSSY B1, `(.L_x_1665) ;  /* 0x000000c000017945 */ /* 0x000fe20003800000 */
[----:B------:R-:W-:Y:S02]  /*2850*/  ISETP.GT.AND P1, PT, R3, 0x9, PT ;  /* 0x000000090300780c */ /* 0x000fe40003f24270 */
[----:B------:R-:W-:Y:S02]  /*2860*/  FMUL R13, R13, R88 ;  /* 0x000000580d0d7220 */ /* 0x000fe40000400000 */
[----:B------:R-:W-:Y:S02]  /*2870*/  ISETP.GT.AND P3, PT, R4, RZ, P1 ;  /* 0x000000ff0400720c */ /* 0x000fe40000f64270 */
[----:B------:R-:W-:-:S05]  /*2880*/  FFMA R13, R28, R23, R13 ;  /* 0x000000171c0d7223 */ /* 0x000fca000000000d */
[----:B---3--:R-:W-:Y:S02]  /*2890*/  F2FP.F16.F32.PACK_AB R14, RZ, R13 ;  /* 0x0000000dff0e723e */ /* 0x008fe400000000ff */
[----:B------:R-:W-:Y:S02]  /*28a0*/  IADD3.X R13, R7, UR41, RZ, P4, !PT ;  /* 0x00000029070d7c10 */ /* 0x000fe4000a7fe4ff */
[----:B------:R-:W-:-:S03]  /*28b0*/  IADD3 R26, P4, R106, UR40, RZ ;  /* 0x000000286a1a7c10 */ /* 0x000fc6000ff9e0ff */
[----:B------:R3:W-:Y:S01]  /*28c0*/  @P2 STG.E.U16 desc[UR52][R12.64], R14 ;  /* 0x0000000e0c002986 */ /* 0x0007e2000c101534 */
[----:B------:R-:W-:Y:S01]  /*28d0*/  IADD3.X R27, R107, UR39, RZ, P4, !PT ;  /* 0x000000276b1b7c10 */ /* 0x000fe2000a7fe4ff */
[----:B------:R-:W-:Y:S08]  /*28e0*/  @!P3 BRA `(.L_x_1666) ;  /* 0x000000000004b947 */ /* 0x000ff00003800000 */
[----:B------:R4:W5:Y:S02]  /*28f0*/  LDG.E.LTC128B.U16 R5, desc[UR52][R26.64] ;  /* 0x000000341a057981 */ /* 0x000964000c1e1520 */
.L_x_1666:
[----:B------:R-:W-:Y:S05]  /*2900*/  BSYNC B1 ;  /* 0x0000000000017941 */ /* 0x000fea0003800000 */
.L_x_1665:
[----:B-----5:R-:W-:Y:S01]  /*2910*/  HADD2.F32 R15, -RZ, R5.H0_H0 ;  /* 0x20000005ff0f7230 */ /* 0x020fe20000004100 */
[----:B------:R-:W-:Y:S01]  /*2920*/  ISETP.GT.AND P0, PT, R4, 0x8, P0 ;  /* 0x000000080400780c */ /* 0x000fe20000704270 */
[----:B------:R-:W-:Y:S03]  /*2930*/  BSSY B1, `(.L_x_1667) ;  /* 0x000000b000017945 */ /* 0x000fe60003800000 */
[----:B---3--:R-:W-:-:S04]  /*2940*/  FMUL R14, R15, R88 ;  /* 0x000000580f0e7220 */ /* 0x008fc80000400000 */
[----:B------:R-:W-:Y:S01]  /*2950*/  FFMA R29, R29, R23, R14 ;  /* 0x000000171d1d7223 */ /* 0x000fe2000000000e */
[----:B------:R-:W-:-:S04]  /*2960*/  IADD3 R14, P2, R10, UR42, RZ ;  /* 0x0000002a0a0e7c10 */ /* 0x000fc8000ff5e0ff */
[----:B------:R-:W-:Y:S02]  /*2970*/  F2FP.F16.F32.PACK_AB R29, RZ, R29 ;  /* 0x0000001dff1d723e */ /* 0x000fe400000000ff */
[----:B------:R-:W-:Y:S02]  /*2980*/  IADD3.X R15, R11, UR41, RZ, P2, !PT ;  /* 0x000000290b0f7c10 */ /* 0x000fe400097fe4ff */
[----:B------:R-:W-:-:S03]  /*2990*/  IADD3 R8, P2, R8, UR43, RZ ;  /* 0x0000002b08087c10 */ /* 0x000fc6000ff5e0ff */
[----:B------:R3:W-:Y:S01]  /*29a0*/  @P3 STG.E.U16 desc[UR52][R14.64], R29 ;  /* 0x0000001d0e003986 */ /* 0x0007e2000c101534 */
[----:B------:R-:W-:Y:S01]  /*29b0*/  IADD3.X R9, R9, UR45, RZ, P2, !PT ;  /* 0x0000002d09097c10 */ /* 0x000fe200097fe4ff */
[----:B------:R-:W-:Y:S08]  /*29c0*/  @!P0 BRA `(.L_x_1668) ;  /* 0x0000000000048947 */ /* 0x000ff00003800000 */
[----:B------:R0:W5:Y:S02]  /*29d0*/  LDG.E.LTC128B.U16 R5, desc[UR52][R8.64] ;  /* 0x0000003408057981 */ /* 0x000164000c1e1520 */
.L_x_1668:
[----:B------:R-:W-:Y:S05]  /*29e0*/  BSYNC B1 ;  /* 0x0000000000017941 */ /* 0x000fea0003800000 */
.L_x_1667:
[----:B0----5:R-:W-:Y:S01]  /*29f0*/  HADD2.F32 R9, -RZ, R5.H0_H0 ;  /* 0x20000005ff097230 */ /* 0x021fe20000004100 */
[----:B--2---:R-:W-:Y:S01]  /*2a00*/  IADD3 R6, P2, R6, UR44, RZ ;  /* 0x0000002c06067c10 */ /* 0x004fe2000ff5e0ff */
[----:B------:R-:W-:Y:S01]  /*2a10*/  BSSY B1, `(.L_x_1669) ;  /* 0x000000c000017945 */ /* 0x000fe20003800000 */
[----:B------:R-:W-:Y:S02]  /*2a20*/  ISETP.GT.AND P1, PT, R4, 0x8, P1 ;  /* 0x000000080400780c */ /* 0x000fe40000f24270 */
[----:B------:R-:W-:Y:S01]  /*2a30*/  FMUL R9, R9, R88 ;  /* 0x0000005809097220 */ /* 0x000fe20000400000 */
[----:B------:R-:W-:Y:S02]  /*2a40*/  IADD3.X R7, R7, UR46, RZ, P2, !PT ;  /* 0x0000002e07077c10 */ /* 0x000fe400097fe4ff */
[----:B------:R-:W-:Y:S01]  /*2a50*/  IADD3 R8, P2, R106, UR43, RZ ;  /* 0x0000002b6a087c10 */ /* 0x000fe2000ff5e0ff */
[----:B------:R-:W-:-:S05]  /*2a60*/  FFMA R9, R30, R23, R9 ;  /* 0x000000171e097223 */ /* 0x000fca0000000009 */
[----:B------:R-:W-:-:S04]  /*2a70*/  F2FP.F16.F32.PACK_AB R9, RZ, R9 ;  /* 0x00000009ff09723e */ /* 0x000fc800000000ff */
[----:B------:R-:W-:Y:S02]  /*2a80*/  PRMT R20, R9, 0x7610, R20 ;  /* 0x0000761009147816 */ /* 0x000fe40000000014 */
[----:B------:R-:W-:-:S03]  /*2a90*/  IADD3.X R9, R107, UR45, RZ, P2, !PT ;  /* 0x0000002d6b097c10 */ /* 0x000fc600097fe4ff */
[----:B------:R0:W-:Y:S01]  /*2aa0*/  @P0 STG.E.U16 desc[UR52][R6.64], R20 ;  /* 0x0000001406000986 */ /* 0x0001e2000c101534 */
[----:B------:R-:W-:Y:S05]  /*2ab0*/  @!P1 BRA `(.L_x_1670) ;  /* 0x0000000000049947 */ /* 0x000fea0003800000 */
[----:B------:R2:W5:Y:S02]  /*2ac0*/  LDG.E.LTC128B.U16 R5, desc[UR52][R8.64] ;  /* 0x0000003408057981 */ /* 0x000564000c1e1520 */
.L_x_1670:
[----:B------:R-:W-:Y:S05]  /*2ad0*/  BSYNC B1 ;  /* 0x0000000000017941 */ /* 0x000fea0003800000 */
.L_x_1669:
[----:B0----5:R-:W-:Y:S01]  /*2ae0*/  HADD2.F32 R7, -RZ, R5.H0_H0 ;  /* 0x20000005ff077230 */ /* 0x021fe20000004100 */
[----:B------:R-:W-:Y:S01]  /*2af0*/  ISETP.GT.AND P0, PT, R3, 0x10, PT ;  /* 0x000000100300780c */ /* 0x000fe20003f04270 */
[----:B------:R-:W-:Y:S03]  /*2b00*/  BSSY B1, `(.L_x_1671) ;  /* 0x000000c000017945 */ /* 0x000fe60003800000 */
[----:B------:R-:W-:Y:S01]  /*2b10*/  FMUL R6, R7, R88 ;  /* 0x0000005807067220 */ /* 0x000fe20000400000 */
[----:B------:R-:W-:-:S03]  /*2b20*/  ISETP.GT.AND P2, PT, R4, RZ, P0 ;  /* 0x000000ff0400720c */ /* 0x000fc60000744270 */
[----:B------:R-:W-:Y:S01]  /*2b30*/  FFMA R31, R31, R23, R6 ;  /* 0x000000171f1f7223 */ /* 0x000fe20000000006 */
[----:B------:R-:W-:-:S04]  /*2b40*/  IADD3 R6, P3, R10, UR44, RZ ;  /* 0x0000002c0a067c10 */ /* 0x000fc8000ff7e0ff */
[----:B------:R-:W-:Y:S02]  /*2b50*/  F2FP.F16.F32.PACK_AB R31, RZ, R31 ;  /* 0x0000001fff1f723e */ /* 0x000fe400000000ff */
[----:B------:R-:W-:Y:S02]  /*2b60*/  IADD3.X R7, R11, UR46, RZ, P3, !PT ;  /* 0x0000002e0b077c10 */ /* 0x000fe40009ffe4ff */
[----:B------:R-:W-:-:S03]  /*2b70*/  IADD3 R28, P3, R24, UR40, RZ ;  /* 0x00000028181c7c10 */ /* 0x000fc6000ff7e0ff */
[----:B------:R0:W-:Y:S01]  /*2b80*/  @P1 STG.E.U16 desc[UR52][R6.64], R31 ;  /* 0x0000001f06001986 */ /* 0x0001e2000c101534 */
[----:B---3--:R-:W-:Y:S01]  /*2b90*/  IADD3.X R29, R25, UR39, RZ, P3, !PT ;  /* 0x00000027191d7c10 */ /* 0x008fe20009ffe4ff */
[----:B------:R-:W-:Y:S08]  /*2ba0*/  @!P2 BRA `(.L_x_1672) ;  /* 0x000000000004a947 */ /* 0x000ff00003800000 */
[----:B------:R3:W5:Y:S02]  /*2bb0*/  LDG.E.LTC128B.U16 R5, desc[UR52][R28.64] ;  /* 0x000000341c057981 */ /* 0x000764000c1e1520 */
.L_x_1672:
[----:B------:R-:W-:Y:S05]  /*2bc0*/  BSYNC B1 ;  /* 0x0000000000017941 */ /* 0x000fea0003800000 */
.L_x_1671:
[----:B0----5:R-:W-:Y:S01]  /*2bd0*/  HADD2.F32 R7, -RZ, R5.H0_H0 ;  /* 0x20000005ff077230 */ /* 0x021fe20000004100 */
[----:B------:R-:W-:Y:S01]  /*2be0*/  IADD3 R6, P4, R12, UR42, RZ ;  /* 0x0000002a0c067c10 */ /* 0x000fe2000ff9e0ff */
[----:B------:R-:W-:Y:S01]  /*2bf0*/  BSSY B1, `(.L_x_1673) ;  /* 0x000000c000017945 */ /* 0x000fe20003800000 */
[----:B------:R-:W-:Y:S02]  /*2c00*/  ISETP.GT.AND P1, PT, R3, 0x11, PT ;  /* 0x000000110300780c */ /* 0x000fe40003f24270 */
[----:B------:R-:W-:Y:S02]  /*2c10*/  FMUL R7, R7, R88 ;  /* 0x0000005807077220 */ /* 0x000fe40000400000 */
[----:B------:R-:W-:Y:S02]  /*2c20*/  ISETP.GT.AND P3, PT, R4, RZ, P1 ;  /* 0x000000ff0400720c */ /* 0x000fe40000f64270 */
[----:B------:R-:W-:-:S05]  /*2c30*/  FFMA R7, R32, R23, R7 ;  /* 0x0000001720077223 */ /* 0x000fca0000000007 */
[----:B--2---:R-:W-:Y:S02]  /*2c40*/  F2FP.F16.F32.PACK_AB R8, RZ, R7 ;  /* 0x00000007ff08723e */ /* 0x004fe400000000ff */
[----:B------:R-:W-:Y:S02]  /*2c50*/  IADD3.X R7, R13, UR41, RZ, P4, !PT ;  /* 0x000000290d077c10 */ /* 0x000fe4000a7fe4ff */
[----:B------:R-:W-:-:S03]  /*2c60*/  IADD3 R30, P4, R26, UR40, RZ ;  /* 0x000000281a1e7c10 */ /* 0x000fc6000ff9e0ff */
[----:B------:R0:W-:Y:S01]  /*2c70*/  @P2 STG.E.U16 desc[UR52][R6.64], R8 ;  /* 0x0000000806002986 */ /* 0x0001e2000c101534 */
[----:B------:R-:W-:Y:S01]  /*2c80*/  IADD3.X R31, R27, UR39, RZ, P4, !PT ;  /* 0x000000271b1f7c10 */ /* 0x000fe2000a7fe4ff */
[----:B------:R-:W-:Y:S08]  /*2c90*/  @!P3 BRA `(.L_x_1674) ;  /* 0x000000000004b947 */ /* 0x000ff00003800000 */
[----:B------:R2:W5:Y:S02]  /*2ca0*/  LDG.E.LTC128B.U16 R5, desc[UR52][R30.64] ;  /* 0x000000341e057981 */ /* 0x000564000c1e1520 */
.L_x_1674:
[----:B------:R-:W-:Y:S05]  /*2cb0*/  BSYNC B1 ;  /* 0x0000000000017941 */ /* 0x000fea0003800000 */
.L_x_1673:
[----:B-----5:R-:W-:Y:S01]  /*2cc0*/  HADD2.F32 R9, -RZ, R5.H0_H0 ;  /* 0x20000005ff097230 */ /* 0x020fe20000004100 */
[----:B------:R-:W-:Y:S01]  /*2cd0*/  ISETP.GT.AND P0, PT, R4, 0x8, P0 ;  /* 0x000000080400780c */ /* 0x000fe20000704270 */
[----:B------:R-:W-:Y:S03]  /*2ce0*/  BSSY B1, `(.L_x_1675) ;  /* 0x000000b000017945 */ /* 0x000fe60003800000 */
[----:B0-----:R-:W-:-:S04]  /*2cf0*/  FMUL R8, R9, R88 ;  /* 0x0000005809087220 */ /* 0x001fc80000400000 */
        /* <DEDUP_REMOVED lines=9> */
.L_x_1676:
[----:B------:R-:W-:Y:S05]  /*2d90*/  BSYNC B1 ;  /* 0x0000000000017941 */ /* 0x000fea0003800000 */
.L_x_1675:
[----:B0----5:R-:W-:Y:S01]  /*2da0*/  HADD2.F32 R11, -RZ, R5.H0_H0 ;  /* 0x20000005ff0b7230 */ /* 0x021fe20000004100 */
[----:B------:R-:W-:Y:S01]  /*2db0*/  IADD3 R10, P2, R12, UR44, RZ ;  /* 0x0000002c0c0a7c10 */ /* 0x000fe2000ff5e0ff */
[----:B------:R-:W-:Y:S01]  /*2dc0*/  BSSY B1, `(.L_x_1677) ;  /* 0x000000b000017945 */ /* 0x000fe20003800000 */
[----:B------:R-:W-:Y:S02]  /*2dd0*/  ISETP.GT.AND P1, PT, R4, 0x8, P1 ;  /* 0x000000080400780c */ /* 0x000fe40000f24270 */
[----:B------:R-:W-:-:S04]  /*2de0*/  FMUL R11, R11, R88 ;  /* 0x000000580b0b7220 */ /* 0x000fc80000400000 */
[----:B------:R-:W-:-:S05]  /*2df0*/  FFMA R11, R34, R23, R11 ;  /* 0x00000017220b7223 */ /* 0x000fca000000000b */
[----:B------:R-:W-:Y:S02]  /*2e00*/  F2FP.F16.F32.PACK_AB R20, RZ, R11 ;  /* 0x0000000bff14723e */ /* 0x000fe400000000ff */
[----:B------:R-:W-:Y:S02]  /*2e10*/  IADD3.X R11, R13, UR46, RZ, P2, !PT ;  /* 0x0000002e0d0b7c10 */ /* 0x000fe400097fe4ff */
[----:B------:R-:W-:-:S03]  /*2e20*/  IADD3 R12, P2, R26, UR43, RZ ;  /* 0x0000002b1a0c7c10 */ /* 0x000fc6000ff5e0ff */
[----:B------:R0:W-:Y:S01]  /*2e30*/  @P0 STG.E.U16 desc[UR52][R10.64], R20 ;  /* 0x000000140a000986 */ /* 0x0001e2000c101534 */
[----:B------:R-:W-:Y:S01]  /*2e40*/  IADD3.X R13, R27, UR45, RZ, P2, !PT ;  /* 0x0000002d1b0d7c10 */ /* 0x000fe200097fe4ff */
[----:B------:R-:W-:Y:S08]  /*2e50*/  @!P1 BRA `(.L_x_1678) ;  /* 0x0000000000049947 */ /* 0x000ff00003800000 */
[----:B------:R0:W5:Y:S02]  /*2e60*/  LDG.E.LTC128B.U16 R5, desc[UR52][R12.64] ;  /* 0x000000340c057981 */ /* 0x000164000c1e1520 */
.L_x_1678:
[----:B------:R-:W-:Y:S05]  /*2e70*/  BSYNC B1 ;  /* 0x0000000000017941 */ /* 0x000fea0003800000 */
.L_x_1677:
        /* <DEDUP_REMOVED lines=14> */
.L_x_1680:
[----:B------:R-:W-:Y:S05]  /*2f60*/  BSYNC B1 ;  /* 0x0000000000017941 */ /* 0x000fea0003800000 */
.L_x_1679:
[----:B0----5:R-:W-:Y:S01]  /*2f70*/  HADD2.F32 R11, -RZ, R5.H0_H0 ;  /* 0x20000005ff0b7230 */ /* 0x021fe20000004100 */
[----:B------:R-:W-:Y:S01]  /*2f80*/  IADD3 R10, P4, R6, UR42, RZ ;  /* 0x0000002a060a7c10 */ /* 0x000fe2000ff9e0ff */
[----:B------:R-:W-:Y:S01]  /*2f90*/  BSSY B1, `(.L_x_1681) ;  /* 0x000000c000017945 */ /* 0x000fe20003800000 */
[----:B------:R-:W-:Y:S02]  /*2fa0*/  ISETP.GT.AND P1, PT, R3, 0x19, PT ;  /* 0x000000190300780c */ /* 0x000fe40003f24270 */
[----:B------:R-:W-:Y:S02]  /*2fb0*/  FMUL R11, R11, R88 ;  /* 0x000000580b0b7220 */ /* 0x000fe40000400000 */
[----:B------:R-:W-:Y:S02]  /*2fc0*/  ISETP.GT.AND P3, PT, R4, RZ, P1 ;  /* 0x000000ff0400720c */ /* 0x000fe40000f64270 */
[----:B------:R-:W-:-:S05]  /*2fd0*/  FFMA R11, R36, R23, R11 ;  /* 0x00000017240b7223 */ /* 0x000fca000000000b */
[----:B------:R-:W-:Y:S02]  /*2fe0*/  F2FP.F16.F32.PACK_AB R12, RZ, R11 ;  /* 0x0000000bff0c723e */ /* 0x000fe400000000ff */
[----:B------:R-:W-:Y:S02]  /*2ff0*/  IADD3.X R11, R7, UR41, RZ, P4, !PT ;  /* 0x00000029070b7c10 */ /* 0x000fe4000a7fe4ff */
[----:B----4-:R-:W-:-:S03]  /*3000*/  IADD3 R26, P4, R30, UR40, RZ ;  /* 0x000000281e1a7c10 */ /* 0x010fc6000ff9e0ff */
[----:B------:R0:W-:Y:S01]  /*3010*/  @P2 STG.E.U16 desc[UR52][R10.64], R12 ;  /* 0x0000000c0a002986 */ /* 0x0001e2000c101534 */
[----:B------:R-:W-:Y:S01]  /*3020*/  IADD3.X R27, R31, UR39, RZ, P4, !PT ;  /* 0x000000271f1b7c10 */ /* 0x000fe2000a7fe4ff */
[----:B------:R-:W-:Y:S08]  /*3030*/  @!P3 BRA `(.L_x_1682) ;  /* 0x000000000004b947 */ /* 0x000ff00003800000 */
[----:B------:R4:W5:Y:S02]  /*3040*/  LDG.E.LTC128B.U16 R5, desc[UR52][R26.64] ;  /* 0x000000341a057981 */ /* 0x000964000c1e1520 */
.L_x_1682:
[----:B------:R-:W-:Y:S05]  /*3050*/  BSYNC B1 ;  /* 0x0000000000017941 */ /* 0x000fea0003800000 */
.L_x_1681:
        /* <DEDUP_REMOVED lines=13> */
.L_x_1684:
[----:B------:R-:W-:Y:S05]  /*3130*/  BSYNC B1 ;  /* 0x0000000000017941 */ /* 0x000fea0003800000 */
.L_x_1683:
[----:B0----5:R-:W-:Y:S01]  /*3140*/  HADD2.F32 R15, -RZ, R5.H0_H0 ;  /* 0x20000005ff0f7230 */ /* 0x021fe20000004100 */
[----:B------:R-:W-:Y:S01]  /*3150*/  IADD3 R6, P2, R6, UR44, RZ ;  /* 0x0000002c06067c10 */ /* 0x000fe2000ff5e0ff */
        /* <DEDUP_REMOVED lines=12> */
.L_x_1686:
[----:B------:R-:W-:Y:S05]  /*3220*/  BSYNC B1 ;  /* 0x0000000000017941 */ /* 0x000fea0003800000 */
.L_x_1685:
        /* <DEDUP_REMOVED lines=9> */
[----:B---3--:R-:W-:-:S03]  /*32c0*/  IADD3 R28, P3, R24, UR40, RZ ;  /* 0x00000028181c7c10 */ /* 0x008fc6000ff7e0ff */
[----:B------:R0:W-:Y:S01]  /*32d0*/  @P1 STG.E.U16 desc[UR52][R6.64], R39 ;  /* 0x0000002706001986 */ /* 0x0001e2000c101534 */
[----:B------:R-:W-:Y:S01]  /*32e0*/  IADD3.X R29, R25, UR39, RZ, P3, !PT ;  /* 0x00000027191d7c10 */ /* 0x000fe20009ffe4ff */
[----:B------:R-:W-:Y:S08]  /*32f0*/  @!P2 BRA `(.L_x_1688) ;  /* 0x000000000004a947 */ /* 0x000ff00003800000 */
[----:B------:R3:W5:Y:S02]  /*3300*/  LDG.E.LTC128B.U16 R5, desc[UR52][R28.64] ;  /* 0x000000341c057981 */ /* 0x000764000c1e1520 */
.L_x_1688:
[----:B------:R-:W-:Y:S05]  /*3310*/  BSYNC B1 ;  /* 0x0000000000017941 */ /* 0x000fea0003800000 */
.L_x_1687:
        /* <DEDUP_REMOVED lines=9> */
[----:B--2---:R-:W-:-:S03]  /*33b0*/  IADD3 R30, P4, R26, UR40, RZ ;  /* 0x000000281a1e7c10 */ /* 0x004fc6000ff9e0ff */
[----:B------:R0:W-:Y:S01]  /*33c0*/  @P2 STG.E.U16 desc[UR52][R6.64], R8 ;  /* 0x0000000806002986 */ /* 0x0001e2000c101534 */
[----:B------:R-:W-:Y:S01]  /*33d0*/  IADD3.X R31, R27, UR39, RZ, P4, !PT ;  /* 0x000000271b1f7c10 */ /* 0x000fe2000a7fe4ff */
[----:B------:R-:W-:Y:S08]  /*33e0*/  @!P3 BRA `(.L_x_1690) ;  /* 0x000000000004b947 */ /* 0x000ff00003800000 */
[----:B------:R2:W5:Y:S02]  /*33f0*/  LDG.E.LTC128B.U16 R5, desc[UR52][R30.64] ;  /* 0x000000341e057981 */ /* 0x000564000c1e1520 */
.L_x_1690:
[----:B------:R-:W-:Y:S05]  /*3400*/  BSYNC B1 ;  /* 0x0000000000017941 */ /* 0x000fea0003800000 */
.L_x_1689:
        /* <DEDUP_REMOVED lines=13> */
.L_x_1692:
[----:B------:R-:W-:Y:S05]  /*34e0*/  BSYNC B1 ;  /* 0x0000000000017941 */ /* 0x000fea0003800000 */
.L_x_1691:
        /* <DEDUP_REMOVED lines=14> */
.L_x_1694:
[----:B------:R-:W-:Y:S05]  /*35d0*/  BSYNC B1 ;  /* 0x0000000000017941 */ /* 0x000fea0003800000 */
.L_x_1693:
        /* <DEDUP_REMOVED lines=14> */
.L_x_1696:
[----:B------:R-:W-:Y:S05]  /*36c0*/  BSYNC B1 ;  /* 0x0000000000017941 */ /* 0x000fea0003800000 */
.L_x_1695:
        /* <DEDUP_REMOVED lines=14> */
.L_x_1698:
[----:B------:R-:W-:Y:S05]  /*37b0*/  BSYNC B1 ;  /* 0x0000000000017941 */ /* 0x000fea0003800000 */
.L_x_1697:
        /* <DEDUP_REMOVED lines=13> */
.L_x_1700:
[----:B------:R-:W-:Y:S05]  /*3890*/  BSYNC B1 ;  /* 0x0000000000017941 */ /* 0x000fea0003800000 */
.L_x_1699:
        /* <DEDUP_REMOVED lines=14> */
.L_x_1702:
[----:B------:R-:W-:Y:S05]  /*3980*/  BSYNC B1 ;  /* 0x0000000000017941 */ /* 0x000fea0003800000 */
.L_x_1701:
        /* <DEDUP_REMOVED lines=14> */
.L_x_1704:
[----:B------:R-:W-:Y:S05]  /*3a70*/  BSYNC B1 ;  /* 0x0000000000017941 */ /* 0x000fea0003800000 */
.L_x_1703:
        /* <DEDUP_REMOVED lines=14> */
.L_x_1706:
[----:B------:R-:W-:Y:S05]  /*3b60*/  BSYNC B1 ;  /* 0x0000000000017941 */ /* 0x000fea0003800000 */
.L_x_1705:
        /* <DEDUP_REMOVED lines=13> */
.L_x_1708:
[----:B------:R-:W-:Y:S05]  /*3c40*/  BSYNC B1 ;  /* 0x0000000000017941 */ /* 0x000fea0003800000 */
.L_x_1707:
        /* <DEDUP_REMOVED lines=14> */
.L_x_1710:
[----:B------:R-:W-:Y:S05]  /*3d30*/  BSYNC B1 ;  /* 0x0000000000017941 */ /* 0x000fea0003800000 */
.L_x_1709:
        /* <DEDUP_REMOVED lines=14> */
.L_x_1712:
[----:B------:R-:W-:Y:S05]  /*3e20*/  BSYNC B1 ;  /* 0x0000000000017941 */ /* 0x000fea0003800000 */
.L_x_1711:
        /* <DEDUP_REMOVED lines=14> */
.L_x_1714:
[----:B------:R-:W-:Y:S05]  /*3f10*/  BSYNC B1 ;  /* 0x0000000000017941 */ /* 0x000fea0003800000 */
.L_x_1713:
        /* <DEDUP_REMOVED lines=13> */
.L_x_1716:
[----:B------:R-:W-:Y:S05]  /*3ff0*/  BSYNC B1 ;  /* 0x0000000000017941 */ /* 0x000fea0003800000 */
.L_x_1715:
        /* <DEDUP_REMOVED lines=14> */
.L_x_1718:
[----:B------:R-:W-:Y:S05]  /*40e0*/  BSYNC B1 ;  /* 0x0000000000017941 */ /* 0x000fea0003800000 */
.L_x_1717:
        /* <DEDUP_REMOVED lines=14> */
.L_x_1720:
[----:B------:R-:W-:Y:S05]  /*41d0*/  BSYNC B1 ;  /* 0x0000000000017941 */ /* 0x000fea0003800000 */
.L_x_1719:
        /* <DEDUP_REMOVED lines=14> */
.L_x_1722:
[----:B------:R-:W-:Y:S05]  /*42c0*/  BSYNC B1 ;  /* 0x0000000000017941 */ /* 0x000fea0003800000 */
.L_x_1721:
        /* <DEDUP_REMOVED lines=13> */
.L_x_1724:
[----:B------:R-:W-:Y:S05]  /*43a0*/  BSYNC B1 ;  /* 0x0000000000017941 */ /* 0x000fea0003800000 */
.L_x_1723:
        /* <DEDUP_REMOVED lines=14> */
.L_x_1726:
[----:B------:R-:W-:Y:S05]  /*4490*/  BSYNC B1 ;  /* 0x0000000000017941 */ /* 0x000fea0003800000 */
.L_x_1725:
        /* <DEDUP_REMOVED lines=14> */
.L_x_1728:
[----:B------:R-:W-:Y:S05]  /*4580*/  BSYNC B1 ;  /* 0x0000000000017941 */ /* 0x000fea0003800000 */
.L_x_1727:
        /* <DEDUP_REMOVED lines=14> */
.L_x_1730:
[----:B------:R-:W-:Y:S05]  /*4670*/  BSYNC B1 ;  /* 0x0000000000017941 */ /* 0x000fea0003800000 */
.L_x_1729:
        /* <DEDUP_REMOVED lines=13> */
.L_x_1732:
[----:B------:R-:W-:Y:S05]  /*4750*/  BSYNC B1 ;  /* 0x0000000000017941 */ /* 0x000fea0003800000 */
.L_x_1731:
        /* <DEDUP_REMOVED lines=14> */
.L_x_1734:
[----:B------:R-:W-:Y:S05]  /*4840*/  BSYNC B1 ;  /* 0x0000000000017941 */ /* 0x000fea0003800000 */
.L_x_1733:
        /* <DEDUP_REMOVED lines=14> */
.L_x_1736:
[----:B------:R-:W-:Y:S05]  /*4930*/  BSYNC B1 ;  /* 0x0000000000017941 */ /* 0x000fea0003800000 */
.L_x_1735:
        /* <DEDUP_REMOVED lines=14> */
.L_x_1738:
[----:B------:R-:W-:Y:S05]  /*4a20*/  BSYNC B1 ;  /* 0x0000000000017941 */ /* 0x000fea0003800000 */
.L_x_1737:
        /* <DEDUP_REMOVED lines=13> */
.L_x_1740:
[----:B------:R-:W-:Y:S05]  /*4b00*/  BSYNC B1 ;  /* 0x0000000000017941 */ /* 0x000fea0003800000 */
.L_x_1739:
        /* <DEDUP_REMOVED lines=14> */
.L_x_1742:
[----:B------:R-:W-:Y:S05]  /*4bf0*/  BSYNC B1 ;  /* 0x0000000000017941 */ /* 0x000fea0003800000 */
.L_x_1741:
        /* <DEDUP_REMOVED lines=14> */
.L_x_1744:
[----:B------:R-:W-:Y:S05]  /*4ce0*/  BSYNC B1 ;  /* 0x0000000000017941 */ /* 0x000fea0003800000 */
.L_x_1743:
        /* <DEDUP_REMOVED lines=14> */
.L_x_1746:
[----:B------:R-:W-:Y:S05]  /*4dd0*/  BSYNC B1 ;  /* 0x0000000000017941 */ /* 0x000fea0003800000 */
.L_x_1745:
        /* <DEDUP_REMOVED lines=13> */
.L_x_1748:
[----:B------:R-:W-:Y:S05]  /*4eb0*/  BSYNC B1 ;  /* 0x0000000000017941 */ /* 0x000fea0003800000 */
.L_x_1747:
        /* <DEDUP_REMOVED lines=14> */
.L_x_1750:
[----:B------:R-:W-:Y:S05]  /*4fa0*/  BSYNC B1 ;  /* 0x0000000000017941 */ /* 0x000fea0003800000 */
.L_x_1749:
        /* <DEDUP_REMOVED lines=14> */
.L_x_1752:
[----:B------:R-:W-:Y:S05]  /*5090*/  BSYNC B1 ;  /* 0x0000000000017941 */ /* 0x000fea0003800000 */
.L_x_1751:
        /* <DEDUP_REMOVED lines=14> */
.L_x_1754:
[----:B------:R-:W-:Y:S05]  /*5180*/  BSYNC B1 ;  /* 0x0000000000017941 */ /* 0x000fea0003800000 */
.L_x_1753:
        /* <DEDUP_REMOVED lines=13> */
.L_x_1756:
[----:B------:R-:W-:Y:S05]  /*5260*/  BSYNC B1 ;  /* 0x0000000000017941 */ /* 0x000fea0003800000 */
.L_x_1755:
        /* <DEDUP_REMOVED lines=14> */
.L_x_1758:
[----:B------:R-:W-:Y:S05]  /*5350*/  BSYNC B1 ;  /* 0x0000000000017941 */ /* 0x000fea0003800000 */
.L_x_1757:
        /* <DEDUP_REMOVED lines=14> */
.L_x_1760:
[----:B------:R-:W-:Y:S05]  /*5440*/  BSYNC B1 ;  /* 0x0000000000017941 */ /* 0x000fea0003800000 */
.L_x_1759:
        /* <DEDUP_REMOVED lines=14> */
.L_x_1762:
[----:B------:R-:W-:Y:S05]  /*5530*/  BSYNC B1 ;  /* 0x0000000000017941 */ /* 0x000fea0003800000 */
.L_x_1761:
        /* <DEDUP_REMOVED lines=13> */
.L_x_1764:
[----:B------:R-:W-:Y:S05]  /*5610*/  BSYNC B1 ;  /* 0x0000000000017941 */ /* 0x000fea0003800000 */
.L_x_1763:
        /* <DEDUP_REMOVED lines=14> */
.L_x_1766:
[----:B------:R-:W-:Y:S05]  /*5700*/  BSYNC B1 ;  /* 0x0000000000017941 */ /* 0x000fea0003800000 */
.L_x_1765:
        /* <DEDUP_REMOVED lines=14> */
.L_x_1768:
[----:B------:R-:W-:Y:S05]  /*57f0*/  BSYNC B1 ;  /* 0x0000000000017941 */ /* 0x000fea0003800000 */
.L_x_1767:
        /* <DEDUP_REMOVED lines=14> */
.L_x_1770:
[----:B------:R-:W-:Y:S05]  /*58e0*/  BSYNC B1 ;  /* 0x0000000000017941 */ /* 0x000fea0003800000 */
.L_x_1769:
        /* <DEDUP_REMOVED lines=13> */
.L_x_1772:
[----:B------:R-:W-:Y:S05]  /*59c0*/  BSYNC B1 ;  /* 0x0000000000017941 */ /* 0x000fea0003800000 */
.L_x_1771:
        /* <DEDUP_REMOVED lines=14> */
.L_x_1774:
[----:B------:R-:W-:Y:S05]  /*5ab0*/  BSYNC B1 ;  /* 0x0000000000017941 */ /* 0x000fea0003800000 */
.L_x_1773:
        /* <DEDUP_REMOVED lines=8> */
[----:B------:R-:W-:-:S05]  /*5b40*/  IADD3.X R11, R13, UR46, RZ, P3, !PT ;  /* 0x0000002e0d0b7c10 */ /* 0x000fca0009ffe4ff */
[----:B------:R0:W-:Y:S01]  /*5b50*/  @P1 STG.E.U16 desc[UR52][R10.64], R83 ;  /* 0x000000530a001986 */ /* 0x0001e2000c101534 */
[----:B------:R-:W-:Y:S05]  /*5b60*/  @!P2 BRA `(.L_x_1776) ;  /* 0x00000000000ca947 */ /* 0x000fea0003800000 */
[----:B0-----:R-:W-:-:S04]  /*5b70*/  IADD3 R10, P1, R28, UR40, RZ ;  /* 0x000000281c0a7c10 */ /* 0x001fc8000ff3e0ff */
[----:B------:R-:W-:-:S05]  /*5b80*/  IADD3.X R11, R29, UR39, RZ, P1, !PT ;  /* 0x000000271d0b7c10 */ /* 0x000fca0008ffe4ff */
[----:B------:R0:W5:Y:S04]  /*5b90*/  LDG.E.LTC128B.U16 R5, desc[UR52][R10.64] ;  /* 0x000000340a057981 */ /* 0x000168000c1e1520 */
.L_x_1776:
[----:B------:R-:W-:Y:S05]  /*5ba0*/  BSYNC B1 ;  /* 0x0000000000017941 */ /* 0x000fea0003800000 */
.L_x_1775:
        /* <DEDUP_REMOVED lines=8> */
[----:B------:R-:W-:-:S05]  /*5c30*/  IADD3.X R11, R7, UR41, RZ, P4, !PT ;  /* 0x00000029070b7c10 */ /* 0x000fca000a7fe4ff */
[----:B------:R0:W-:Y:S01]  /*5c40*/  @P2 STG.E.U16 desc[UR52][R10.64], R3 ;  /* 0x000000030a002986 */ /* 0x0001e2000c101534 */
[----:B------:R-:W-:Y:S05]  /*5c50*/  @!P3 BRA `(.L_x_1778) ;  /* 0x00000000000cb947 */ /* 0x000fea0003800000 */
[----:B0-----:R-:W-:-:S04]  /*5c60*/  IADD3 R10, P2, R30, UR40, RZ ;  /* 0x000000281e0a7c10 */ /* 0x001fc8000ff5e0ff */
[----:B------:R-:W-:-:S05]  /*5c70*/  IADD3.X R11, R31, UR39, RZ, P2, !PT ;  /* 0x000000271f0b7c10 */ /* 0x000fca00097fe4ff */
[----:B------:R0:W5:Y:S04]  /*5c80*/  LDG.E.LTC128B.U16 R5, desc[UR52][R10.64] ;  /* 0x000000340a057981 */ /* 0x000168000c1e1520 */
.L_x_1778:
[----:B------:R-:W-:Y:S05]  /*5c90*/  BSYNC B1 ;  /* 0x0000000000017941 */ /* 0x000fea0003800000 */
.L_x_1777:
[----:B0----5:R-:W-:Y:S01]  /*5ca0*/  HADD2.F32 R3, -RZ, R5.H0_H0 ;  /* 0x20000005ff037230 */ /* 0x021fe20000004100 */
[----:B------:R-:W-:Y:S01]  /*5cb0*/  ISETP.GT.AND P0, PT, R4, 0x8, P0 ;  /* 0x000000080400780c */ /* 0x000fe20000704270 */
[----:B------:R-:W-:Y:S03]  /*5cc0*/  BSSY B1, `(.L_x_1779) ;  /* 0x000000c000017945 */ /* 0x000fe60003800000 */
[----:B------:R-:W-:Y:S01]  /*5cd0*/  FMUL R10, R3, R88 ;  /* 0x00000058030a7220 */ /* 0x000fe20000400000 */
[----:B------:R-:W-:-:S03]  /*5ce0*/  PRMT R3, R5, 0x7610, R3 ;  /* 0x0000761005037816 */ /* 0x000fc60000000003 */
        /* <DEDUP_REMOVED lines=9> */
.L_x_1780:
[----:B------:R-:W-:Y:S05]  /*5d80*/  BSYNC B1 ;  /* 0x0000000000017941 */ /* 0x000fea0003800000 */
.L_x_1779:
[----:B-----5:R-:W-:Y:S01]  /*5d90*/  HADD2.F32 R5, -RZ, R3.H0_H0 ;  /* 0x20000003ff057230 */ /* 0x020fe20000004100 */
[----:B------:R-:W-:Y:S01]  /*5da0*/  ISETP.GT.AND P1, PT, R4, 0x8, P1 ;  /* 0x000000080400780c */ /* 0x000fe20000f24270 */
[----:B------:R-:W-:Y:S01]  /*5db0*/  BSSY B1, `(.L_x_1781) ;  /* 0x000000b000017945 */ /* 0x000fe20003800000 */
[----:B------:R-:W-:Y:S02]  /*5dc0*/  IADD3 R6, P2, R6, UR44, RZ ;  /* 0x0000002c06067c10 */ /* 0x000fe4000ff5e0ff */
[----:B------:R-:W-:Y:S02]  /*5dd0*/  FMUL R5, R5, R88 ;  /* 0x0000005805057220 */ /* 0x000fe40000400000 */
[----:B------:R-:W-:Y:S02]  /*5de0*/  IADD3.X R7, R7, UR46, RZ, P2, !PT ;  /* 0x0000002e07077c10 */ /* 0x000fe400097fe4ff */
[----:B------:R-:W-:-:S05]  /*5df0*/  FFMA R5, R86, R23, R5 ;  /* 0x0000001756057223 */ /* 0x000fca0000000005 */
[----:B------:R-:W-:-:S05]  /*5e00*/  F2FP.F16.F32.PACK_AB R5, RZ, R5 ;  /* 0x00000005ff05723e */ /* 0x000fca00000000ff */
[----:B------:R1:W-:Y:S01]  /*5e10*/  @P0 STG.E.U16 desc[UR52][R6.64], R5 ;  /* 0x0000000506000986 */ /* 0x0003e2000c101534 */
[----:B------:R-:W-:-:S04]  /*5e20*/  IADD3 R4, P0, R30, UR43, RZ ;  /* 0x0000002b1e047c10 */ /* 0x000fc8000ff1e0ff */
[----:B-1----:R-:W-:Y:S01]  /*5e30*/  IADD3.X R5, R31, UR45, RZ, P0, !PT ;  /* 0x0000002d1f057c10 */ /* 0x002fe200087fe4ff */
[----:B------:R-:W-:Y:S08]  /*5e40*/  @!P1 BRA `(.L_x_1782) ;  /* 0x0000000000049947 */ /* 0x000ff00003800000 */
[----:B------:R1:W5:Y:S02]  /*5e50*/  LDG.E.LTC128B.U16 R3, desc[UR52][R4.64] ;  /* 0x0000003404037981 */ /* 0x000364000c1e1520 */
.L_x_1782:
[----:B------:R-:W-:Y:S05]  /*5e60*/  BSYNC B1 ;  /* 0x0000000000017941 */ /* 0x000fea0003800000 */
.L_x_1781:
[----:B------:R-:W-:Y:S05]  /*5e70*/  @!P1 BRA `(.L_x_1783) ;  /* 0x00000018008c9947 */ /* 0x000fea0003800000 */
[----:B-----5:R-:W-:-:S05]  /*5e80*/  HADD2.F32 R3, -RZ, R3.H0_H0 ;  /* 0x20000003ff037230 */ /* 0x020fca0000004100 */
[----:B-1----:R-:W-:-:S04]  /*5e90*/  FMUL R4, R3, R88 ;  /* 0x0000005803047220 */ /* 0x002fc80000400000 */
[----:B------:R-:W-:Y:S01]  /*5ea0*/  FFMA R87, R87, R23, R4 ;  /* 0x0000001757577223 */ /* 0x000fe20000000004 */
[----:B------:R-:W-:-:S04]  /*5eb0*/  IADD3 R4, P0, R8, UR44, RZ ;  /* 0x0000002c08047c10 */ /* 0x000fc8000ff1e0ff */
[----:B------:R-:W-:Y:S02]  /*5ec0*/  F2FP.F16.F32.PACK_AB R87, RZ, R87 ;  /* 0x00000057ff57723e */ /* 0x000fe400000000ff */
[----:B------:R-:W-:-:S05]  /*5ed0*/  IADD3.X R5, R9, UR46, RZ, P0, !PT ;  /* 0x0000002e09057c10 */ /* 0x000fca00087fe4ff */
[----:B------:R1:W-:Y:S01]  /*5ee0*/  STG.E.U16 desc[UR52][R4.64], R87 ;  /* 0x0000005704007986 */ /* 0x0003e2000c101534 */
[----:B------:R-:W-:Y:S05]  /*5ef0*/  BRA `(.L_x_1783) ;  /* 0x00000018006c7947 */ /* 0x000fea0003800000 */
.L_x_1656:
[----:B------:R-:W-:Y:S01]  /*5f00*/  ULDC.64 UR4, c[0x0][0x5c0] ;  /* 0x0001700000047ab9 */ /* 0x000fe20000000a00 */
[-C--:B------:R-:W-:Y:S01]  /*5f10*/  FMUL R24, R24, R23.reuse ;  /* 0x0000001718187220 */ /* 0x080fe20000400000 */
[----:B------:R-:W-:Y:S01]  /*5f20*/  LEA R6, P3, R14, UR4, 0x1 ;  /* 0x000000040e067c11 */ /* 0x000fe2000f8608ff */
[-C--:B------:R-:W-:Y:S01]  /*5f30*/  FMUL R25, R25, R23.reuse ;  /* 0x0000001719197220 */ /* 0x080fe20000400000 */
[----:B------:R-:W-:Y:S01]  /*5f40*/  ISETP.GT.AND P1, PT, R3, 0x1, PT ;  /* 0x000000010300780c */ /* 0x000fe20003f24270 */
[-C--:B------:R-:W-:Y:S01]  /*5f50*/  FMUL R26, R26, R23.reuse ;  /* 0x000000171a1a7220 */ /* 0x080fe20000400000 */
[----:B------:R-:W-:Y:S01]  /*5f60*/  F2FP.F16.F32.PACK_AB R24, RZ, R24 ;  /* 0x00000018ff18723e */ /* 0x000fe200000000ff */
[-C--:B------:R-:W-:Y:S01]  /*5f70*/  FMUL R27, R27, R23.reuse ;  /* 0x000000171b1b7220 */ /* 0x080fe20000400000 */
[----:B------:R-:W-:Y:S01]  /*5f80*/  LEA.HI.X R7, R14, UR5, R109, 0x1, P3 ;  /* 0x000000050e077c11 */ /* 0x000fe200098f0c6d */
[-C--:B------:R-:W-:Y:S01]  /*5f90*/  FMUL R28, R28, R23.reuse ;  /* 0x000000171c1c7220 */ /* 0x080fe20000400000 */
[C---:B------:R-:W-:Y:S01]  /*5fa0*/  ISETP.GT.AND P3, PT, R4.reuse, RZ, P1 ;  /* 0x000000ff0400720c */ /* 0x040fe20000f64270 */
[-C--:B------:R-:W-:Y:S01]  /*5fb0*/  FMUL R29, R29, R23.reuse ;  /* 0x000000171d1d7220 */ /* 0x080fe20000400000 */
[----:B------:R-:W-:Y:S01]  /*5fc0*/  ISETP.GT.AND P0, PT, R4, 0x8, P0 ;  /* 0x000000080400780c */ /* 0x000fe20000704270 */
[----:B------:R-:W-:Y:S01]  /*5fd0*/  @P2 STG.E.U16 desc[UR52][R6.64], R24 ;  /* 0x0000001806002986 */ /* 0x000fe2000c101534 */
[----:B------:R-:W-:Y:S01]  /*5fe0*/  LEA R8, P4, R110, R6, 0x1 ;  /* 0x000000066e087211 */ /* 0x000fe200078808ff */
[-C--:B------:R-:W-:Y:S01]  /*5ff0*/  FMUL R30, R30, R23.reuse ;  /* 0x000000171e1e7220 */ /* 0x080fe20000400000 */
[----:B------:R-:W-:Y:S01]  /*6000*/  ISETP.GT.AND P2, PT, R4, 0x8, P1 ;  /* 0x000000080400780c */ /* 0x000fe20000f44270 */
[----:B------:R-:W-:Y:S01]  /*6010*/  FMUL R31, R31, R23 ;  /* 0x000000171f1f7220 */ /* 0x000fe20000400000 */
[----:B------:R-:W-:Y:S01]  /*6020*/  LEA.HI.X R9, R110, R7, R111, 0x1, P4 ;  /* 0x000000076e097211 */ /* 0x000fe200020f0c6f */
[----:B------:R-:W-:Y:S01]  /*6030*/  FMUL R32, R32, R23 ;  /* 0x0000001720207220 */ /* 0x000fe20000400000 */
[----:B------:R-:W-:Y:S01]  /*6040*/  F2FP.F16.F32.PACK_AB R25, RZ, R25 ;  /* 0x00000019ff19723e */ /* 0x000fe200000000ff */
[-C--:B------:R-:W-:Y:S01]  /*6050*/  FMUL R33, R33, R23.reuse ;  /* 0x0000001721217220 */ /* 0x080fe20000400000 */
[----:B------:R-:W-:Y:S01]  /*6060*/  F2FP.F16.F32.PACK_AB R26, RZ, R26 ;  /* 0x0000001aff1a723e */ /* 0x000fe200000000ff */
[----:B------:R-:W-:Y:S01]  /*6070*/  FMUL R34, R34, R23 ;  /* 0x0000001722227220 */ /* 0x000fe20000400000 */
[----:B------:R-:W-:Y:S01]  /*6080*/  F2FP.F16.F32.PACK_AB R27, RZ, R27 ;  /* 0x0000001bff1b723e */ /* 0x000fe200000000ff */
[----:B------:R-:W-:Y:S01]  /*6090*/  @P3 STG.E.U16 desc[UR52][R8.64], R25 ;  /* 0x0000001908003986 */ /* 0x000fe2000c101534 */
[----:B------:R-:W-:Y:S01]  /*60a0*/  ISETP.GT.AND P1, PT, R3, 0x8, PT ;  /* 0x000000080300780c */ /* 0x000fe20003f24270 */
[-C--:B------:R-:W-:Y:S01]  /*60b0*/  FMUL R35, R35, R23.reuse ;  /* 0x0000001723237220 */ /* 0x080fe20000400000 */
[----:B------:R-:W-:Y:S01]  /*60c0*/  IADD3 R10, P4, R6, UR42, RZ ;  /* 0x0000002a060a7c10 */ /* 0x000fe2000ff9e0ff */
[----:B------:R0:W-:Y:S01]  /*60d0*/  @P0 STG.E.U16 desc[UR52][R6.64+0x10], R26 ;  /* 0x0000101a06000986 */ /* 0x0001e2000c101534 */
[----:B------:R-:W-:Y:S01]  /*60e0*/  ISETP.GT.AND P0, PT, R3, 0x9, PT ;  /* 0x000000090300780c */ /* 0x000fe20003f04270 */
[-C--:B------:R-:W-:Y:S01]  /*60f0*/  FMUL R36, R36, R23.reuse ;  /* 0x0000001724247220 */ /* 0x080fe20000400000 */
[C---:B------:R-:W-:Y:S01]  /*6100*/  ISETP.GT.AND P3, PT, R4.reuse, RZ, P1 ;  /* 0x000000ff0400720c */ /* 0x040fe20000f64270 */
[----:B------:R1:W-:Y:S01]  /*6110*/  @P2 STG.E.U16 desc[UR52][R8.64+0x10], R27 ;  /* 0x0000101b08002986 */ /* 0x0003e2000c101534 */
[----:B------:R-:W-:Y:S01]  /*6120*/  ISETP.GT.AND P2, PT, R4, RZ, P0 ;  /* 0x000000ff0400720c */ /* 0x000fe20000744270 */
[-C--:B------:R-:W-:Y:S01]  /*6130*/  FMUL R37, R37, R23.reuse ;  /* 0x0000001725257220 */ /* 0x080fe20000400000 */
[----:B------:R-:W-:Y:S01]  /*6140*/  IADD3.X R11, R7, UR41, RZ, P4, !PT ;  /* 0x00000029070b7c10 */ /* 0x000fe2000a7fe4ff */
[-C--:B------:R-:W-:Y:S01]  /*6150*/  FMUL R38, R38, R23.reuse ;  /* 0x0000001726267220 */ /* 0x080fe20000400000 */
[----:B------:R-:W-:Y:S01]  /*6160*/  IADD3 R12, P4, R8, UR42, RZ ;  /* 0x0000002a080c7c10 */ /* 0x000fe2000ff9e0ff */
[-C--:B------:R-:W-:Y:S01]  /*6170*/  FMUL R39, R39, R23.reuse ;  /* 0x0000001727277220 */ /* 0x080fe20000400000 */
[----:B------:R-:W-:Y:S01]  /*6180*/  F2FP.F16.F32.PACK_AB R28, RZ, R28 ;  /* 0x0000001cff1c723e */ /* 0x000fe200000000ff */
[----:B------:R-:W-:Y:S01]  /*6190*/  FMUL R40, R40, R23 ;  /* 0x0000001728287220 */ /* 0x000fe20000400000 */
[----:B------:R-:W-:Y:S01]  /*61a0*/  F2FP.F16.F32.PACK_AB R29, RZ, R29 ;  /* 0x0000001dff1d723e */ /* 0x000fe200000000ff */
[-C--:B------:R-:W-:Y:S01]  /*61b0*/  FMUL R41, R41, R23.reuse ;  /* 0x0000001729297220 */ /* 0x080fe20000400000 */
[----:B------:R-:W-:Y:S01]  /*61c0*/  IADD3.X R13, R9, UR41, RZ, P4, !PT ;  /* 0x00000029090d7c10 */ /* 0x000fe2000a7fe4ff */
[----:B------:R-:W-:Y:S01]  /*61d0*/  @P3 STG.E.U16 desc[UR52][R10.64], R28 ;  /* 0x0000001c0a003986 */ /* 0x000fe2000c101534 */
[----:B------:R-:W-:Y:S01]  /*61e0*/  ISETP.GT.AND P1, PT, R4, 0x8, P1 ;  /* 0x000000080400780c */ /* 0x000fe20000f24270 */
[-C--:B------:R-:W-:Y:S01]  /*61f0*/  FMUL R42, R42, R23.reuse ;  /* 0x000000172a2a7220 */ /* 0x080fe20000400000 */
[----:B0-----:R-:W-:Y:S01]  /*6200*/  IADD3 R6, P3, R6, UR44, RZ ;  /* 0x0000002c06067c10 */ /* 0x001fe2000ff7e0ff */
[----:B------:R-:W-:Y:S01]  /*6210*/  @P2 STG.E.U16 desc[UR52][R12.64], R29 ;  /* 0x0000001d0c002986 */ /* 0x000fe2000c101534 */
[----:B------:R-:W-:Y:S01]  /*6220*/  ISETP.GT.AND P2, PT, R4, 0x8, P0 ;  /* 0x000000080400780c */ /* 0x000fe20000744270 */
[-C--:B------:R-:W-:Y:S01]  /*6230*/  FMUL R43, R43, R23.reuse ;  /* 0x000000172b2b7220 */ /* 0x080fe20000400000 */
[----:B------:R-:W-:Y:S01]  /*6240*/  ISETP.GT.AND P0, PT, R3, 0x10, PT ;  /* 0x000000100300780c */ /* 0x000fe20003f04270 */
[-C--:B------:R-:W-:Y:S01]  /*6250*/  FMUL R44, R44, R23.reuse ;  /* 0x000000172c2c7220 */ /* 0x080fe20000400000 */
[----:B------:R-:W-:Y:S01]  /*6260*/  IADD3.X R7, R7, UR46, RZ, P3, !PT ;  /* 0x0000002e07077c10 */ /* 0x000fe20009ffe4ff */
[-C--:B------:R-:W-:Y:S01]  /*6270*/  FMUL R45, R45, R23.reuse ;  /* 0x000000172d2d7220 */ /* 0x080fe20000400000 */
[----:B-1----:R-:W-:Y:S01]  /*6280*/  IADD3 R8, P4, R8, UR44, RZ ;  /* 0x0000002c08087c10 */ /* 0x002fe2000ff9e0ff */
[-C--:B------:R-:W-:Y:S01]  /*6290*/  FMUL R46, R46, R23.reuse ;  /* 0x000000172e2e7220 */ /* 0x080fe20000400000 */
[----:B------:R-:W-:Y:S01]  /*62a0*/  F2FP.F16.F32.PACK_AB R30, RZ, R30 ;  /* 0x0000001eff1e723e */ /* 0x000fe200000000ff */
[-C--:B------:R-:W-:Y:S01]  /*62b0*/  FMUL R47, R47, R23.reuse ;  /* 0x000000172f2f7220 */ /* 0x080fe20000400000 */
[----:B------:R-:W-:Y:S01]  /*62c0*/  ISETP.GT.AND P3, PT, R4, RZ, P0 ;  /* 0x000000ff0400720c */ /* 0x000fe20000764270 */
[----:B------:R-:W-:Y:S01]  /*62d0*/  FMUL R48, R48, R23 ;  /* 0x0000001730307220 */ /* 0x000fe20000400000 */
[----:B------:R-:W-:Y:S01]  /*62e0*/  IADD3.X R9, R9, UR46, RZ, P4, !PT ;  /* 0x0000002e09097c10 */ /* 0x000fe2000a7fe4ff */
[----:B------:R0:W-:Y:S01]  /*62f0*/  @P1 STG.E.U16 desc[UR52][R6.64], R30 ;  /* 0x0000001e06001986 */ /* 0x0001e2000c101534 */
[----:B------:R-:W-:Y:S01]  /*6300*/  F2FP.F16.F32.PACK_AB R31, RZ, R31 ;  /* 0x0000001fff1f723e */ /* 0x000fe200000000ff */
[-C--:B------:R-:W-:Y:S01]  /*6310*/  FMUL R49, R49, R23.reuse ;  /* 0x0000001731317220 */ /* 0x080fe20000400000 */
[----:B------:R-:W-:Y:S01]  /*6320*/  IADD3 R14, P4, R10, UR42, RZ ;  /* 0x0000002a0a0e7c10 */ /* 0x000fe2000ff9e0ff */
[-C--:B------:R-:W-:Y:S01]  /*6330*/  FMUL R50, R50, R23.reuse ;  /* 0x0000001732327220 */ /* 0x080fe20000400000 */
[----:B------:R-:W-:Y:S01]  /*6340*/  ISETP.GT.AND P1, PT, R3, 0x11, PT ;  /* 0x000000110300780c */ /* 0x000fe20003f24270 */
[----:B------:R1:W-:Y:S01]  /*6350*/  @P2 STG.E.U16 desc[UR52][R8.64], R31 ;  /* 0x0000001f08002986 */ /* 0x0003e2000c101534 */
[----:B------:R-:W-:Y:S01]  /*6360*/  F2FP.F16.F32.PACK_AB R32, RZ, R32 ;  /* 0x00000020ff20723e */ /* 0x000fe200000000ff */
[-C--:B------:R-:W-:Y:S01]  /*6370*/  FMUL R51, R51, R23.reuse ;  /* 0x0000001733337220 */ /* 0x080fe20000400000 */
[----:B------:R-:W-:Y:S01]  /*6380*/  IADD3.X R15, R11, UR41, RZ, P4, !PT ;  /* 0x000000290b0f7c10 */ /* 0x000fe2000a7fe4ff */
[-C--:B------:R-:W-:Y:S01]  /*6390*/  FMUL R52, R52, R23.reuse ;  /* 0x0000001734347220 */ /* 0x080fe20000400000 */
[C---:B------:R-:W-:Y:S01]  /*63a0*/  ISETP.GT.AND P2, PT, R4.reuse, RZ, P1 ;  /* 0x000000ff0400720c */ /* 0x040fe20000f44270 */
[-C--:B------:R-:W-:Y:S01]  /*63b0*/  FMUL R53, R53, R23.reuse ;  /* 0x0000001735357220 */ /* 0x080fe20000400000 */
[----:B------:R-:W-:Y:S01]  /*63c0*/  ISETP.GT.AND P0, PT, R4, 0x8, P0 ;  /* 0x000000080400780c */ /* 0x000fe20000704270 */
[----:B------:R-:W-:Y:S01]  /*63d0*/  @P3 STG.E.U16 desc[UR52][R14.64], R32 ;  /* 0x000000200e003986 */ /* 0x000fe2000c101534 */
[----:B0-----:R-:W-:Y:S01]  /*63e0*/  IADD3 R6, P3, R12, UR42, RZ ;  /* 0x0000002a0c067c10 */ /* 0x001fe2000ff7e0ff */
[----:B------:R-:W-:Y:S01]  /*63f0*/  FMUL R54, R54, R23 ;  /* 0x0000001736367220 */ /* 0x000fe20000400000 */
[----:B------:R-:W-:Y:S01]  /*6400*/  F2FP.F16.F32.PACK_AB R33, RZ, R33 ;  /* 0x00000021ff21723e */ /* 0x000fe200000000ff */
[-C--:B------:R-:W-:Y:S01]  /*6410*/  FMUL R55, R55, R23.reuse ;  /* 0x0000001737377220 */ /* 0x080fe20000400000 */
[----:B-1----:R-:W-:Y:S01]  /*6420*/  IADD3 R8, P4, R10, UR44, RZ ;  /* 0x0000002c0a087c10 */ /* 0x002fe2000ff9e0ff */
[-C--:B------:R-:W-:Y:S01]  /*6430*/  FMUL R56, R56, R23.reuse ;  /* 0x0000001738387220 */ /* 0x080fe20000400000 */
[----:B------:R-:W-:Y:S01]  /*6440*/  IADD3.X R7, R13, UR41, RZ, P3, !PT ;  /* 0x000000290d077c10 */ /* 0x000fe20009ffe4ff */
[-C--:B------:R-:W-:Y:S01]  /*6450*/  FMUL R57, R57, R23.reuse ;  /* 0x0000001739397220 */ /* 0x080fe20000400000 */
[----:B------:R-:W-:Y:S01]  /*6460*/  F2FP.F16.F32.PACK_AB R34, RZ, R34 ;  /* 0x00000022ff22723e */ /* 0x000fe200000000ff */
[-C--:B------:R-:W-:Y:S01]  /*6470*/  FMUL R58, R58, R23.reuse ;  /* 0x000000173a3a7220 */ /* 0x080fe20000400000 */
[----:B------:R-:W-:Y:S01]  /*6480*/  IADD3.X R9, R11, UR46, RZ, P4, !PT ;  /* 0x0000002e0b097c10 */ /* 0x000fe2000a7fe4ff */
[----:B------:R-:W-:Y:S01]  /*6490*/  @P2 STG.E.U16 desc[UR52][R6.64], R33 ;  /* 0x0000002106002986 */ /* 0x000fe2000c101534 */
[----:B------:R-:W-:Y:S01]  /*64a0*/  ISETP.GT.AND P1, PT, R4, 0x8, P1 ;  /* 0x000000080400780c */ /* 0x000fe20000f24270 */
[----:B------:R-:W-:Y:S01]  /*64b0*/  FMUL R59, R59, R23 ;  /* 0x000000173b3b7220 */ /* 0x000fe20000400000 */
[----:B------:R-:W-:Y:S01]  /*64c0*/  F2FP.F16.F32.PACK_AB R35, RZ, R35 ;  /* 0x00000023ff23723e */ /* 0x000fe200000000ff */
[----:B------:R0:W-:Y:S01]  /*64d0*/  @P0 STG.E.U16 desc[UR52][R8.64], R34 ;  /* 0x0000002208000986 */ /* 0x0001e2000c101534 */
[----:B------:R-:W-:Y:S01]  /*64e0*/  IADD3 R10, P0, R12, UR44, RZ ;  /* 0x0000002c0c0a7c10 */ /* 0x000fe2000ff1e0ff */
[-C--:B------:R-:W-:Y:S01]  /*64f0*/  FMUL R60, R60, R23.reuse ;  /* 0x000000173c3c7220 */ /* 0x080fe20000400000 */
[----:B------:R-:W-:Y:S01]  /*6500*/  ISETP.GT.AND P2, PT, R3, 0x18, PT ;  /* 0x000000180300780c */ /* 0x000fe20003f44270 */
[-C--:B------:R-:W-:Y:S01]  /*6510*/  FMUL R61, R61, R23.reuse ;  /* 0x000000173d3d7220 */ /* 0x080fe20000400000 */
[----:B------:R-:W-:Y:S01]  /*6520*/  IADD3.X R11, R13, UR46, RZ, P0, !PT ;  /* 0x0000002e0d0b7c10 */ /* 0x000fe200087fe4ff */
[-C--:B------:R-:W-:Y:S01]  /*6530*/  FMUL R62, R62, R23.reuse ;  /* 0x000000173e3e7220 */ /* 0x080fe20000400000 */
[----:B------:R-:W-:Y:S01]  /*6540*/  ISETP.GT.AND P0, PT, R3, 0x19, PT ;  /* 0x000000190300780c */ /* 0x000fe20003f04270 */
[-C--:B------:R-:W-:Y:S01]  /*6550*/  FMUL R63, R63, R23.reuse ;  /* 0x000000173f3f7220 */ /* 0x080fe20000400000 */
[C---:B------:R-:W-:Y:S01]  /*6560*/  ISETP.GT.AND P3, PT, R4.reuse, RZ, P2 ;  /* 0x000000ff0400720c */ /* 0x040fe20001764270 */
[----:B------:R1:W-:Y:S01]  /*6570*/  @P1 STG.E.U16 desc[UR52][R10.64], R35 ;  /* 0x000000230a001986 */ /* 0x0003e2000c101534 */
[----:B------:R-:W-:Y:S01]  /*6580*/  ISETP.GT.AND P1, PT, R4, RZ, P0 ;  /* 0x000000ff0400720c */ /* 0x000fe20000724270 */
[-C--:B------:R-:W-:Y:S01]  /*6590*/  FMUL R64, R64, R23.reuse ;  /* 0x0000001740407220 */ /* 0x080fe20000400000 */
[----:B0-----:R-:W-:Y:S01]  /*65a0*/  IADD3 R8, P4, R14, UR42, RZ ;  /* 0x0000002a0e087c10 */ /* 0x001fe2000ff9e0ff */
[-C--:B------:R-:W-:Y:S01]  /*65b0*/  FMUL R65, R65, R23.reuse ;  /* 0x0000001741417220 */ /* 0x080fe20000400000 */
[----:B------:R-:W-:Y:S01]  /*65c0*/  F2FP.F16.F32.PACK_AB R36, RZ, R36 ;  /* 0x00000024ff24723e */ /* 0x000fe200000000ff */
[-C--:B------:R-:W-:Y:S01]  /*65d0*/  FMUL R66, R66, R23.reuse ;  /* 0x0000001742427220 */ /* 0x080fe20000400000 */
[----:B------:R-:W-:Y:S01]  /*65e0*/  IADD3.X R9, R15, UR41, RZ, P4, !PT ;  /* 0x000000290f097c10 */ /* 0x000fe2000a7fe4ff */
[-C--:B------:R-:W-:Y:S01]  /*65f0*/  FMUL R67, R67, R23.reuse ;  /* 0x0000001743437220 */ /* 0x080fe20000400000 */
[----:B------:R-:W-:Y:S01]  /*6600*/  IADD3 R12, P4, R6, UR42, RZ ;  /* 0x0000002a060c7c10 */ /* 0x000fe2000ff9e0ff */
[----:B------:R-:W-:Y:S01]  /*6610*/  FMUL R68, R68, R23 ;  /* 0x0000001744447220 */ /* 0x000fe20000400000 */
[----:B------:R-:W-:Y:S01]  /*6620*/  F2FP.F16.F32.PACK_AB R37, RZ, R37 ;  /* 0x00000025ff25723e */ /* 0x000fe200000000ff */
[----:B------:R-:W-:Y:S01]  /*6630*/  @P3 STG.E.U16 desc[UR52][R8.64], R36 ;  /* 0x0000002408003986 */ /* 0x000fe2000c101534 */
[----:B------:R-:W-:Y:S01]  /*6640*/  IADD3.X R13, R7, UR41, RZ, P4, !PT ;  /* 0x00000029070d7c10 */ /* 0x000fe2000a7fe4ff */
[-C--:B------:R-:W-:Y:S01]  /*6650*/  FMUL R69, R69, R23.reuse ;  /* 0x0000001745457220 */ /* 0x080fe20000400000 */
[----:B------:R-:W-:Y:S01]  /*6660*/  ISETP.GT.AND P2, PT, R4, 0x8, P2 ;  /* 0x000000080400780c */ /* 0x000fe20001744270 */
[-C--:B------:R-:W-:Y:S01]  /*6670*/  FMUL R70, R70, R23.reuse ;  /* 0x0000001746467220 */ /* 0x080fe20000400000 */
[----:B-1----:R-:W-:Y:S01]  /*6680*/  IADD3 R10, P3, R14, UR44, RZ ;  /* 0x0000002c0e0a7c10 */ /* 0x002fe2000ff7e0ff */
[----:B------:R-:W-:Y:S01]  /*6690*/  @P1 STG.E.U16 desc[UR52][R12.64], R37 ;  /* 0x000000250c001986 */ /* 0x000fe2000c101534 */
[----:B------:R-:W-:Y:S01]  /*66a0*/  ISETP.GT.AND P1, PT, R4, 0x8, P0 ;  /* 0x000000080400780c */ /* 0x000fe20000724270 */
[-C--:B------:R-:W-:Y:S01]  /*66b0*/  FMUL R71, R71, R23.reuse ;  /* 0x0000001747477220 */ /* 0x080fe20000400000 */
[----:B------:R-:W-:Y:S01]  /*66c0*/  ISETP.GT.AND P0, PT, R3, 0x20, PT ;  /* 0x000000200300780c */ /* 0x000fe20003f04270 */
[-C--:B------:R-:W-:Y:S01]  /*66d0*/  FMUL R72, R72, R23.reuse ;  /* 0x0000001748487220 */ /* 0x080fe20000400000 */
[----:B------:R-:W-:Y:S01]  /*66e0*/  IADD3 R6, P4, R6, UR44, RZ ;  /* 0x0000002c06067c10 */ /* 0x000fe2000ff9e0ff */
[-C--:B------:R-:W-:Y:S01]  /*66f0*/  FMUL R73, R73, R23.reuse ;  /* 0x0000001749497220 */ /* 0x080fe20000400000 */
[----:B------:R-:W-:Y:S01]  /*6700*/  F2FP.F16.F32.PACK_AB R38, RZ, R38 ;  /* 0x00000026ff26723e */ /* 0x000fe200000000ff */
[-C--:B------:R-:W-:Y:S01]  /*6710*/  FMUL R74, R74, R23.reuse ;  /* 0x000000174a4a7220 */ /* 0x080fe20000400000 */
[----:B------:R-:W-:Y:S01]  /*6720*/  IADD3.X R11, R15, UR46, RZ, P3, !PT ;  /* 0x0000002e0f0b7c10 */ /* 0x000fe20009ffe4ff */
[----:B------:R-:W-:Y:S01]  /*6730*/  FMUL R75, R75, R23 ;  /* 0x000000174b4b7220 */ /* 0x000fe20000400000 */
[----:B------:R-:W-:Y:S01]  /*6740*/  F2FP.F16.F32.PACK_AB R39, RZ, R39 ;  /* 0x00000027ff27723e */ /* 0x000fe200000000ff */
[-C--:B------:R-:W-:Y:S01]  /*6750*/  FMUL R76, R76, R23.reuse ;  /* 0x000000174c4c7220 */ /* 0x080fe20000400000 */
[----:B------:R-:W-:Y:S01]  /*6760*/  ISETP.GT.AND P3, PT, R4, RZ, P0 ;  /* 0x000000ff0400720c */ /* 0x000fe20000764270 */
[----:B------:R0:W-:Y:S01]  /*6770*/  @P2 STG.E.U16 desc[UR52][R10.64], R38 ;  /* 0x000000260a002986 */ /* 0x0001e2000c101534 */
[----:B------:R-:W-:Y:S01]  /*6780*/  IADD3.X R7, R7, UR46, RZ, P4, !PT ;  /* 0x0000002e07077c10 */ /* 0x000fe2000a7fe4ff */
[-C--:B------:R-:W-:Y:S01]  /*6790*/  FMUL R77, R77, R23.reuse ;  /* 0x000000174d4d7220 */ /* 0x080fe20000400000 */
[----:B------:R-:W-:Y:S01]  /*67a0*/  IADD3 R14, P2, R8, UR42, RZ ;  /* 0x0000002a080e7c10 */ /* 0x000fe2000ff5e0ff */
[-C--:B------:R-:W-:Y:S01]  /*67b0*/  FMUL R78, R78, R23.reuse ;  /* 0x000000174e4e7220 */ /* 0x080fe20000400000 */
[----:B------:R-:W-:Y:S01]  /*67c0*/  F2FP.F16.F32.PACK_AB R40, RZ, R40 ;  /* 0x00000028ff28723e */ /* 0x000fe200000000ff */
[----:B------:R1:W-:Y:S01]  /*67d0*/  @P1 STG.E.U16 desc[UR52][R6.64], R39 ;  /* 0x0000002706001986 */ /* 0x0003e2000c101534 */
[----:B------:R-:W-:Y:S01]  /*67e0*/  ISETP.GT.AND P1, PT, R3, 0x21, PT ;  /* 0x000000210300780c */ /* 0x000fe20003f24270 */
        /* <DEDUP_REMOVED lines=23> */
[----:B------:R-:W-:-:S02]  /*6960*/  IADD3 R8, P0, R12, UR44, RZ ;  /* 0x0000002c0c087c10 */ /* 0x000fc4000ff1e0ff */
[----:B------:R-:W-:Y:S02]  /*6970*/  ISETP.GT.AND P2, PT, R3, 0x28, PT ;  /* 0x000000280300780c */ /* 0x000fe40003f44270 */
[----:B------:R-:W-:Y:S02]  /*6980*/  IADD3.X R9, R13, UR46, RZ, P0, !PT ;  /* 0x0000002e0d097c10 */ /* 0x000fe400087fe4ff */
[----:B------:R-:W-:Y:S02]  /*6990*/  ISETP.GT.AND P0, PT, R3, 0x29, PT ;  /* 0x000000290300780c */ /* 0x000fe40003f04270 */
[C---:B------:R-:W-:Y:S01]  /*69a0*/  ISETP.GT.AND P3, PT, R4.reuse, RZ, P2 ;  /* 0x000000ff0400720c */ /* 0x040fe20001764270 */
[----:B------:R1:W-:Y:S01]  /*69b0*/  @P1 STG.E.U16 desc[UR52][R8.64], R43 ;  /* 0x0000002b08001986 */ /* 0x0003e2000c101534 */
[----:B------:R-:W-:Y:S02]  /*69c0*/  ISETP.GT.AND P1, PT, R4, RZ, P0 ;  /* 0x000000ff0400720c */ /* 0x000fe40000724270 */
[----:B0-----:R-:W-:-:S02]  /*69d0*/  IADD3 R6, P4, R14, UR42, RZ ;  /* 0x0000002a0e067c10 */ /* 0x001fc4000ff9e0ff */
[----:B------:R-:W-:Y:S02]  /*69e0*/  F2FP.F16.F32.PACK_AB R44, RZ, R44 ;  /* 0x0000002cff2c723e */ /* 0x000fe400000000ff */
[----:B------:R-:W-:Y:S02]  /*69f0*/  IADD3.X R7, R15, UR41, RZ, P4, !PT ;  /* 0x000000290f077c10 */ /* 0x000fe4000a7fe4ff */
[----:B------:R-:W-:Y:S02]  /*6a00*/  IADD3 R12, P4, R10, UR42, RZ ;  /* 0x0000002a0a0c7c10 */ /* 0x000fe4000ff9e0ff */
[----:B------:R-:W-:Y:S01]  /*6a10*/  F2FP.F16.F32.PACK_AB R45, RZ, R45 ;  /* 0x0000002dff2d723e */ /* 0x000fe200000000ff */
[----:B------:R-:W-:Y:S01]  /*6a20*/  @P3 STG.E.U16 desc[UR52][R6.64], R44 ;  /* 0x0000002c06003986 */ /* 0x000fe2000c101534 */
[----:B------:R-:W-:Y:S02]  /*6a30*/  IADD3.X R13, R11, UR41, RZ, P4, !PT ;  /* 0x000000290b0d7c10 */ /* 0x000fe4000a7fe4ff */
[----:B------:R-:W-:-:S02]  /*6a40*/  ISETP.GT.AND P2, PT, R4, 0x8, P2 ;  /* 0x000000080400780c */ /* 0x000fc40001744270 */
[----:B-1----:R-:W-:Y:S01]  /*6a50*/  IADD3 R8, P3, R14, UR44, RZ ;  /* 0x0000002c0e087c10 */ /* 0x002fe2000ff7e0ff */
[----:B------:R-:W-:Y:S01]  /*6a60*/  @P1 STG.E.U16 desc[UR52][R12.64], R45 ;  /* 0x0000002d0c001986 */ /* 0x000fe2000c101534 */
[----:B------:R-:W-:Y:S02]  /*6a70*/  ISETP.GT.AND P1, PT, R4, 0x8, P0 ;  /* 0x000000080400780c */ /* 0x000fe40000724270 */
[----:B------:R-:W-:Y:S02]  /*6a80*/  ISETP.GT.AND P0, PT, R3, 0x30, PT ;  /* 0x000000300300780c */ /* 0x000fe40003f04270 */
[----:B------:R-:W-:Y:S02]  /*6a90*/  IADD3 R10, P4, R10, UR44, RZ ;  /* 0x0000002c0a0a7c10 */ /* 0x000fe4000ff9e0ff */
[----:B------:R-:W-:Y:S02]  /*6aa0*/  F2FP.F16.F32.PACK_AB R46, RZ, R46 ;  /* 0x0000002eff2e723e */ /* 0x000fe400000000ff */
[----:B------:R-:W-:-:S02]  /*6ab0*/  IADD3.X R9, R15, UR46, RZ, P3, !PT ;  /* 0x0000002e0f097c10 */ /* 0x000fc40009ffe4ff */
[----:B------:R-:W-:Y:S02]  /*6ac0*/  F2FP.F16.F32.PACK_AB R47, RZ, R47 ;  /* 0x0000002fff2f723e */ /* 0x000fe400000000ff */
[----:B------:R-:W-:Y:S01]  /*6ad0*/  ISETP.GT.AND P3, PT, R4, RZ, P0 ;  /* 0x000000ff0400720c */ /* 0x000fe20000764270 */
[----:B------:R0:W-:Y:S01]  /*6ae0*/  @P2 STG.E.U16 desc[UR52][R8.64], R46 ;  /* 0x0000002e08002986 */ /* 0x0001e2000c101534 */
[----:B------:R-:W-:Y:S02]  /*6af0*/  IADD3.X R11, R11, UR46, RZ, P4, !PT ;  /* 0x0000002e0b0b7c10 */ /* 0x000fe4000a7fe4ff */
[----:B------:R-:W-:Y:S02]  /*6b00*/  IADD3 R14, P2, R6, UR42, RZ ;  /* 0x0000002a060e7c10 */ /* 0x000fe4000ff5e0ff */
[----:B------:R-:W-:Y:S01]  /*6b10*/  F2FP.F16.F32.PACK_AB R48, RZ, R48 ;  /* 0x00000030ff30723e */ /* 0x000fe200000000ff */
[----:B------:R1:W-:Y:S01]  /*6b20*/  @P1 STG.E.U16 desc[UR52][R10.64], R47 ;  /* 0x0000002f0a001986 */ /* 0x0003e2000c101534 */
[----:B------:R-:W-:-:S02]  /*6b30*/  ISETP.GT.AND P1, PT, R3, 0x31, PT ;  /* 0x000000310300780c */ /* 0x000fc40003f24270 */
[----:B------:R-:W-:Y:S02]  /*6b40*/  IADD3.X R15, R7, UR41, RZ, P2, !PT ;  /* 0x00000029070f7c10 */ /* 0x000fe400097fe4ff */
[C---:B------:R-:W-:Y:S02]  /*6b50*/  ISETP.GT.AND P2, PT, R4.reuse, RZ, P1 ;  /* 0x000000ff0400720c */ /* 0x040fe40000f44270 */
[----:B------:R-:W-:Y:S01]  /*6b60*/  ISETP.GT.AND P0, PT, R4, 0x8, P0 ;  /* 0x000000080400780c */ /* 0x000fe20000704270 */
[----:B------:R-:W-:Y:S01]  /*6b70*/  @P3 STG.E.U16 desc[UR52][R14.64], R48 ;  /* 0x000000300e003986 */ /* 0x000fe2000c101534 */
[----:B0-----:R-:W-:Y:S02]  /*6b80*/  IADD3 R8, P3, R12, UR42, RZ ;  /* 0x0000002a0c087c10 */ /* 0x001fe4000ff7e0ff */
[----:B------:R-:W-:Y:S02]  /*6b90*/  IADD3 R6, P4, R6, UR44, RZ ;  /* 0x0000002c06067c10 */ /* 0x000fe4000ff9e0ff */
[----:B------:R-:W-:-:S02]  /*6ba0*/  F2FP.F16.F32.PACK_AB R49, RZ, R49 ;  /* 0x00000031ff31723e */ /* 0x000fc400000000ff */
[----:B------:R-:W-:Y:S02]  /*6bb0*/  IADD3.X R9, R13, UR41, RZ, P3, !PT ;  /* 0x000000290d097c10 */ /* 0x000fe40009ffe4ff */
[----:B------:R-:W-:Y:S02]  /*6bc0*/  F2FP.F16.F32.PACK_AB R50, RZ, R50 ;  /* 0x00000032ff32723e */ /* 0x000fe400000000ff */
[----:B------:R-:W-:Y:S01]  /*6bd0*/  IADD3.X R7, R7, UR46, RZ, P4, !PT ;  /* 0x0000002e07077c10 */ /* 0x000fe2000a7fe4ff */
[----:B------:R-:W-:Y:S01]  /*6be0*/  @P2 STG.E.U16 desc[UR52][R8.64], R49 ;  /* 0x0000003108002986 */ /* 0x000fe2000c101534 */
[----:B------:R-:W-:Y:S02]  /*6bf0*/  ISETP.GT.AND P1, PT, R4, 0x8, P1 ;  /* 0x000000080400780c */ /* 0x000fe40000f24270 */
[----:B------:R-:W-:Y:S01]  /*6c00*/  F2FP.F16.F32.PACK_AB R51, RZ, R51 ;  /* 0x00000033ff33723e */ /* 0x000fe200000000ff */
[----:B------:R0:W-:Y:S01]  /*6c10*/  @P0 STG.E.U16 desc[UR52][R6.64], R50 ;  /* 0x0000003206000986 */ /* 0x0001e2000c101534 */
[----:B-1----:R-:W-:-:S02]  /*6c20*/  IADD3 R10, P0, R12, UR44, RZ ;  /* 0x0000002c0c0a7c10 */ /* 0x002fc4000ff1e0ff */
        /* <DEDUP_REMOVED lines=143> */
[----:B------:R0:W-:Y:S01]  /*7520*/  @P3 STG.E.U16 desc[UR52][R6.64], R76 ;  /* 0x0000004c06003986 */ /* 0x0001e2000c101534 */
[----:B------:R-:W-:Y:S02]  /*7530*/  IADD3.X R13, R11, UR41, RZ, P4, !PT ;  /* 0x000000290b0d7c10 */ /* 0x000fe4000a7fe4ff */
[----:B------:R-:W-:-:S02]  /*7540*/  ISETP.GT.AND P0, PT, R4, 0x8, P0 ;  /* 0x000000080400780c */ /* 0x000fc40000704270 */
[----:B-1----:R-:W-:Y:S01]  /*7550*/  IADD3 R8, P3, R14, UR44, RZ ;  /* 0x0000002c0e087c10 */ /* 0x002fe2000ff7e0ff */
[----:B------:R-:W-:Y:S01]  /*7560*/  @P1 STG.E.U16 desc[UR52][R12.64], R77 ;  /* 0x0000004d0c001986 */ /* 0x000fe2000c101534 */
[----:B------:R-:W-:Y:S02]  /*7570*/  ISETP.GT.AND P1, PT, R4, 0x8, P2 ;  /* 0x000000080400780c */ /* 0x000fe40001724270 */
[----:B------:R-:W-:Y:S02]  /*7580*/  IADD3 R10, P4, R10, UR44, RZ ;  /* 0x0000002c0a0a7c10 */ /* 0x000fe4000ff9e0ff */
[----:B------:R-:W-:Y:S02]  /*7590*/  ISETP.GT.AND P2, PT, R3, 0x70, PT ;  /* 0x000000700300780c */ /* 0x000fe40003f44270 */
[----:B------:R-:W-:Y:S02]  /*75a0*/  F2FP.F16.F32.PACK_AB R78, RZ, R78 ;  /* 0x0000004eff4e723e */ /* 0x000fe400000000ff */
[----:B------:R-:W-:-:S02]  /*75b0*/  IADD3.X R9, R15, UR46, RZ, P3, !PT ;  /* 0x0000002e0f097c10 */ /* 0x000fc40009ffe4ff */
[----:B------:R-:W-:Y:S02]  /*75c0*/  F2FP.F16.F32.PACK_AB R79, RZ, R79 ;  /* 0x0000004fff4f723e */ /* 0x000fe400000000ff */
[----:B------:R-:W-:Y:S01]  /*75d0*/  IADD3.X R11, R11, UR46, RZ, P4, !PT ;  /* 0x0000002e0b0b7c10 */ /* 0x000fe2000a7fe4ff */
[----:B------:R1:W-:Y:S01]  /*75e0*/  @P1 STG.E.U16 desc[UR52][R8.64], R78 ;  /* 0x0000004e08001986 */ /* 0x0003e2000c101534 */
[----:B------:R-:W-:Y:S02]  /*75f0*/  ISETP.GT.AND P4, PT, R4, RZ, P2 ;  /* 0x000000ff0400720c */ /* 0x000fe40001784270 */
[----:B------:R-:W-:Y:S01]  /*7600*/  F2FP.F16.F32.PACK_AB R80, RZ, R80 ;  /* 0x00000050ff50723e */ /* 0x000fe200000000ff */
[----:B------:R2:W-:Y:S01]  /*7610*/  @P0 STG.E.U16 desc[UR52][R10.64], R79 ;  /* 0x0000004f0a000986 */ /* 0x0005e2000c101534 */
[----:B------:R-:W-:Y:S02]  /*7620*/  IADD3 R14, P0, R6, UR42, RZ ;  /* 0x0000002a060e7c10 */ /* 0x000fe4000ff1e0ff */
[----:B------:R-:W-:-:S02]  /*7630*/  ISETP.GT.AND P3, PT, R3, 0x71, PT ;  /* 0x000000710300780c */ /* 0x000fc40003f64270 */
[C---:B------:R-:W-:Y:S02]  /*7640*/  IADD3.X R15, R7.reuse, UR41, RZ, P0, !PT ;  /* 0x00000029070f7c10 */ /* 0x040fe400087fe4ff */
[----:B------:R-:W-:Y:S02]  /*7650*/  IADD3 R20, P5, R6, UR44, RZ ;  /* 0x0000002c06147c10 */ /* 0x000fe4000ffbe0ff */
[C---:B------:R-:W-:Y:S01]  /*7660*/  ISETP.GT.AND P2, PT, R4.reuse, 0x8, P2 ;  /* 0x000000080400780c */ /* 0x040fe20001744270 */
[----:B------:R-:W-:Y:S01]  /*7670*/  @P4 STG.E.U16 desc[UR52][R14.64], R80 ;  /* 0x000000500e004986 */ /* 0x000fe2000c101534 */
[----:B------:R-:W-:Y:S02]  /*7680*/  ISETP.GT.AND P4, PT, R4, RZ, P3 ;  /* 0x000000ff0400720c */ /* 0x000fe40001f84270 */
[----:B------:R-:W-:Y:S02]  /*7690*/  IADD3.X R21, R7, UR46, RZ, P5, !PT ;  /* 0x0000002e07157c10 */ /* 0x000fe4000affe4ff */
[----:B0-----:R-:W-:-:S02]  /*76a0*/  IADD3 R6, P5, R12, UR42, RZ ;  /* 0x0000002a0c067c10 */ /* 0x001fc4000ffbe0ff */
[----:B------:R-:W-:Y:S02]  /*76b0*/  F2FP.F16.F32.PACK_AB R81, RZ, R81 ;  /* 0x00000051ff51723e */ /* 0x000fe400000000ff */
[----:B------:R-:W-:Y:S02]  /*76c0*/  IADD3.X R7, R13, UR41, RZ, P5, !PT ;  /* 0x000000290d077c10 */ /* 0x000fe4000affe4ff */
[----:B------:R-:W-:Y:S02]  /*76d0*/  F2FP.F16.F32.PACK_AB R82, RZ, R82 ;  /* 0x00000052ff52723e */ /* 0x000fe400000000ff */
[----:B------:R-:W-:Y:S01]  /*76e0*/  ISETP.GT.AND P1, PT, R3, 0x78, PT ;  /* 0x000000780300780c */ /* 0x000fe20003f24270 */
[----:B------:R0:W-:Y:S01]  /*76f0*/  @P4 STG.E.U16 desc[UR52][R6.64], R81 ;  /* 0x0000005106004986 */ /* 0x0001e2000c101534 */
[----:B-1----:R-:W-:Y:S02]  /*7700*/  IADD3 R8, P4, R12, UR44, RZ ;  /* 0x0000002c0c087c10 */ /* 0x002fe4000ff9e0ff */
[----:B--2---:R-:W-:Y:S01]  /*7710*/  IADD3 R10, P5, R14, UR42, RZ ;  /* 0x0000002a0e0a7c10 */ /* 0x004fe2000ffbe0ff */
[----:B------:R1:W-:Y:S01]  /*7720*/  @P2 STG.E.U16 desc[UR52][R20.64], R82 ;  /* 0x0000005214002986 */ /* 0x0003e2000c101534 */
[----:B------:R-:W-:-:S02]  /*7730*/  ISETP.GT.AND P2, PT, R4, 0x8, P3 ;  /* 0x000000080400780c */ /* 0x000fc40001f44270 */
[C---:B------:R-:W-:Y:S02]  /*7740*/  ISETP.GT.AND P3, PT, R4.reuse, RZ, P1 ;  /* 0x000000ff0400720c */ /* 0x040fe40000f64270 */
[----:B------:R-:W-:Y:S02]  /*7750*/  ISETP.GT.AND P0, PT, R3, 0x79, PT ;  /* 0x000000790300780c */ /* 0x000fe40003f04270 */
[----:B------:R-:W-:Y:S02]  /*7760*/  F2FP.F16.F32.PACK_AB R83, RZ, R83 ;  /* 0x00000053ff53723e */ /* 0x000fe400000000ff */
[----:B------:R-:W-:Y:S02]  /*7770*/  IADD3.X R9, R13, UR46, RZ, P4, !PT ;  /* 0x0000002e0d097c10 */ /* 0x000fe4000a7fe4ff */
[----:B------:R-:W-:Y:S02]  /*7780*/  F2FP.F16.F32.PACK_AB R84, RZ, R84 ;  /* 0x00000054ff54723e */ /* 0x000fe400000000ff */
[----:B------:R-:W-:Y:S01]  /*7790*/  IADD3.X R11, R15, UR41, RZ, P5, !PT ;  /* 0x000000290f0b7c10 */ /* 0x000fe2000affe4ff */
[----:B------:R1:W-:Y:S01]  /*77a0*/  @P2 STG.E.U16 desc[UR52][R8.64], R83 ;  /* 0x0000005308002986 */ /* 0x0003e2000c101534 */
[----:B------:R-:W-:-:S02]  /*77b0*/  ISETP.GT.AND P4, PT, R4, RZ, P0 ;  /* 0x000000ff0400720c */ /* 0x000fc40000784270 */
[C---:B------:R-:W-:Y:S01]  /*77c0*/  ISETP.GT.AND P1, PT, R4.reuse, 0x8, P1 ;  /* 0x000000080400780c */ /* 0x040fe20000f24270 */
[----:B------:R1:W-:Y:S01]  /*77d0*/  @P3 STG.E.U16 desc[UR52][R10.64], R84 ;  /* 0x000000540a003986 */ /* 0x0003e2000c101534 */
[----:B------:R-:W-:Y:S02]  /*77e0*/  ISETP.GT.AND P0, PT, R4, 0x8, P0 ;  /* 0x000000080400780c */ /* 0x000fe40000704270 */
[----:B------:R-:W-:Y:S02]  /*77f0*/  IADD3 R4, P2, R6, UR42, RZ ;  /* 0x0000002a06047c10 */ /* 0x000fe4000ff5e0ff */
[----:B------:R-:W-:Y:S02]  /*7800*/  IADD3 R12, P3, R14, UR44, RZ ;  /* 0x0000002c0e0c7c10 */ /* 0x000fe4000ff7e0ff */
[----:B0-----:R-:W-:Y:S02]  /*7810*/  IADD3 R6, P5, R6, UR44, RZ ;  /* 0x0000002c06067c10 */ /* 0x001fe4000ffbe0ff */
[----:B------:R-:W-:-:S02]  /*7820*/  F2FP.F16.F32.PACK_AB R85, RZ, R85 ;  /* 0x00000055ff55723e */ /* 0x000fc400000000ff */
[----:B------:R-:W-:Y:S02]  /*7830*/  IADD3.X R5, R7, UR41, RZ, P2, !PT ;  /* 0x0000002907057c10 */ /* 0x000fe400097fe4ff */
[----:B------:R-:W-:Y:S02]  /*7840*/  F2FP.F16.F32.PACK_AB R86, RZ, R86 ;  /* 0x00000056ff56723e */ /* 0x000fe400000000ff */
[----:B------:R-:W-:Y:S01]  /*7850*/  IADD3.X R13, R15, UR46, RZ, P3, !PT ;  /* 0x0000002e0f0d7c10 */ /* 0x000fe20009ffe4ff */
[----:B------:R1:W-:Y:S01]  /*7860*/  @P4 STG.E.U16 desc[UR52][R4.64], R85 ;  /* 0x0000005504004986 */ /* 0x0003e2000c101534 */
[----:B------:R-:W-:Y:S02]  /*7870*/  F2FP.F16.F32.PACK_AB R87, RZ, R87 ;  /* 0x00000057ff57723e */ /* 0x000fe400000000ff */
[----:B------:R-:W-:Y:S01]  /*7880*/  IADD3.X R7, R7, UR46, RZ, P5, !PT ;  /* 0x0000002e07077c10 */ /* 0x000fe2000affe4ff */
[----:B------:R1:W-:Y:S04]  /*7890*/  @P1 STG.E.U16 desc[UR52][R12.64], R86 ;  /* 0x000000560c001986 */ /* 0x0003e8000c101534 */
[----:B------:R1:W-:Y:S02]  /*78a0*/  @P0 STG.E.U16 desc[UR52][R6.64], R87 ;  /* 0x0000005706000986 */ /* 0x0003e4000c101534 */
.L_x_1783:
[----:B------:R-:W-:Y:S05]  /*78b0*/  BSYNC B0 ;  /* 0x0000000000007941 */ /* 0x000fea0003800000 */
.L_x_1655:
[----:B------:R-:W-:Y:S01]  /*78c0*/  IADD3 R16, P0, R16, UR50, RZ ;  /* 0x0000003210107c10 */ /* 0x000fe2000ff1e0ff */
[----:B------:R-:W-:Y:S01]  /*78d0*/  ULDC.64 UR4, c[0x0][0x650] ;  /* 0x0001940000047ab9 */ /* 0x000fe20000000a00 */
[----:B-----5:R-:W-:Y:S01]  /*78e0*/  PRMT R3, RZ, 0x7610, R3 ;  /* 0x00007610ff037816 */ /* 0x020fe20000000003 */
[----:B------:R-:W-:Y:S01]  /*78f0*/  IMAD.MOV.U32 R98, RZ, RZ, -0x1 ;  /* 0xffffffffff627424 */ /* 0x000fe200078e00ff */
[----:B------:R-:W-:Y:S01]  /*7900*/  IADD3.X R17, R17, UR38, RZ, P0, !PT ;  /* 0x0000002611117c10 */ /* 0x000fe200087fe4ff */
[----:B------:R-:W-:Y:S01]  /*7910*/  IMAD.MOV.U32 R97, RZ, RZ, -0x1 ;  /* 0xffffffffff617424 */ /* 0x000fe200078e00ff */
[----:B------:R-:W-:-:S04]  /*7920*/  ISETP.GE.U32.AND P0, PT, R16, UR4, PT ;  /* 0x0000000410007c0c */ /* 0x000fc8000bf06070 */
[----:B------:R-:W-:-:S13]  /*7930*/  ISETP.GE.U32.AND.EX P0, PT, R17, UR5, PT, P0 ;  /* 0x0000000511007c0c */ /* 0x000fda000bf06100 */
[----:B------:R-:W-:Y:S05]  /*7940*/  @P0 BRA `(.L_x_1784) ;  /* 0x00000004004c0947 */ /* 0x000fea0003800000 */
[----:B01----:R-:W0:Y:S01]  /*7950*/  LDC.64 R10, c[0x0][0x628] ;  /* 0x00018a00ff0a7b82 */ /* 0x003e220000000a00 */
[----:B------:R-:W1:Y:S01]  /*7960*/  S2R R12, SR_CTAID.X ;  /* 0x00000000000c7919 */ /* 0x000e620000002500 */
[----:B------:R-:W-:Y:S02]  /*7970*/  IMAD.MOV.U32 R8, RZ, RZ, R16 ;  /* 0x000000ffff087224 */ /* 0x000fe400078e0010 */
[----:B------:R-:W-:Y:S01]  /*7980*/  IMAD.MOV.U32 R9, RZ, RZ, R17 ;  /* 0x000000ffff097224 */ /* 0x000fe200078e0011 */
[----:B------:R-:W0:Y:S03]  /*7990*/  S2R R20, SR_CTAID.Y ;  /* 0x0000000000147919 */ /* 0x000e260000002600 */
[----:B------:R-:W1:Y:S08]  /*79a0*/  LDC R0, c[0x0][0x630] ;  /* 0x00018c00ff007b82 */ /* 0x000e700000000800 */
[----:B------:R-:W1:Y:S01]  /*79b0*/  LDC.64 R14, c[0x0][0x620] ;  /* 0x00018800ff0e7b82 */ /* 0x000e620000000a00 */
[----:B0-----:R-:W-:-:S04]  /*79c0*/  ISETP.NE.U32.AND P0, PT, R10, RZ, PT ;  /* 0x000000ff0a00720c */ /* 0x001fc80003f05070 */
[----:B------:R-:W-:-:S13]  /*79d0*/  ISETP.NE.AND.EX P0, PT, R11, RZ, PT, P0 ;  /* 0x000000ff0b00720c */ /* 0x000fda0003f05300 */
[----:B-1----:R-:W-:Y:S05]  /*79e0*/  @!P0 BRA `(.L_x_1785) ;  /* 0x0000000000288947 */ /* 0x002fea0003800000 */
        /* <DEDUP_REMOVED lines=10> */
.L_x_1785:
[-CC-:B------:R-:W-:Y:S01]  /*7a90*/  SHF.R.U64 R97, R8, R0.reuse, R9.reuse ;  /* 0x0000000008617219 */ /* 0x180fe20000001209 */
[----:B----4-:R-:W0:Y:S01]  /*7aa0*/  LDC.64 R26, c[0x0][0x640] ;  /* 0x00019000ff1a7b82 */ /* 0x010e220000000a00 */
[----:B------:R-:W-:Y:S01]  /*7ab0*/  SHF.R.U32.HI R0, RZ, R0, R9 ;  /* 0x00000000ff007219 */ /* 0x000fe20000011609 */
[----:B------:R-:W-:Y:S01]  /*7ac0*/  ULDC UR4, c[0x0][0x150] ;  /* 0x0000540000047ab9 */ /* 0x000fe20000000800 */
[----:B------:R-:W-:Y:S02]  /*7ad0*/  IADD3 R3, P0, RZ, -R97, RZ ;  /* 0x80000061ff037210 */ /* 0x000fe40007f1e0ff */
[----:B------:R-:W-:-:S03]  /*7ae0*/  I2FP.F32.U32 R7, R12 ;  /* 0x0000000c00077245 */ /* 0x000fc60000201000 */
[----:B------:R-:W1:Y:S01]  /*7af0*/  LDC R6, c[0x0][0x618] ;  /* 0x00018600ff067b82 */ /* 0x000e620000000800 */
[----:B------:R-:W-:Y:S02]  /*7b00*/  IMAD.X R5, RZ, RZ, ~R0, P0 ;  /* 0x000000ffff057224 */ /* 0x000fe400000e0e00 */
[----:B------:R-:W-:Y:S01]  /*7b10*/  FMUL R7, R7, UR4 ;  /* 0x0000000407077c20 */ /* 0x000fe20008400000 */
[----:B------:R-:W-:Y:S01]  /*7b20*/  ULDC UR4, c[0x0][0x154] ;  /* 0x0000550000047ab9 */ /* 0x000fe20000000800 */
[-C--:B------:R-:W-:Y:S02]  /*7b30*/  IMAD R0, R5, R14.reuse, RZ ;  /* 0x0000000e05007224 */ /* 0x080fe400078e02ff */
[C---:B------:R-:W-:Y:S01]  /*7b40*/  IMAD.WIDE.U32 R4, R3.reuse, R14, R16 ;  /* 0x0000000e03047225 */ /* 0x040fe200078e0010 */
[----:B------:R-:W4:Y:S01]  /*7b50*/  LDC R8, c[0x0][0x608] ;  /* 0x00018200ff087b82 */ /* 0x000f220000000800 */
[----:B------:R-:W5:Y:S02]  /*7b60*/  F2I.U32.TRUNC.NTZ R7, R7 ;  /* 0x0000000700077305 */ /* 0x000f64000020f000 */
[----:B------:R-:W-:Y:S01]  /*7b70*/  IMAD R3, R3, R15, R0 ;  /* 0x0000000f03037224 */ /* 0x000fe200078e0200 */
[----:B------:R-:W-:-:S03]  /*7b80*/  I2FP.F32.U32 R0, R20 ;  /* 0x0000001400007245 */ /* 0x000fc60000201000 */
[----:B------:R-:W-:Y:S01]  /*7b90*/  IMAD.IADD R3, R5, 0x1, R3 ;  /* 0x0000000105037824 */ /* 0x000fe200078e0203 */
[----:B------:R-:W2:Y:S01]  /*7ba0*/  LDC R11, c[0x0][0x658] ;  /* 0x00019600ff0b7b82 */ /* 0x000ea20000000800 */
[----:B0-----:R-:W-:-:S04]  /*7bb0*/  ISETP.NE.U32.AND P0, PT, R26, RZ, PT ;  /* 0x000000ff1a00720c */ /* 0x001fc80003f05070 */
[----:B------:R-:W-:-:S03]  /*7bc0*/  ISETP.NE.AND.EX P0, PT, R27, RZ, PT, P0 ;  /* 0x000000ff1b00720c */ /* 0x000fc60003f05300 */
[----:B------:R-:W0:Y:S01]  /*7bd0*/  LDC R9, c[0x0][0x144] ;  /* 0x00005100ff097b82 */ /* 0x000e220000000800 */
[-C--:B-1----:R-:W-:Y:S01]  /*7be0*/  SHF.R.U64 R10, R4, R6.reuse, R3 ;  /* 0x00000006040a7219 */ /* 0x082fe20000001203 */
[----:B-----5:R-:W-:Y:S01]  /*7bf0*/  IMAD.MOV R7, RZ, RZ, -R7 ;  /* 0x000000ffff077224 */ /* 0x020fe200078e0a07 */
[----:B------:R-:W-:Y:S01]  /*7c00*/  SHF.R.U32.HI R3, RZ, R6, R3 ;  /* 0x00000006ff037219 */ /* 0x000fe20000011603 */
[----:B------:R-:W-:-:S04]  /*7c10*/  FMUL R6, R0, UR4 ;  /* 0x0000000400067c20 */ /* 0x000fc80008400000 */
[----:B------:R-:W1:Y:S01]  /*7c20*/  LDC R21, c[0x0][0x148] ;  /* 0x00005200ff157b82 */ /* 0x000e620000000800 */
[----:B------:R0:W0:Y:S01]  /*7c30*/  F2I.U32.TRUNC.NTZ R14, R6 ;  /* 0x00000006000e7305 */ /* 0x000022000020f000 */
[-CC-:B----4-:R-:W-:Y:S02]  /*7c40*/  SHF.R.U64 R13, R10, R8.reuse, R3.reuse ;  /* 0x000000080a0d7219 */ /* 0x190fe40000001203 */
[----:B------:R-:W-:-:S04]  /*7c50*/  SHF.R.U32.HI R0, RZ, R8, R3 ;  /* 0x00000008ff007219 */ /* 0x000fc80000011603 */
[----:B------:R-:W4:Y:S01]  /*7c60*/  LDC R24, c[0x0][0x648] ;  /* 0x00019200ff187b82 */ /* 0x000f220000000800 */
[-CC-:B--2---:R-:W-:Y:S02]  /*7c70*/  SHF.R.U64 R15, R13, R11.reuse, R0.reuse ;  /* 0x0000000b0d0f7219 */ /* 0x184fe40000001200 */
[----:B------:R-:W-:-:S03]  /*7c80*/  SHF.R.U32.HI R5, RZ, R11, R0 ;  /* 0x0000000bff057219 */ /* 0x000fc60000011600 */
[----:B------:R-:W-:Y:S02]  /*7c90*/  IMAD.MOV.U32 R4, RZ, RZ, R15 ;  /* 0x000000ffff047224 */ /* 0x000fe400078e000f */
[----:B---3--:R-:W2:Y:S01]  /*7ca0*/  LDC R28, c[0x0][0x638] ;  /* 0x00018e00ff1c7b82 */ /* 0x008ea20000000800 */
[----:B0-----:R-:W-:-:S07]  /*7cb0*/  IMAD R25, R9, R7, R12 ;  /* 0x0000000709197224 */ /* 0x001fce00078e020c */
[----:B------:R-:W0:Y:S08]  /*7cc0*/  LDC R29, c[0x0][0x610] ;  /* 0x00018400ff1d7b82 */ /* 0x000e300000000800 */
[----:B------:R-:W3:Y:S01]  /*7cd0*/  LDC R30, c[0x0][0x600] ;  /* 0x00018000ff1e7b82 */ /* 0x000ee20000000800 */
        /* <DEDUP_REMOVED lines=11> */
.L_x_1786:
[----:B------:R-:W-:Y:S01]  /*7d90*/  ISETP.NE.AND P0, PT, R2, 0x1, PT ;  /* 0x000000010200780c */ /* 0x000fe20003f05270 */
[----:B------:R-:W-:Y:S01]  /*7da0*/  IMAD.MOV R14, RZ, RZ, -R14 ;  /* 0x000000ffff0e7224 */ /* 0x000fe200078e0a0e */
[----:B------:R-:W-:Y:S02]  /*7db0*/  SHF.R.U64 R0, R4, R24, R5 ;  /* 0x0000001804007219 */ /* 0x000fe40000001205 */
[----:B------:R-:W-:Y:S02]  /*7dc0*/  LOP3.LUT R3, R13, R90, RZ, 0xc0, !PT ;  /* 0x0000005a0d037212 */ /* 0x000fe400078ec0ff */
[----:B------:R-:W-:Y:S01]  /*7dd0*/  LOP3.LUT R10, R10, R91, RZ, 0xc0, !PT ;  /* 0x0000005b0a0a7212 */ /* 0x000fe200078ec0ff */
[----:B------:R-:W-:Y:S02]  /*7de0*/  IMAD.MOV R4, RZ, RZ, -R0 ;  /* 0x000000ffff047224 */ /* 0x000fe400078e0a00 */
[----:B------:R-:W-:Y:S02]  /*7df0*/  IMAD R0, R94, R0, R3 ;  /* 0x000000005e007224 */ /* 0x000fe400078e0203 */
[----:B--2---:R-:W-:-:S02]  /*7e00*/  IMAD R3, R4, R28, R15 ;  /* 0x0000001c04037224 */ /* 0x004fc400078e020f */
[----:B------:R-:W-:Y:S02]  /*7e10*/  @P0 IMAD R25, R21, R14, R20 ;  /* 0x0000000e15190224 */ /* 0x000fe400078e0214 */
[----:B---3--:R-:W-:Y:S02]  /*7e20*/  IMAD R5, R3, R30, R10 ;  /* 0x0000001e03057224 */ /* 0x008fe400078e020a */
[----:B0-----:R-:W-:Y:S02]  /*7e30*/  IMAD R0, R0, R29, R25 ;  /* 0x0000001d00007224 */ /* 0x001fe400078e0219 */
[----:B------:R-:W-:-:S03]  /*7e40*/  IMAD.MOV.U32 R4, RZ, RZ, 0x1 ;  /* 0x00000001ff047424 */ /* 0x000fc600078e00ff */
[----:B------:R-:W-:Y:S02]  /*7e50*/  SEL R98, R5, R0, !P0 ;  /* 0x0000000005627207 */ /* 0x000fe40004000000 */
[----:B------:R-:W-:Y:S02]  /*7e60*/  PRMT R3, R4, 0x7610, R3 ;  /* 0x0000761004037816 */ /* 0x000fe40000000003 */
[----:B------:R-:W-:-:S07]  /*7e70*/  SEL R0, R0, R5, !P0 ;  /* 0x0000000500007207 */ /* 0x000fce0004000000 */
.L_x_1784:
[----:B------:R-:W-:Y:S01]  /*7e80*/  LOP3.LUT P0, RZ, R3, 0xff, RZ, 0xc0, !PT ;  /* 0x000000ff03ff7812 */ /* 0x000fe2000780c0ff */
[----:B------:R-:W-:Y:S01]  /*7e90*/  UIMAD.WIDE.U32 UR4, UR37, -0x33333333, URZ ;  /* 0xcccccccd250478a5 */ /* 0x000fe2000f8e003f */
[----:B------:R-:W-:-:S03]  /*7ea0*/  IMAD.MOV.U32 R99, RZ, RZ, R0 ;  /* 0x000000ffff637224 */ /* 0x000fc600078e0000 */
[----:B------:R-:W-:-:S04]  /*7eb0*/  USHF.R.U32.HI UR4, URZ, 0x2, UR5 ;  /* 0x000000023f047899 */ /* 0x000fc80008011605 */
[----:B------:R-:W-:-:S04]  /*7ec0*/  UIMAD UR37, UR4, -0x5, UR37 ;  /* 0xfffffffb042578a4 */ /* 0x000fc8000f8e0225 */
[----:B------:R-:W-:Y:S08]  /*7ed0*/  @P0 BRA `(.L_x_1787) ;  /* 0xffffff9400880947 */ /* 0x000ff0000383ffff */
[----:B------:R-:W-:Y:S05]  /*7ee0*/  EXIT ;  /* 0x000000000000794d */ /* 0x000fea0003800000 */
.L_x_1630:
        /* <DEDUP_REMOVED lines=26> */
.L_x_1789:
[----:B------:R-:W0:Y:S01]  /*8090*/  LDC.64 R28, c[0x0][0x640] ;  /* 0x00019000ff1c7b82 */ /* 0x000e220000000a00 */
[-CC-:B------:R-:W-:Y:S01]  /*80a0*/  SHF.R.U64 R22, R14, R6.reuse, R15.reuse ;  /* 0x000000060e167219 */ /* 0x180fe2000000120f */
[----:B------:R-:W-:Y:S01]  /*80b0*/  IMAD.MOV.U32 R30, RZ, RZ, 0x1 ;  /* 0x00000001ff1e7424 */ /* 0x000fe200078e00ff */
[----:B------:R-:W-:Y:S02]  /*80c0*/  SHF.R.U32.HI R6, RZ, R6, R15 ;  /* 0x00000006ff067219 */ /* 0x000fe4000001160f */
[----:B------:R-:W-:-:S03]  /*80d0*/  IADD3 R13, P0, RZ, -R22, RZ ;  /* 0x80000016ff0d7210 */ /* 0x000fc60007f1e0ff */
[----:B------:R-:W1:Y:S02]  /*80e0*/  LDC R12, c[0x0][0x618] ;  /* 0x00018600ff0c7b82 */ /* 0x000e640000000800 */
[----:B------:R-:W-:-:S04]  /*80f0*/  IMAD.X R11, RZ, RZ, ~R6, P0 ;  /* 0x000000ffff0b7224 */ /* 0x000fc800000e0e06 */
[-C--:B------:R-:W-:Y:S02]  /*8100*/  IMAD R6, R11, R24.reuse, RZ ;  /* 0x000000180b067224 */ /* 0x080fe400078e02ff */
[----:B------:R-:W2:Y:S01]  /*8110*/  LDC R14, c[0x0][0x608] ;  /* 0x00018200ff0e7b82 */ /* 0x000ea20000000800 */
[----:B------:R-:W-:-:S04]  /*8120*/  IMAD.WIDE.U32 R10, R13, R24, R16 ;  /* 0x000000180d0a7225 */ /* 0x000fc800078e0010 */
[----:B------:R-:W-:-:S03]  /*8130*/  IMAD R13, R13, R25, R6 ;  /* 0x000000190d0d7224 */ /* 0x000fc600078e0206 */
[----:B------:R-:W3:Y:S01]  /*8140*/  LDC R27, c[0x0][0x658] ;  /* 0x00019600ff1b7b82 */ /* 0x000ee20000000800 */
[----:B------:R-:W-:Y:S01]  /*8150*/  IMAD.IADD R11, R11, 0x1, R13 ;  /* 0x000000010b0b7824 */ /* 0x000fe200078e020d */
[----:B0-----:R-:W-:-:S04]  /*8160*/  ISETP.NE.U32.AND P0, PT, R28, RZ, PT ;  /* 0x000000ff1c00720c */ /* 0x001fc80003f05070 */
[----:B------:R-:W-:Y:S02]  /*8170*/  ISETP.NE.AND.EX P0, PT, R29, RZ, PT, P0 ;  /* 0x000000ff1d00720c */ /* 0x000fe40003f05300 */
[----:B------:R-:W0:Y:S01]  /*8180*/  LDC R20, c[0x0][0x600] ;  /* 0x00018000ff147b82 */ /* 0x000e220000000800 */
[-CC-:B-1----:R-:W-:Y:S01]  /*8190*/  SHF.R.U64 R8, R10, R12.reuse, R11.reuse ;  /* 0x0000000c0a087219 */ /* 0x182fe2000000120b */
[----:B------:R-:W-:Y:S01]  /*81a0*/  IMAD.MOV.U32 R10, RZ, RZ, -0x1 ;  /* 0xffffffffff0a7424 */ /* 0x000fe200078e00ff */
[----:B------:R-:W-:-:S05]  /*81b0*/  SHF.R.U32.HI R11, RZ, R12, R11 ;  /* 0x0000000cff0b7219 */ /* 0x000fca000001160b */
[----:B------:R-:W1:Y:S01]  /*81c0*/  LDC R24, c[0x0][0x648] ;  /* 0x00019200ff187b82 */ /* 0x000e620000000800 */
[-CC-:B--2---:R-:W-:Y:S02]  /*81d0*/  SHF.R.U64 R21, R8, R14.reuse, R11.reuse ;  /* 0x0000000e08157219 */ /* 0x184fe4000000120b */
[----:B------:R-:W-:-:S05]  /*81e0*/  SHF.R.U32.HI R6, RZ, R14, R11 ;  /* 0x0000000eff067219 */ /* 0x000fca000001160b */
[----:B------:R-:W2:Y:S01]  /*81f0*/  LDC R26, c[0x0][0x638] ;  /* 0x00018e00ff1a7b82 */ /* 0x000ea20000000800 */
[-C--:B---3--:R-:W-:Y:S02]  /*8200*/  SHF.L.U32 R10, R10, R27.reuse, RZ ;  /* 0x0000001b0a0a7219 */ /* 0x088fe400000006ff */
[-CC-:B------:R-:W-:Y:S02]  /*8210*/  SHF.R.U64 R25, R21, R27.reuse, R6.reuse ;  /* 0x0000001b15197219 */ /* 0x180fe40000001206 */
[----:B------:R-:W-:Y:S02]  /*8220*/  LOP3.LUT R32, RZ, R10, RZ, 0x33, !PT ;  /* 0x0000000aff207212 */ /* 0x000fe400078e33ff */
[----:B------:R-:W-:Y:S01]  /*8230*/  SHF.R.U32.HI R11, RZ, R27, R6 ;  /* 0x0000001bff0b7219 */ /* 0x000fe20000011606 */
[----:B------:R-:W3:Y:S01]  /*8240*/  LDC R31, c[0x0][0x610] ;  /* 0x00018400ff1f7b82 */ /* 0x000ee20000000800 */
[----:B------:R-:W-:Y:S01]  /*8250*/  IMAD.MOV.U32 R10, RZ, RZ, R25 ;  /* 0x000000ffff0a7224 */ /* 0x000fe200078e0019 */
[----:B------:R-:W-:Y:S06]  /*8260*/  @!P0 BRA `(.L_x_1790) ;  /* 0x0000000000288947 */ /* 0x000fec0003800000 */
        /* <DEDUP_REMOVED lines=10> */
.L_x_1790:
[----:B------:R-:W-:Y:S02]  /*8310*/  ISETP.NE.AND P0, PT, R2, 0x1, PT ;  /* 0x000000010200780c */ /* 0x000fe40003f05270 */
[----:B-1----:R-:W-:Y:S01]  /*8320*/  SHF.R.U64 R6, R10, R24, R11 ;  /* 0x000000180a067219 */ /* 0x002fe2000000120b */
[----:B0-----:R-:W-:Y:S01]  /*8330*/  VIADD R11, R20, 0xffffffff ;  /* 0xffffffff140b7836 */ /* 0x001fe20000000000 */
[----:B------:R-:W-:Y:S02]  /*8340*/  SHF.L.U32 R30, R30, R27, RZ ;  /* 0x0000001b1e1e7219 */ /* 0x000fe400000006ff */
[----:B------:R-:W-:Y:S01]  /*8350*/  LOP3.LUT R5, R21, R32, RZ, 0xc0, !PT ;  /* 0x0000002015057212 */ /* 0x000fe200078ec0ff */
[----:B------:R-:W-:-:S04]  /*8360*/  IMAD.MOV R10, RZ, RZ, -R6 ;  /* 0x000000ffff0a7224 */ /* 0x000fc800078e0a06 */
[----:B------:R-:W-:Y:S01]  /*8370*/  IMAD R6, R30, R6, R5 ;  /* 0x000000061e067224 */ /* 0x000fe200078e0205 */
[----:B------:R-:W-:Y:S01]  /*8380*/  LOP3.LUT R5, R8, R11, RZ, 0xc0, !PT ;  /* 0x0000000b08057212 */ /* 0x000fe200078ec0ff */
[----:B------:R-:W-:Y:S02]  /*8390*/  @P0 IMAD R7, R9, R23, R4 ;  /* 0x0000001709070224 */ /* 0x000fe400078e0204 */
[----:B--2---:R-:W-:Y:S02]  /*83a0*/  IMAD R4, R10, R26, R25 ;  /* 0x0000001a0a047224 */ /* 0x004fe400078e0219 */
[----:B---3--:R-:W-:Y:S02]  /*83b0*/  IMAD R7, R6, R31, R7 ;  /* 0x0000001f06077224 */ /* 0x008fe400078e0207 */
[----:B------:R-:W-:Y:S02]  /*83c0*/  IMAD R4, R4, R20, R5 ;  /* 0x0000001404047224 */ /* 0x000fe400078e0205 */
[----:B------:R-:W-:-:S02]  /*83d0*/  IMAD.MOV.U32 R8, RZ, RZ, 0x1 ;  /* 0x00000001ff087424 */ /* 0x000fc400078e00ff */
[----:B------:R-:W-:Y:S01]  /*83e0*/  IMAD.MOV.U32 R6, RZ, RZ, R22 ;  /* 0x000000ffff067224 */ /* 0x000fe200078e0016 */
[----:B------:R-:W-:Y:S02]  /*83f0*/  SEL R21, R4, R7, !P0 ;  /* 0x0000000704157207 */ /* 0x000fe40004000000 */
[----:B------:R-:W-:-:S07]  /*8400*/  SEL R20, R7, R4, !P0 ;  /* 0x0000000407147207 */ /* 0x000fce0004000000 */
.L_x_1788:
[----:B------:R-:W-:-:S08]  /*8410*/  NOP ;  /* 0x0000000000007918 */ /* 0x000fd00000000000 */
[----:B------:R-:W0:-:S00]  /*8420*/  USETMAXREG.DEALLOC.CTAPOOL 0x28 ;  /* 0x00000028000079c8 */ /* 0x000e0000080e0500 */
[----:B0-----:R-:W-:-:S13]  /*8430*/  ISETP.NE.AND P0, PT, R3, RZ, PT ;  /* 0x000000ff0300720c */ /* 0x001fda0003f05270 */
[----:B------:R-:W-:Y:S05]  /*8440*/  @P0 EXIT ;  /* 0x000000000000094d */ /* 0x000fea0003800000 */
[----:B------:R-:W-:Y:S01]  /*8450*/  LOP3.LUT P0, RZ, R8, 0xff, RZ, 0xc0, !PT ;  /* 0x000000ff08ff7812 */ /* 0x000fe2000780c0ff */
[----:B------:R-:W-:Y:S02]  /*8460*/  IMAD.MOV.U32 R3, RZ, RZ, 0x1 ;  /* 0x00000001ff037424 */ /* 0x000fe400078e00ff */
[----:B------:R-:W-:-:S10]  /*8470*/  IMAD.MOV.U32 R8, RZ, RZ, RZ ;  /* 0x000000ffff087224 */ /* 0x000fd400078e00ff */
[----:B------:R-:W-:Y:S05]  /*8480*/  @!P0 BRA `(.L_x_1791) ;  /* 0x0000000c00288947 */ /* 0x000fea0003800000 */
[----:B------:R-:W0:Y:S01]  /*8490*/  LDC R3, c[0x0][0x28c] ;  /* 0x0000a300ff037b82 */ /* 0x000e220000000800 */
[----:B------:R-:W1:Y:S01]  /*84a0*/  S2R R13, SR_CgaCtaId ;  /* 0x00000000000d7919 */ /* 0x000e620000008800 */
[----:B------:R-:W-:Y:S01]  /*84b0*/  ULDC UR5, c[0x0][0x658] ;  /* 0x0001960000057ab9 */ /* 0x000fe20000000800 */
[----:B------:R-:W-:Y:S01]  /*84c0*/  UMOV UR6, 0xffffffff ;  /* 0xffffffff00067882 */ /* 0x000fe20000000000 */
[----:B------:R-:W-:Y:S01]  /*84d0*/  BSSY B0, `(.L_x_1791) ;  /* 0x00000c5000007945 */ /* 0x000fe20003800000 */
[----:B------:R-:W-:Y:S01]  /*84e0*/  USHF.L.U32 UR6, UR6, UR5, URZ ;  /* 0x0000000506067299 */ /* 0x000fe2000800063f */
[----:B------:R-:W-:Y:S01]  /*84f0*/  IMAD.MOV.U32 R10, RZ, RZ, 0x1 ;  /* 0x00000001ff0a7424 */ /* 0x000fe200078e00ff */
[----:B------:R-:W-:Y:S01]  /*8500*/  LOP3.LUT R9, R18, 0x2, RZ, 0xfc, !PT ;  /* 0x0000000212097812 */ /* 0x000fe200078efcff */
[----:B------:R-:W-:Y:S01]  /*8510*/  IMAD.MOV.U32 R8, RZ, RZ, RZ ;  /* 0x000000ffff087224 */ /* 0x000fe200078e00ff */
[----:B------:R-:W-:Y:S01]  /*8520*/  ULDC UR4, c[0x0][0x600] ;  /* 0x0001800000047ab9 */ /* 0x000fe20000000800 */
[----:B------:R-:W-:Y:S01]  /*8530*/  UMOV UR7, 0x1 ;  /* 0x0000000100077882 */ /* 0x000fe20000000000 */
[----:B------:R-:W-:-:S02]  /*8540*/  UIADD3 UR15, UR4, -0x1, URZ ;  /* 0xffffffff040f7890 */ /* 0x000fc4000fffe03f */
[----:B------:R-:W-:Y:S02]  /*8550*/  USHF.L.U32 UR17, UR7, UR5, URZ ;  /* 0x0000000507117299 */ /* 0x000fe4000800063f */
[----:B------:R-:W-:Y:S01]  /*8560*/  ULOP3.LUT UR16, URZ, UR6, URZ, 0x33, !UPT ;  /* 0x000000063f107292 */ /* 0x000fe2000f8e333f */
[----:B------:R-:W-:Y:S01]  /*8570*/  ULDC.64 UR20, c[0x0][0x198] ;  /* 0x0000660000147ab9 */ /* 0x000fe20000000a00 */
[----:B0-----:R-:W-:-:S05]  /*8580*/  VIADD R3, R3, 0x3f ;  /* 0x0000003f03037836 */ /* 0x001fca0000000000 */
[----:B------:R-:W-:-:S04]  /*8590*/  SHF.R.S32.HI R4, RZ, 0x1f, R3 ;  /* 0x0000001fff047819 */ /* 0x000fc80000011403 */
[----:B------:R-:W-:Y:S01]  /*85a0*/  LEA.HI R4, R4, R3, RZ, 0x6 ;  /* 0x0000000304047211 */ /* 0x000fe200078f30ff */
[C---:B-1----:R-:W-:Y:S02]  /*85b0*/  IMAD.SHL.U32 R12, R13.reuse, 0x40, RZ ;  /* 0x000000400d0c7824 */ /* 0x042fe400078e00ff */
[----:B------:R-:W-:Y:S01]  /*85c0*/  IMAD.SHL.U32 R13, R13, 0x1000, RZ ;  /* 0x000010000d0d7824 */ /* 0x000fe200078e00ff */
[----:B------:R-:W-:Y:S01]  /*85d0*/  SHF.R.S32.HI R11, RZ, 0x6, R4 ;  /* 0x00000006ff0b7819 */ /* 0x000fe20000011404 */
[----:B------:R-:W-:Y:S01]  /*85e0*/  IMAD.MOV.U32 R3, RZ, RZ, 0x1 ;  /* 0x00000001ff037424 */ /* 0x000fe200078e00ff */
[----:B------:R-:W-:Y:S02]  /*85f0*/  LOP3.LUT R12, R12, 0x40, RZ, 0xc0, !PT ;  /* 0x000000400c0c7812 */ /* 0x000fe400078ec0ff */
[----:B------:R-:W-:Y:S01]  /*8600*/  LOP3.LUT R13, R13, 0x1000, RZ, 0xc0, !PT ;  /* 0x000010000d0d7812 */ /* 0x000fe200078ec0ff */
[----:B------:R-:W-:-:S07]  /*8610*/  VIADD R19, R11, 0x1 ;  /* 0x000000010b137836 */ /* 0x000fce0000000000 */
.L_x_1802:
[----:B------:R-:W-:-:S03]  /*8620*/  UMOV UR4, 0xffffffff ;  /* 0xffffffff00047882 */ /* 0x000fc60000000000 */
[----:B------:R-:W-:Y:S05]  /*8630*/  BRA.DIV UR4, `(.L_x_1792) ;  /* 0x0000000e04c87947 */ /* 0x000fea000b800000 */
[----:B------:R-:W-:-:S13]  /*8640*/  ELECT P6, URZ, PT ;  /* 0x00000000003f782f */ /* 0x000fda00038c0000 */
.L_x_1814:
[----:B------:R-:W0:Y:S01]  /*8650*/  LDC R4, c[0x0][0x28c] ;  /* 0x0000a300ff047b82 */ /* 0x000e220000000800 */
[----:B------:R-:W-:Y:S01]  /*8660*/  BSSY B1, `(.L_x_1793) ;  /* 0x0000038000017945 */ /* 0x000fe20003800000 */
[----:B0-----:R-:W-:-:S13]  /*8670*/  ISETP.LT.OR P6, PT, R4, 0x1, !P6 ;  /* 0x000000010400780c */ /* 0x001fda00077c1670 */
[----:B------:R-:W-:Y:S05]  /*8680*/  @P6 BRA `(.L_x_1794) ;  /* 0x0000000000d46947 */ /* 0x000fea0003800000 */
[----:B------:R-:W-:Y:S02]  /*8690*/  IMAD R21, R21, 0x80, R12 ;  /* 0x0000008015157824 */ /* 0x000fe400078e020c */
[----:B------:R-:W-:Y:S02]  /*86a0*/  IMAD.SHL.U32 R22, R20, 0x80, RZ ;  /* 0x0000008014167824 */ /* 0x000fe400078e00ff */
[----:B------:R-:W-:Y:S02]  /*86b0*/  IMAD.MOV.U32 R24, RZ, RZ, RZ ;  /* 0x000000ffff187224 */ /* 0x000fe400078e00ff */
[----:B------:R-:W-:Y:S02]  /*86c0*/  IMAD.MOV.U32 R4, RZ, RZ, R19 ;  /* 0x000000ffff047224 */ /* 0x000fe400078e0013 */
[----:B------:R-:W-:Y:S02]  /*86d0*/  IMAD.MOV.U32 R5, RZ, RZ, R3 ;  /* 0x000000ffff057224 */ /* 0x000fe400078e0003 */
[----:B------:R-:W-:-:S07]  /*86e0*/  IMAD.MOV.U32 R14, RZ, RZ, R8 ;  /* 0x000000ffff0e7224 */ /* 0x000fce00078e0008 */
.L_x_1797:
[----:B------:R-:W0:Y:S01]  /*86f0*/  S2R R20, SR_CgaCtaId ;  /* 0x0000000000147919 */ /* 0x000e220000008800 */
[----:B------:R-:W-:Y:S02]  /*8700*/  MOV R7, 0x400 ;  /* 0x0000040000077802 */ /* 0x000fe40000000f00 */
[----:B------:R-:W-:-:S13]  /*8710*/  ISETP.NE.AND P1, PT, R0, RZ, PT ;  /* 0x000000ff0000720c */ /* 0x000fda0003f25270 */
[----:B------:R-:W1:Y:S01]  /*8720*/  @!P1 LDC R15, c[0x0][0x500] ;  /* 0x00014000ff0f9b82 */ /* 0x000e620000000800 */
[----:B0-----:R-:W-:Y:S02]  /*8730*/  LEA R23, R20, R7, 0x18 ;  /* 0x0000000714177211 */ /* 0x001fe400078ec0ff */
[----:B------:R-:W-:-:S03]  /*8740*/  SHF.L.U32 R7, R5, 0x1f, RZ ;  /* 0x0000001f05077819 */ /* 0x000fc600000006ff */
[----:B------:R-:W-:-:S04]  /*8750*/  IMAD R20, R14, 0x8, R23 ;  /* 0x000000080e147824 */ /* 0x000fc800078e0217 */
[----:B------:R-:W0:Y:S02]  /*8760*/  SYNCS.PHASECHK.TRANS64.TRYWAIT P0, [R20+URZ+0x28], R7 ;  /* 0x00002807140075a7 */ /* 0x000e24000800017f */
[----:B01----:R-:W-:Y:S05]  /*8770*/  @!P0 BRA `(.L_x_1795) ;  /* 0x0000000c00988947 */ /* 0x003fea0003800000 */
.L_x_1815:
[----:B0-----:R-:W-:Y:S01]  /*8780*/  PRMT R7, R9, 0x9910, RZ ;  /* 0x0000991009077816 */ /* 0x001fe200000000ff */
[----:B------:R0:W-:Y:S03]  /*8790*/  @!P1 SYNCS.ARRIVE.TRANS64 RZ, [R20+URZ], R15 ;  /* 0x0000000f14ff99a7 */ /* 0x0001e6000800003f */
[----:B------:R-:W-:-:S13]  /*87a0*/  ISETP.NE.AND P0, PT, R7, 0x2, PT ;  /* 0x000000020700780c */ /* 0x000fda0003f05270 */
[----:B0-----:R-:W-:Y:S05]  /*87b0*/  @P0 BRA `(.L_x_1796) ;  /* 0x0000000000040947 */ /* 0x001fea0003800000 */
[----:B------:R-:W-:Y:S01]  /*87c0*/  BPT.TRAP 0x1 ;  /* 0x000000040000795c */ /* 0x000fe20000300000 */
.L_x_1796:
[----:B------:R-:W-:Y:S01]  /*87d0*/  IMAD R7, R14, 0x2000, R13 ;  /* 0x000020000e077824 */ /* 0x000fe200078e020d */
[----:B------:R-:W-:Y:S01]  /*87e0*/  R2UR UR9, R20 ;  /* 0x00000000140972ca */ /* 0x000fe200000e0000 */
[--C-:B------:R-:W-:Y:S01]  /*87f0*/  IMAD R15, R14, 0x4000, R23.reuse ;  /* 0x000040000e0f7824 */ /* 0x100fe200078e0217 */
[----:B------:R-:W-:Y:S01]  /*8800*/  UIADD3 UR4, UP0, UR20, 0xf0, URZ ;  /* 0x000000f014047890 */ /* 0x000fe2000ff1e03f */
[----:B------:R-:W-:Y:S01]  /*8810*/  IMAD R7, R7, 0x2, R23 ;  /* 0x0000000207077824 */ /* 0x000fe200078e0217 */
[----:B------:R-:W-:Y:S01]  /*8820*/  R2UR UR11, R22 ;  /* 0x00000000160b72ca */ /* 0x000fe200000e0000 */
[----:B------:R-:W-:Y:S01]  /*8830*/  VIADD R4, R4, 0xffffffff ;  /* 0xffffffff04047836 */ /* 0x000fe20000000000 */
        /* <DEDUP_REMOVED lines=8> */
[----:B------:R-:W-:Y:S01]  /*88c0*/  R2UR UR18, R21 ;  /* 0x00000000151272ca */ /* 0x000fe200000e0000 */
[----:B------:R-:W-:Y:S01]  /*88d0*/  UMOV UR7, 0x10000000 ;  /* 0x1000000000077882 */ /* 0x000fe20000000000 */
[----:B------:R-:W-:Y:S01]  /*88e0*/  ISETP.GT.AND P1, PT, R4, 0x1, PT ;  /* 0x000000010400780c */ /* 0x000fe20003f24270 */
[----:B------:R-:W-:Y:S01]  /*88f0*/  UMOV UR19, 0x30000 ;  /* 0x0003000000137882 */ /* 0x000fe20000000000 */
[----:B------:R-:W-:Y:S01]  /*8900*/  ISETP.NE.AND P0, PT, R14, 0x5, PT ;  /* 0x000000050e00780c */ /* 0x000fe20003f05270 */
[----:B------:R-:W-:Y:S01]  /*8910*/  UIADD3 UR13, UR5, 0x100, URZ ;  /* 0x00000100050d7890 */ /* 0x000fe2000fffe03f */
[----:B------:R-:W-:Y:S01]  /*8920*/  VIADD R24, R24, 0x40 ;  /* 0x0000004018187836 */ /* 0x000fe20000000000 */
[----:B------:R-:W-:Y:S01]  /*8930*/  UIADD3.X UR5, URZ, UR21, URZ, UP0, !UPT ;  /* 0x000000153f057290 */ /* 0x000fe200087fe43f */
[----:B------:R-:W-:Y:S01]  /*8940*/  SEL R20, RZ, 0x1, P0 ;  /* 0x00000001ff147807 */ /* 0x000fe20000000000 */
[----:B------:R-:W-:Y:S01]  /*8950*/  UIADD3 UR14, UR8, 0x14100, URZ ;  /* 0x00014100080e7890 */ /* 0x000fe2000fffe03f */
[----:B------:R-:W-:-:S02]  /*8960*/  SEL R14, R14, RZ, P0 ;  /* 0x000000ff0e0e7207 */ /* 0x000fc40000000000 */
[----:B------:R-:W-:Y:S01]  /*8970*/  UMOV UR8, UR13 ;  /* 0x0000000d00087c82 */ /* 0x000fe20008000000 */
[----:B------:R-:W-:-:S03]  /*8980*/  LOP3.LUT R5, R5, R20, RZ, 0x3c, !PT ;  /* 0x0000001405057212 */ /* 0x000fc600078e3cff */
[----:B------:R0:W-:Y:S02]  /*8990*/  UTMALDG.3D [UR8], [UR4], desc[UR6] ;  /* 0x00000608040075b4 */ /* 0x0001e40008011000 */
[----:B0-----:R-:W-:Y:S01]  /*89a0*/  UMOV UR8, UR14 ;  /* 0x0000000e00087c82 */ /* 0x001fe20008000000 */
[----:B------:R-:W-:Y:S02]  /*89b0*/  UMOV UR11, UR18 ;  /* 0x00000012000b7c82 */ /* 0x000fe40008000000 */
[----:B------:R0:W-:Y:S02]  /*89c0*/  UTMALDG.3D.MULTICAST [UR8], [UR22], UR19, desc[UR6] ;  /* 0x00000608160073b4 */ /* 0x0001e40008011813 */
[----:B0-----:R-:W-:Y:S05]  /*89d0*/  @P1 BRA `(.L_x_1797) ;  /* 0xfffffffc00441947 */ /* 0x001fea000383ffff */
.L_x_1794:
[----:B------:R-:W-:Y:S05]  /*89e0*/  BSYNC B1 ;  /* 0x0000000000017941 */ /* 0x000fea0003800000 */
.L_x_1793:
[----:B------:R-:W-:Y:S01]  /*89f0*/  LOP3.LUT P1, RZ, R10, 0xff, RZ, 0xc0, !PT ;  /* 0x000000ff0aff7812 */ /* 0x000fe2000782c0ff */
[C---:B------:R-:W-:Y:S01]  /*8a00*/  IMAD.IADD R7, R11.reuse, 0x1, R8 ;  /* 0x000000010b077824 */ /* 0x040fe200078e0208 */
[----:B------:R-:W-:Y:S01]  /*8a10*/  ULDC.64 UR4, c[0x0][0x650] ;  /* 0x0001940000047ab9 */ /* 0x000fe20000000a00 */
[----:B------:R-:W-:Y:S01]  /*8a20*/  ISETP.GE.U32.AND P2, PT, R11, 0x5, PT ;  /* 0x000000050b00780c */ /* 0x000fe20003f46070 */
[----:B------:R-:W-:Y:S01]  /*8a30*/  BSSY B1, `(.L_x_1798) ;  /* 0x000006c000017945 */ /* 0x000fe20003800000 */
[----:B------:R-:W-:Y:S01]  /*8a40*/  IMAD.MOV.U32 R20, RZ, RZ, -0x1 ;  /* 0xffffffffff147424 */ /* 0x000fe200078e00ff */
[----:B------:R-:W-:Y:S01]  /*8a50*/  ISETP.GT.U32.AND P0, PT, R7, 0x4, PT ;  /* 0x000000040700780c */ /* 0x000fe20003f04070 */
[----:B------:R-:W-:Y:S01]  /*8a60*/  IMAD.MOV.U32 R21, RZ, RZ, -0x1 ;  /* 0xffffffffff157424 */ /* 0x000fe200078e00ff */
[----:B------:R-:W-:Y:S02]  /*8a70*/  PRMT R10, RZ, 0x7610, R10 ;  /* 0x00007610ff0a7816 */ /* 0x000fe4000000000a */
[----:B------:R-:W-:-:S03]  /*8a80*/  ISETP.LT.U32.AND P0, PT, R11, 0x5, P0 ;  /* 0x000000050b00780c */ /* 0x000fc60000701070 */
[----:B------:R-:W0:Y:S01]  /*8a90*/  @P1 S2R R5, SR_CgaCtaId ;  /* 0x0000000000051919 */ /* 0x000e220000008800 */
[----:B------:R-:W-:-:S04]  /*8aa0*/  @P1 MOV R4, 0x400 ;  /* 0x0000040000041802 */ /* 0x000fc80000000f00 */
[----:B0-----:R-:W-:Y:S01]  /*8ab0*/  @P1 LEA R6, R5, R4, 0x18 ;  /* 0x0000000405061211 */ /* 0x001fe200078ec0ff */
[----:B------:R-:W-:Y:S01]  /*8ac0*/  IMAD.WIDE.U32 R4, R7, -0x33333333, RZ ;  /* 0xcccccccd07047825 */ /* 0x000fe200078e00ff */
[----:B------:R-:W-:Y:S02]  /*8ad0*/  SEL R4, RZ, 0x1, !P0 ;  /* 0x00000001ff047807 */ /* 0x000fe40004000000 */
[----:B------:R0:W-:Y:S01]  /*8ae0*/  @P1 SYNCS.ARRIVE.TRANS64.A1T0 RZ, [R6+URZ+0x68], RZ ;  /* 0x000068ff06ff19a7 */ /* 0x0001e2000810003f */
[----:B------:R-:W-:Y:S02]  /*8af0*/  IADD3 R16, P1, R16, UR50, RZ ;  /* 0x0000003210107c10 */ /* 0x000fe4000ff3e0ff */
[----:B------:R-:W-:Y:S02]  /*8b00*/  LOP3.LUT R3, R3, R4, RZ, 0x3c, !PT ;  /* 0x0000000403037212 */ /* 0x000fe400078e3cff */
[----:B------:R-:W-:Y:S02]  /*8b10*/  IADD3.X R17, R17, UR38, RZ, P1, !PT ;  /* 0x0000002611117c10 */ /* 0x000fe40008ffe4ff */
[----:B------:R-:W-:-:S02]  /*8b20*/  ISETP.GE.U32.AND P0, PT, R16, UR4, PT ;  /* 0x0000000410007c0c */ /* 0x000fc4000bf06070 */
[----:B0-----:R-:W-:Y:S02]  /*8b30*/  SHF.R.U32.HI R6, RZ, 0x2, R5 ;  /* 0x00000002ff067819 */ /* 0x001fe40000011605 */
[----:B------:R-:W-:Y:S02]  /*8b40*/  ISETP.GE.U32.AND.EX P0, PT, R17, UR5, PT, P0 ;  /* 0x0000000511007c0c */ /* 0x000fe4000bf06100 */
[----:B------:R-:W-:Y:S01]  /*8b50*/  @P2 LOP3.LUT R3, R3, 0x1, R6, 0x78, !PT ;  /* 0x0000000103032812 */ /* 0x000fe200078e7806 */
[----:B------:R-:W-:Y:S01]  /*8b60*/  IMAD R8, R6, -0x5, R7 ;  /* 0xfffffffb06087824 */ /* 0x000fe200078e0207 */
[----:B------:R-:W-:Y:S01]  /*8b70*/  PRMT R4, RZ, 0x7610, R4 ;  /* 0x00007610ff047816 */ /* 0x000fe20000000004 */
[----:B------:R-:W-:-:S08]  /*8b80*/  IMAD.MOV.U32 R6, RZ, RZ, -0x1 ;  /* 0xffffffffff067424 */ /* 0x000fd000078e00ff */
[----:B------:R-:W-:Y:S05]  /*8b90*/  @P0 BRA `(.L_x_1799) ;  /* 0x0000000400540947 */ /* 0x000fea0003800000 */
[----:B------:R-:W0:Y:S01]  /*8ba0*/  S2R R15, SR_CTAID.X ;  /* 0x00000000000f7919 */ /* 0x000e220000002500 */
[----:B------:R-:W-:Y:S01]  /*8bb0*/  ULDC.64 UR4, c[0x0][0x628] ;  /* 0x00018a0000047ab9 */ /* 0x000fe20000000a00 */
[----:B------:R-:W-:Y:S01]  /*8bc0*/  ULDC UR7, c[0x0][0x630] ;  /* 0x00018c0000077ab9 */ /* 0x000fe20000000800 */
[----:B------:R-:W-:Y:S01]  /*8bd0*/  ISETP.NE.U32.AND P0, PT, RZ, UR4, PT ;  /* 0x00000004ff007c0c */ /* 0x000fe2000bf05070 */
[----:B------:R-:W1:Y:S01]  /*8be0*/  S2R R20, SR_CTAID.Y ;  /* 0x0000000000147919 */ /* 0x000e620000002600 */
[----:B------:R-:W-:Y:S01]  /*8bf0*/  ULDC UR8, c[0x0][0x150] ;  /* 0x0000540000087ab9 */ /* 0x000fe20000000800 */
[----:B------:R-:W-:Y:S01]  /*8c00*/  IMAD.MOV.U32 R4, RZ, RZ, R16 ;  /* 0x000000ffff047224 */ /* 0x000fe200078e0010 */
[----:B------:R-:W-:Y:S01]  /*8c10*/  ISETP.NE.AND.EX P0, PT, RZ, UR5, PT, P0 ;  /* 0x00000005ff007c0c */ /* 0x000fe2000bf05300 */
[----:B------:R-:W-:Y:S01]  /*8c20*/  IMAD.MOV.U32 R5, RZ, RZ, R17 ;  /* 0x000000ffff057224 */ /* 0x000fe200078e0011 */
[----:B0-----:R-:W-:-:S11]  /*8c30*/  I2FP.F32.U32 R22, R15 ;  /* 0x0000000f00167245 */ /* 0x001fd60000201000 */
        /* <DEDUP_REMOVED lines=11> */
.L_x_1800:
[--C-:B------:R-:W-:Y:S01]  /*8cf0*/  SHF.R.U64 R14, R4, UR7, R5.reuse ;  /* 0x00000007040e7c19 */ /* 0x100fe20008001205 */
[----:B------:R-:W-:Y:S01]  /*8d00*/  FMUL R22, R22, UR8 ;  /* 0x0000000816167c20 */ /* 0x000fe20008400000 */
[----:B------:R-:W-:Y:S01]  /*8d10*/  SHF.R.U32.HI R4, RZ, UR7, R5 ;  /* 0x00000007ff047c19 */ /* 0x000fe20008011605 */
[----:B------:R-:W0:Y:S01]  /*8d20*/  LDC R6, c[0x0][0x144] ;  /* 0x00005100ff067b82 */ /* 0x000e220000000800 */
[----:B------:R-:W-:Y:S01]  /*8d30*/  IADD3 R5, P0, RZ, -R14, RZ ;  /* 0x8000000eff057210 */ /* 0x000fe20007f1e0ff */
[----:B------:R-:W-:Y:S01]  /*8d40*/  ULDC UR6, c[0x0][0x154] ;  /* 0x0000550000067ab9 */ /* 0x000fe20000000800 */
[----:B-1----:R-:W-:Y:S01]  /*8d50*/  I2FP.F32.U32 R7, R20 ;  /* 0x0000001400077245 */ /* 0x002fe20000201000 */
[----:B------:R-:W1:Y:S01]  /*8d60*/  F2I.U32.TRUNC.NTZ R22, R22 ;  /* 0x0000001600167305 */ /* 0x000e62000020f000 */
[----:B------:R-:W-:Y:S01]  /*8d70*/  ULDC.64 UR4, c[0x0][0x620] ;  /* 0x0001880000047ab9 */ /* 0x000fe20000000a00 */
[----:B------:R-:W-:Y:S01]  /*8d80*/  IMAD.X R4, RZ, RZ, ~R4, P0 ;  /* 0x000000ffff047224 */ /* 0x000fe200000e0e04 */
[----:B------:R-:W-:Y:S01]  /*8d90*/  ISETP.NE.AND P2, PT, R2, 0x1, PT ;  /* 0x000000010200780c */ /* 0x000fe20003f45270 */
[----:B------:R-:W-:Y:S01]  /*8da0*/  FMUL R23, R7, UR6 ;  /* 0x0000000607177c20 */ /* 0x000fe20008400000 */
[----:B------:R-:W2:Y:S01]  /*8db0*/  LDC R25, c[0x0][0x148] ;  /* 0x00005200ff197b82 */ /* 0x000ea20000000800 */
[----:B------:R-:W-:Y:S01]  /*8dc0*/  IMAD R4, R4, UR4, RZ ;  /* 0x0000000404047c24 */ /* 0x000fe2000f8e02ff */
[----:B------:R-:W-:-:S02]  /*8dd0*/  ULDC.64 UR6, c[0x0][0x640] ;  /* 0x0001900000067ab9 */ /* 0x000fc40000000a00 */
[----:B------:R-:W-:Y:S01]  /*8de0*/  ISETP.NE.U32.AND P0, PT, RZ, UR6, PT ;  /* 0x00000006ff007c0c */ /* 0x000fe2000bf05070 */
[----:B------:R-:W3:Y:S01]  /*8df0*/  F2I.U32.TRUNC.NTZ R23, R23 ;  /* 0x0000001700177305 */ /* 0x000ee2000020f000 */
[C---:B------:R-:W-:Y:S02]  /*8e00*/  IMAD R7, R5.reuse, UR5, R4 ;  /* 0x0000000505077c24 */ /* 0x040fe4000f8e0204 */
[----:B------:R-:W-:Y:S01]  /*8e10*/  IMAD.WIDE.U32 R4, R5, UR4, R16 ;  /* 0x0000000405047c25 */ /* 0x000fe2000f8e0010 */
[----:B------:R-:W-:Y:S01]  /*8e20*/  ULDC UR4, c[0x0][0x618] ;  /* 0x0001860000047ab9 */ /* 0x000fe20000000800 */
[----:B------:R-:W-:Y:S02]  /*8e30*/  ISETP.NE.AND.EX P0, PT, RZ, UR7, PT, P0 ;  /* 0x00000007ff007c0c */ /* 0x000fe4000bf05300 */
[----:B------:R-:W-:Y:S02]  /*8e40*/  IMAD.IADD R5, R5, 0x1, R7 ;  /* 0x0000000105057824 */ /* 0x000fe400078e0207 */
[----:B-1----:R-:W-:-:S03]  /*8e50*/  IMAD.MOV R22, RZ, RZ, -R22 ;  /* 0x000000ffff167224 */ /* 0x002fc600078e0a16 */
[----:B------:R-:W-:Y:S01]  /*8e60*/  SHF.R.U64 R21, R4, UR4, R5 ;  /* 0x0000000404157c19 */ /* 0x000fe20008001205 */
[----:B0-----:R-:W-:Y:S01]  /*8e70*/  IMAD R15, R6, R22, R15 ;  /* 0x00000016060f7224 */ /* 0x001fe200078e020f */
[----:B------:R-:W-:Y:S01]  /*8e80*/  SHF.R.U32.HI R4, RZ, UR4, R5 ;  /* 0x00000004ff047c19 */ /* 0x000fe20008011605 */
[----:B------:R-:W-:Y:S01]  /*8e90*/  ULDC UR4, c[0x0][0x608] ;  /* 0x0001820000047ab9 */ /* 0x000fe20000000800 */
[----:B---3--:R-:W-:Y:S02]  /*8ea0*/  IMAD.MOV R6, RZ, RZ, -R23 ;  /* 0x000000ffff067224 */ /* 0x008fe400078e0a17 */
[--C-:B------:R-:W-:Y:S02]  /*8eb0*/  SHF.R.U64 R22, R21, UR4, R4.reuse ;  /* 0x0000000415167c19 */ /* 0x100fe40008001204 */
[----:B------:R-:W-:Y:S01]  /*8ec0*/  SHF.R.U32.HI R5, RZ, UR4, R4 ;  /* 0x00000004ff057c19 */ /* 0x000fe20008011604 */
[----:B------:R-:W-:Y:S01]  /*8ed0*/  ULDC UR4, c[0x0][0x658] ;  /* 0x0001960000047ab9 */ /* 0x000fe20000000800 */
[----:B--2---:R-:W-:-:S02]  /*8ee0*/  @P2 IMAD R15, R25, R6, R20 ;  /* 0x00000006190f2224 */ /* 0x004fc400078e0214 */
        /* <DEDUP_REMOVED lines=14> */
[----:B------:R-:W-:-:S04]  /*8fd0*/  IMAD.WIDE.U32.X R4, R23, UR7, R4, P1 ;  /* 0x0000000717047c25 */ /* 0x000fc800088e0404 */
[----:B------:R-:W-:-:S07]  /*8fe0*/  IMAD.MOV.U32 R6, RZ, RZ, R4 ;  /* 0x000000ffff067224 */ /* 0x000fce00078e0004 */
.L_x_1801:
[----:B------:R-:W-:Y:S01]  /*8ff0*/  ULDC UR4, c[0x0][0x648] ;  /* 0x0001920000047ab9 */ /* 0x000fe20000000800 */
[----:B------:R-:W-:Y:S01]  /*9000*/  LOP3.LUT R4, R22, UR16, RZ, 0xc0, !PT ;  /* 0x0000001016047c12 */ /* 0x000fe2000f8ec0ff */
[----:B------:R-:W-:Y:S01]  /*9010*/  ULDC UR5, c[0x0][0x610] ;  /* 0x0001840000057ab9 */ /* 0x000fe20000000800 */
[----:B------:R-:W-:Y:S01]  /*9020*/  SHF.R.U64 R5, R6, UR4, R5 ;  /* 0x0000000406057c19 */ /* 0x000fe20008001205 */
[----:B------:R-:W-:Y:S01]  /*9030*/  ULDC UR4, c[0x0][0x638] ;  /* 0x00018e0000047ab9 */ /* 0x000fe20000000800 */
[----:B------:R-:W-:Y:S01]  /*9040*/  LOP3.LUT R21, R21, UR15, RZ, 0xc0, !PT ;  /* 0x0000000f15157c12 */ /* 0x000fe2000f8ec0ff */
[----:B------:R-:W-:Y:S02]  /*9050*/  IMAD.MOV.U32 R6, RZ, RZ, R14 ;  /* 0x000000ffff067224 */ /* 0x000fe400078e000e */
[----:B------:R-:W-:Y:S02]  /*9060*/  IMAD.MOV R7, RZ, RZ, -R5 ;  /* 0x000000ffff077224 */ /* 0x000fe400078e0a05 */
[----:B------:R-:W-:-:S02]  /*9070*/  IMAD R4, R5, UR17, R4 ;  /* 0x0000001105047c24 */ /* 0x000fc4000f8e0204 */
[----:B------:R-:W-:Y:S01]  /*9080*/  IMAD R20, R7, UR4, R20 ;  /* 0x0000000407147c24 */ /* 0x000fe2000f8e0214 */
[----:B------:R-:W-:Y:S01]  /*9090*/  ULDC UR4, c[0x0][0x600] ;  /* 0x0001800000047ab9 */ /* 0x000fe20000000800 */
[----:B------:R-:W-:Y:S02]  /*90a0*/  IMAD R15, R4, UR5, R15 ;  /* 0x00000005040f7c24 */ /* 0x000fe4000f8e020f */
[----:B------:R-:W-:Y:S02]  /*90b0*/  IMAD R20, R20, UR4, R21 ;  /* 0x0000000414147c24 */ /* 0x000fe4000f8e0215 */
[----:B------:R-:W-:-:S03]  /*90c0*/  IMAD.MOV.U32 R4, RZ, RZ, 0x1 ;  /* 0x00000001ff047424 */ /* 0x000fc600078e00ff */
[----:B------:R-:W-:Y:S02]  /*90d0*/  SEL R21, R20, R15, !P2 ;  /* 0x0000000f14157207 */ /* 0x000fe40005000000 */
[----:B------:R-:W-:-:S07]  /*90e0*/  SEL R20, R15, R20, !P2 ;  /* 0x000000140f147207 */ /* 0x000fce0005000000 */
.L_x_1799:
[----:B------:R-:W-:Y:S05]  /*90f0*/  BSYNC B1 ;  /* 0x0000000000017941 */ /* 0x000fea0003800000 */
.L_x_1798:
[----:B------:R-:W-:-:S13]  /*9100*/  LOP3.LUT P0, RZ, R4, 0xff, RZ, 0xc0, !PT ;  /* 0x000000ff04ff7812 */ /* 0x000fda000780c0ff */
[----:B------:R-:W-:Y:S05]  /*9110*/  @P0 BRA `(.L_x_1802) ;  /* 0xfffffff400400947 */ /* 0x000fea000383ffff */
[----:B------:R-:W-:Y:S05]  /*9120*/  BSYNC B0 ;  /* 0x0000000000007941 */ /* 0x000fea0003800000 */
.L_x_1791:
[----:B------:R-:W-:-:S03]  /*9130*/  UMOV UR4, 0xffffffff ;  /* 0xffffffff00047882 */ /* 0x000fc60000000000 */
[----:B------:R-:W-:Y:S05]  /*9140*/  BRA.DIV UR4, `(.L_x_1803) ;  /* 0x0000000604387947 */ /* 0x000fea000b800000 */
[----:B------:R-:W-:-:S13]  /*9150*/  ELECT P6, URZ, PT ;  /* 0x00000000003f782f */ /* 0x000fda00038c0000 */
.L_x_1818:
[----:B------:R-:W-:Y:S04]  /*9160*/  BSSY B0, `(.L_x_1804) ;  /* 0x0000034000007945 */ /* 0x000fe80003800000 */
[----:B------:R-:W-:Y:S05]  /*9170*/  @!P6 BRA `(.L_x_1805) ;  /* 0x0000000000c8e947 */ /* 0x000fea0003800000 */
[----:B------:R-:W-:-:S04]  /*9180*/  LOP3.LUT R18, R18, 0x2, RZ, 0xfc, !PT ;  /* 0x0000000212127812 */ /* 0x000fc800078efcff */
[----:B------:R-:W-:-:S13]  /*9190*/  ISETP.NE.AND P0, PT, R18, 0x3, PT ;  /* 0x000000031200780c */ /* 0x000fda0003f05270 */
[----:B------:R-:W-:Y:S05]  /*91a0*/  @!P0 BRA `(.L_x_1806) ;  /* 0x0000000000048947 */ /* 0x000fea0003800000 */
[----:B------:R-:W-:Y:S01]  /*91b0*/  BPT.TRAP 0x1 ;  /* 0x000000040000795c */ /* 0x000fe20000300000 */
.L_x_1806:
[----:B------:R-:W0:Y:S01]  /*91c0*/  S2R R5, SR_CgaCtaId ;  /* 0x0000000000057919 */ /* 0x000e220000008800 */
[----:B------:R-:W-:Y:S02]  /*91d0*/  MOV R0, 0x400 ;  /* 0x0000040000007802 */ /* 0x000fe40000000f00 */
[----:B------:R-:W-:Y:S02]  /*91e0*/  SHF.L.U32 R2, R3, 0x1f, RZ ;  /* 0x0000001f03027819 */ /* 0x000fe400000006ff */
[----:B0-----:R-:W-:-:S05]  /*91f0*/  LEA R5, R5, R0, 0x18 ;  /* 0x0000000005057211 */ /* 0x001fca00078ec0ff */
        /* <DEDUP_REMOVED lines=11> */
.L_x_1819:
        /* <DEDUP_REMOVED lines=9> */
.L_x_1820:
[----:B------:R-:W1:Y:S01]  /*9340*/  SYNCS.PHASECHK.TRANS64.TRYWAIT P0, [R7+URZ], R4 ;  /* 0x00000004070075a7 */ /* 0x000e62000800017f */
[----:B------:R-:W-:-:S05]  /*9350*/  VIADD R0, R0, 0x1 ;  /* 0x0000000100007836 */ /* 0x000fca0000000000 */
[----:B------:R-:W-:-:S04]  /*9360*/  ISETP.NE.AND P1, PT, R0, 0x5, PT ;  /* 0x000000050000780c */ /* 0x000fc80003f25270 */
[----:B------:R-:W-:Y:S02]  /*9370*/  SEL R2, RZ, 0x1, P1 ;  /* 0x00000001ff027807 */ /* 0x000fe40000800000 */
[----:B------:R-:W-:Y:S02]  /*9380*/  SEL R0, R0, RZ, P1 ;  /* 0x000000ff00007207 */ /* 0x000fe40000800000 */
[----:B------:R-:W-:-:S03]  /*9390*/  LOP3.LUT R9, R9, R2, RZ, 0x3c, !PT ;  /* 0x0000000209097212 */ /* 0x000fc600078e3cff */
[----:B0-----:R-:W-:Y:S01]  /*93a0*/  IMAD R6, R0, 0x8, R5 ;  /* 0x0000000800067824 */ /* 0x001fe200078e0205 */
[----:B------:R-:W-:Y:S01]  /*93b0*/  SHF.L.U32 R3, R9, 0x1f, RZ ;  /* 0x0000001f09037819 */ /* 0x000fe200000006ff */
[----:B-1----:R-:W-:Y:S06]  /*93c0*/  @!P0 BRA `(.L_x_1809) ;  /* 0x0000000000e08947 */ /* 0x002fec0003800000 */
.L_x_1821:
[----:B------:R-:W1:Y:S01]  /*93d0*/  SYNCS.PHASECHK.TRANS64.TRYWAIT P0, [R6+URZ], R3 ;  /* 0x00000003060075a7 */ /* 0x000e62000800017f */
[----:B------:R-:W-:-:S05]  /*93e0*/  VIADD R0, R0, 0x1 ;  /* 0x0000000100007836 */ /* 0x000fca0000000000 */
[----:B------:R-:W-:-:S04]  /*93f0*/  ISETP.NE.AND P1, PT, R0, 0x5, PT ;  /* 0x000000050000780c */ /* 0x000fc80003f25270 */
[----:B------:R-:W-:Y:S02]  /*9400*/  SEL R2, RZ, 0x1, P1 ;  /* 0x00000001ff027807 */ /* 0x000fe40000800000 */
[----:B------:R-:W-:Y:S02]  /*9410*/  SEL R0, R0, RZ, P1 ;  /* 0x000000ff00007207 */ /* 0x000fe40000800000 */
[----:B------:R-:W-:Y:S01]  /*9420*/  LOP3.LUT R2, R9, R2, RZ, 0x3c, !PT ;  /* 0x0000000209027212 */ /* 0x000fe200078e3cff */
[----:B-1----:R-:W-:Y:S06]  /*9430*/  @!P0 BRA `(.L_x_1810) ;  /* 0x0000000000d88947 */ /* 0x002fec0003800000 */
.L_x_1822:
[----:B------:R-:W-:Y:S01]  /*9440*/  IMAD R5, R0, 0x8, R5 ;  /* 0x0000000800057824 */ /* 0x000fe200078e0205 */
[----:B------:R-:W-:-:S07]  /*9450*/  SHF.L.U32 R0, R2, 0x1f, RZ ;  /* 0x0000001f02007819 */ /* 0x000fce00000006ff */
.L_x_1811:
[----:B--2---:R2:W3:Y:S02]  /*9460*/  SYNCS.PHASECHK.TRANS64.TRYWAIT P0, [R5+URZ], R0 ;  /* 0x00000000050075a7 */ /* 0x0044e4000800017f */
[----:B---3--:R-:W-:Y:S05]  /*9470*/  @!P0 NANOSLEEP.SYNCS 0x989680 ;  /* 0x009896800000895d */ /* 0x008fea0003900000 */
[----:B------:R-:W3:Y:S02]  /*9480*/  @!P0 SYNCS.PHASECHK.TRANS64 P0, [R5+URZ], R0 ;  /* 0x00000000050085a7 */ /* 0x000ee4000800007f */
[----:B---3--:R-:W-:Y:S05]  /*9490*/  @!P0 BRA `(.L_x_1811) ;  /* 0xfffffffc00f08947 */ /* 0x008fea000383ffff */
.L_x_1805:
[----:B------:R-:W-:Y:S05]  /*94a0*/  BSYNC B0 ;  /* 0x0000000000007941 */ /* 0x000fea0003800000 */
.L_x_1804:
[----:B------:R-:W-:Y:S05]  /*94b0*/  EXIT ;  /* 0x000000000000794d */ /* 0x000fea0003800000 */
.L_x_1644:
[----:B-1----:R1:W2:Y:S02]  /*94c0*/  SYNCS.PHASECHK.TRANS64.TRYWAIT P1, [R3+URZ], R0 ;  /* 0x00000000030075a7 */ /* 0x0022a4000802017f */
[----:B--2---:R-:W-:Y:S05]  /*94d0*/  @!P1 NANOSLEEP.SYNCS 0x989680 ;  /* 0x009896800000995d */ /* 0x004fea0003900000 */
[----:B------:R-:W2:Y:S02]  /*94e0*/  @!P1 SYNCS.PHASECHK.TRANS64 P1, [R3+URZ], R0 ;  /* 0x00000000030095a7 */ /* 0x000ea4000802007f */
[----:B--2---:R-:W-:Y:S05]  /*94f0*/  @!P1 BRA `(.L_x_1644) ;  /* 0xfffffffc00f09947 */ /* 0x004fea000383ffff */
[----:B------:R-:W-:Y:S05]  /*9500*/  BRA `(.L_x_1643) ;  /* 0xffffff8000c87947 */ /* 0x000fea000383ffff */
.L_x_1649:
[----:B-1----:R1:W2:Y:S02]  /*9510*/  SYNCS.PHASECHK.TRANS64.TRYWAIT P1, [R5+URZ], R4 ;  /* 0x00000004050075a7 */ /* 0x0022a4000802017f */
[----:B--2---:R-:W-:Y:S05]  /*9520*/  @!P1 NANOSLEEP.SYNCS 0x989680 ;  /* 0x009896800000995d */ /* 0x004fea0003900000 */
[----:B------:R-:W2:Y:S02]  /*9530*/  @!P1 SYNCS.PHASECHK.TRANS64 P1, [R5+URZ], R4 ;  /* 0x00000004050095a7 */ /* 0x000ea4000802007f */
[----:B--2---:R-:W-:Y:S05]  /*9540*/  @!P1 BRA `(.L_x_1649) ;  /* 0xfffffffc00f09947 */ /* 0x004fea000383ffff */
[----:B------:R-:W-:Y:S05]  /*9550*/  BRA `(.L_x_1648) ;  /* 0xffffff8400a47947 */ /* 0x000fea000383ffff */
.L_x_1792:
[----:B------:R-:W-:Y:S01]  /*9560*/  BSSY B1, `(.L_x_1812) ;  /* 0x0000006000017945 */ /* 0x000fe20003800000 */
[----:B------:R-:W-:-:S07]  /*9570*/  IMAD.MOV.U32 R15, RZ, RZ, -0x1 ;  /* 0xffffffffff0f7424 */ /* 0x000fce00078e00ff */
[----:B------:R-:W-:Y:S05]  /*9580*/  WARPSYNC.COLLECTIVE R15, `(.L_x_1813) ;  /* 0x000000000f0c7348 */ /* 0x000fea0003c00000 */
[----:B------:R-:W-:Y:S02]  /*9590*/  ELECT P6, UR62, PT ;  /* 0x00000000003e782f */ /* 0x000fe400038c0000 */
[----:B------:R-:W-:Y:S01]  /*95a0*/  MOV R14, UR62 ;  /* 0x0000003e000e7c02 */ /* 0x000fe20008000f00 */
[----:B------:R-:W-:Y:S10]  /*95b0*/  ENDCOLLECTIVE ;  /* 0x000000000000791b */ /* 0x000ff40003800000 */
.L_x_1813:
[----:B------:R-:W-:Y:S05]  /*95c0*/  BSYNC B1 ;  /* 0x0000000000017941 */ /* 0x000fea0003800000 */
.L_x_1812:
[----:B------:R-:W-:Y:S05]  /*95d0*/  BRA `(.L_x_1814) ;  /* 0xfffffff0001c7947 */ /* 0x000fea000383ffff */
.L_x_1795:
[----:B0-----:R0:W1:Y:S02]  /*95e0*/  SYNCS.PHASECHK.TRANS64.TRYWAIT P0, [R20+URZ+0x28], R7 ;  /* 0x00002807140075a7 */ /* 0x001064000800017f */
[----:B-1----:R-:W-:Y:S05]  /*95f0*/  @!P0 NANOSLEEP.SYNCS 0x989680 ;  /* 0x009896800000895d */ /* 0x002fea0003900000 */
[----:B------:R-:W1:Y:S02]  /*9600*/  @!P0 SYNCS.PHASECHK.TRANS64 P0, [R20+URZ+0x28], R7 ;  /* 0x00002807140085a7 */ /* 0x000e64000800007f */
[----:B-1----:R-:W-:Y:S05]  /*9610*/  @!P0 BRA `(.L_x_1795) ;  /* 0xfffffffc00f08947 */ /* 0x002fea000383ffff */
[----:B------:R-:W-:Y:S05]  /*9620*/  BRA `(.L_x_1815) ;  /* 0xfffffff000547947 */ /* 0x000fea000383ffff */
.L_x_1803:
[----:B------:R-:W-:Y:S01]  /*9630*/  BSSY B0, `(.L_x_1816) ;  /* 0x0000006000007945 */ /* 0x000fe20003800000 */
[----:B------:R-:W-:-:S07]  /*9640*/  IMAD.MOV.U32 R15, RZ, RZ, -0x1 ;  /* 0xffffffffff0f7424 */ /* 0x000fce00078e00ff */
[----:B------:R-:W-:Y:S05]  /*9650*/  WARPSYNC.COLLECTIVE R15, `(.L_x_1817) ;  /* 0x000000000f0c7348 */ /* 0x000fea0003c00000 */
[----:B------:R-:W-:Y:S02]  /*9660*/  ELECT P6, UR62, PT ;  /* 0x00000000003e782f */ /* 0x000fe400038c0000 */
[----:B------:R-:W-:Y:S01]  /*9670*/  MOV R14, UR62 ;  /* 0x0000003e000e7c02 */ /* 0x000fe20008000f00 */
[----:B------:R-:W-:Y:S10]  /*9680*/  ENDCOLLECTIVE ;  /* 0x000000000000791b */ /* 0x000ff40003800000 */
.L_x_1817:
[----:B------:R-:W-:Y:S05]  /*9690*/  BSYNC B0 ;  /* 0x0000000000007941 */ /* 0x000fea0003800000 */
.L_x_1816:
[----:B------:R-:W-:Y:S05]  /*96a0*/  BRA `(.L_x_1818) ;  /* 0xfffffff800ac7947 */ /* 0x000fea000383ffff */
.L_x_1807:
[----:B0-----:R0:W1:Y:S02]  /*96b0*/  SYNCS.PHASECHK.TRANS64.TRYWAIT P0, [R7+URZ], R2 ;  /* 0x00000002070075a7 */ /* 0x001064000800017f */
[----:B-1----:R-:W-:Y:S05]  /*96c0*/  @!P0 NANOSLEEP.SYNCS 0x989680 ;  /* 0x009896800000895d */ /* 0x002fea0003900000 */
[----:B------:R-:W1:Y:S02]  /*96d0*/  @!P0 SYNCS.PHASECHK.TRANS64 P0, [R7+URZ], R2 ;  /* 0x00000002070085a7 */ /* 0x000e64000800007f */
[----:B-1----:R-:W-:Y:S05]  /*96e0*/  @!P0 BRA `(.L_x_1807) ;  /* 0xfffffffc00f08947 */ /* 0x002fea000383ffff */
[----:B------:R-:W-:Y:S05]  /*96f0*/  BRA `(.L_x_1819) ;  /* 0xfffffff800ec7947 */ /* 0x000fea000383ffff */
.L_x_1808:
[----:B0-----:R0:W1:Y:S02]  /*9700*/  SYNCS.PHASECHK.TRANS64.TRYWAIT P0, [R6+URZ], R3 ;  /* 0x00000003060075a7 */ /* 0x001064000800017f */
[----:B-1----:R-:W-:Y:S05]  /*9710*/  @!P0 NANOSLEEP.SYNCS 0x989680 ;  /* 0x009896800000895d */ /* 0x002fea0003900000 */
[----:B------:R-:W1:Y:S02]  /*9720*/  @!P0 SYNCS.PHASECHK.TRANS64 P0, [R6+URZ], R3 ;  /* 0x00000003060085a7 */ /* 0x000e64000800007f */
[----:B-1----:R-:W-:Y:S05]  /*9730*/  @!P0 BRA `(.L_x_1808) ;  /* 0xfffffffc00f08947 */ /* 0x002fea000383ffff */
[----:B------:R-:W-:Y:S05]  /*9740*/  BRA `(.L_x_1820) ;  /* 0xfffffff800fc7947 */ /* 0x000fea000383ffff */
.L_x_1809:
[----:B0-----:R0:W1:Y:S02]  /*9750*/  SYNCS.PHASECHK.TRANS64.TRYWAIT P0, [R7+URZ], R4 ;  /* 0x00000004070075a7 */ /* 0x001064000800017f */
[----:B-1----:R-:W-:Y:S05]  /*9760*/  @!P0 NANOSLEEP.SYNCS 0x989680 ;  /* 0x009896800000895d */ /* 0x002fea0003900000 */
[----:B------:R-:W1:Y:S02]  /*9770*/  @!P0 SYNCS.PHASECHK.TRANS64 P0, [R7+URZ], R4 ;  /* 0x00000004070085a7 */ /* 0x000e64000800007f */
[----:B-1----:R-:W-:Y:S05]  /*9780*/  @!P0 BRA `(.L_x_1809) ;  /* 0xfffffffc00f08947 */ /* 0x002fea000383ffff */
[----:B------:R-:W-:Y:S05]  /*9790*/  BRA `(.L_x_1821) ;  /* 0xfffffffc000c7947 */ /* 0x000fea000383ffff */
.L_x_1810:
[----:B-1----:R1:W2:Y:S02]  /*97a0*/  SYNCS.PHASECHK.TRANS64.TRYWAIT P0, [R6+URZ], R3 ;  /* 0x00000003060075a7 */ /* 0x0022a4000800017f */
[----:B--2---:R-:W-:Y:S05]  /*97b0*/  @!P0 NANOSLEEP.SYNCS 0x989680 ;  /* 0x009896800000895d */ /* 0x004fea0003900000 */
[----:B------:R-:W2:Y:S02]  /*97c0*/  @!P0 SYNCS.PHASECHK.TRANS64 P0, [R6+URZ], R3 ;  /* 0x00000003060085a7 */ /* 0x000ea4000800007f */
[----:B--2---:R-:W-:Y:S05]  /*97d0*/  @!P0 BRA `(.L_x_1810) ;  /* 0xfffffffc00f08947 */ /* 0x004fea000383ffff */
[----:B------:R-:W-:Y:S05]  /*97e0*/  BRA `(.L_x_1822) ;  /* 0xfffffffc00147947 */ /* 0x000fea000383ffff */
.L_x_1823:
        /* <DEDUP_REMOVED lines=9> */
.L_x_2036:


//--------------------- .text._ZN7cutlass13device_kernelINS_4gemm6kernel13GemmUniversalIN4cute5tupleIJiiiiEEENS1_10collective13CollectiveMmaINS1_34MainloopSm90TmaGmmaWarpSpecializedILi7ENS5_IJNS4_1CILi2EEENSA_ILi1EEESC_EEENS1_35KernelTmaWarpSpecializedCooperativeEEENS5_IJNSA_ILi128EEESG_NSA_ILi64EEEEEENS_6half_tENS5_IJlSC_lEEESJ_SK_NS4_8TiledMMAINS4_8MMA_AtomIJNS4_4SM904GMMA26MMA_64x128x16_F32F16F16_SSILNSO_5MajorE0ELSQ_0ELNSO_7ScaleInE1ELSR_1EEEEEENS4_6LayoutISD_NS5_IJSC_NSA_ILi0EEESV_EEEEENS5_IJNS4_10UnderscoreESY_SY_EEEEENS4_13SM90_TMA_LOADENS4_14ComposedLayoutINS4_7SwizzleILi3ELi4ELi3EEENS4_18smem_ptr_flag_bitsILi16EEENSU_INS5_IJNSA_ILi8EEESH_EEENS5_IJSH_SC_EEEEEEEvNS4_8identityENS4_23SM90_TMA_LOAD_MULTICASTES1B_vS1C_EENS_8epilogue10collective6detail29Sm90TmaWarpSpecializedAdapterINS1G_15DefaultEpilogueISJ_NS5_IJSC_llEEES1K_NS1F_6thread17LinearCombinationISJ_Li1EffLNS1L_9ScaleType4KindE0ELNS_15FloatRoundStyleE2ESJ_EENS1_15EpilogueDefaultEEEEENS1_19PersistentSchedulerEvEEEEvNT_6ParamsE --------------------------
	.section	.text._ZN7cutlass13device_kernelINS_4gemm6kernel13GemmUniversalIN4cute5tupleIJiiiiEEENS1_10collective13CollectiveMmaINS1_34MainloopSm90TmaGmmaWarpSpecializedILi7ENS5_IJNS4_1CILi2EEENSA_ILi1EEESC_EEENS1_35KernelTmaWarpSpecializedCooperativeEEENS5_IJNSA_ILi128EEESG_NSA_ILi64EEEEEENS_6half_tENS5_IJlSC_lEEESJ_SK_NS4_8TiledMMAINS4_8MMA_AtomIJNS4_4SM904GMMA26MMA_64x128x16_F32F16F16_SSILNSO_5MajorE0ELSQ_0ELNSO_7ScaleInE1ELSR_1EEEEEENS4_6LayoutISD_NS5_IJSC_NSA_ILi0EEESV_EEEEENS5_IJNS4_10UnderscoreESY_SY_EEEEENS4_13SM90_TMA_LOADENS4_14ComposedLayoutINS4_7SwizzleILi3ELi4ELi3EEENS4_18smem_ptr_flag_bitsILi16EEENSU_INS5_IJNSA_ILi8EEESH_EEENS5_IJSH_SC_EEEEEEEvNS4_8identityENS4_23SM90_TMA_LOAD_MULTICASTES1B_vS1C_EENS_8epilogue10collective6detail29Sm90TmaWarpSpecializedAdapterINS1G_15DefaultEpilogueISJ_NS5_IJSC_llEEES1K_NS1F_6thread17LinearCombinationISJ_Li1EffLNS1L_9ScaleType4KindE0ELNS_15FloatRoundStyleE2ESJ_EENS1_15EpilogueDefaultEEEEENS1_19PersistentSchedulerEvEEEEvNT_6ParamsE,"ax",@progbits
	.align	128
.text._ZN7cutlass13device_kernelINS_4gemm6kernel13GemmUniversalIN4cute5tupleIJiiiiEEENS1_10collective13CollectiveMmaINS1_34MainloopSm90TmaGmmaWarpSpecializedILi7ENS5_IJNS4_1CILi2EEENSA_ILi1EEESC_EEENS1_35KernelTmaWarpSpecializedCooperativeEEENS5_IJNSA_ILi128EEESG_NSA_ILi64EEEEEENS_6half_tENS5_IJlSC_lEEESJ_SK_NS4_8TiledMMAINS4_8MMA_AtomIJNS4_4SM904GMMA26MMA_64x128x16_F32F16F16_SSILNSO_5MajorE0ELSQ_0ELNSO_7ScaleInE1ELSR_1EEEEEENS4_6LayoutISD_NS5_IJSC_NSA_ILi0EEESV_EEEEENS5_IJNS4_10UnderscoreESY_SY_EEEEENS4_13SM90_TMA_LOADENS4_14ComposedLayoutINS4_7SwizzleILi3ELi4ELi3EEENS4_18smem_ptr_flag_bitsILi16EEENSU_INS5_IJNSA_ILi8EEESH_EEENS5_IJSH_SC_EEEEEEEvNS4_8identityENS4_23SM90_TMA_LOAD_MULTICASTES1B_vS1C_EENS_8epilogue10collective6detail29Sm90TmaWarpSpecializedAdapterINS1G_15DefaultEpilogueISJ_NS5_IJSC_llEEES1K_NS1F_6thread17LinearCombinationISJ_Li1EffLNS1L_9ScaleType4KindE0ELNS_15FloatRoundStyleE2ESJ_EENS1_15EpilogueDefaultEEEEENS1_19PersistentSchedulerEvEEEEvNT_6ParamsE:
        .type           _ZN7cutlass13device_kernelINS_4gemm6kernel13GemmUniversalIN4cute5tupleIJiiiiEEENS1_10collective13CollectiveMmaINS1_34MainloopSm90TmaGmmaWarpSpecializedILi7ENS5_IJNS4_1CILi2EEENSA_ILi1EEESC_EEENS1_35KernelTmaWarpSpecializedCooperativeEEENS5_IJNSA_ILi128EEESG_NSA_ILi64EEEEEENS_6half_tENS5_IJlSC_lEEESJ_SK_NS4_8TiledMMAINS4_8MMA_AtomIJNS4_4SM904GMMA26MMA_64x128x16_F32F16F16_SSILNSO_5MajorE0ELSQ_0ELNSO_7ScaleInE1ELSR_1EEEEEENS4_6LayoutISD_NS5_IJSC_NSA_ILi0EEESV_EEEEENS5_IJNS4_10UnderscoreESY_SY_EEEEENS4_13SM90_TMA_LOADENS4_14ComposedLayoutINS4_7SwizzleILi3ELi4ELi3EEENS4_18smem_ptr_flag_bitsILi16EEENSU_INS5_IJNSA_ILi8EEESH_EEENS5_IJSH_SC_EEEEEEEvNS4_8identityENS4_23SM90_TMA_LOAD_MULTICASTES1B_vS1C_EENS_8epilogue10collective6detail29Sm90TmaWarpSpecializedAdapterINS1G_15DefaultEpilogueISJ_NS5_IJSC_llEEES1K_NS1F_6thread17LinearCombinationISJ_Li1EffLNS1L_9ScaleType4KindE0ELNS_15FloatRoundStyleE2ESJ_EENS1_15EpilogueDefaultEEEEENS1_19PersistentSchedulerEvEEEEvNT_6ParamsE,@function
        .size           _ZN7cutlass13device_kernelINS_4gemm6kernel13GemmUniversalIN4cute5tupleIJiiiiEEENS1_10collective13CollectiveMmaINS1_34MainloopSm90TmaGmmaWarpSpecializedILi7ENS5_IJNS4_1CILi2EEENSA_ILi1EEESC_EEENS1_35KernelTmaWarpSpecializedCooperativeEEENS5_IJNSA_ILi128EEESG_NSA_ILi64EEEEEENS_6half_tENS5_IJlSC_lEEESJ_SK_NS4_8TiledMMAINS4_8MMA_AtomIJNS4_4SM904GMMA26MMA_64x128x16_F32F16F16_SSILNSO_5MajorE0ELSQ_0ELNSO_7ScaleInE1ELSR_1EEEEEENS4_6LayoutISD_NS5_IJSC_NSA_ILi0EEESV_EEEEENS5_IJNS4_10UnderscoreESY_SY_EEEEENS4_13SM90_TMA_LOADENS4_14ComposedLayoutINS4_7SwizzleILi3ELi4ELi3EEENS4_18smem_ptr_flag_bitsILi16EEENSU_INS5_IJNSA_ILi8EEESH_EEENS5_IJSH_SC_EEEEEEEvNS4_8identityENS4_23SM90_TMA_LOAD_MULTICASTES1B_vS1C_EENS_8epilogue10collective6detail29Sm90TmaWarpSpecializedAdapterINS1G_15DefaultEpilogueISJ_NS5_IJSC_llEEES1K_NS1F_6thread17LinearCombinationISJ_Li1EffLNS1L_9ScaleType4KindE0ELNS_15FloatRoundStyleE2ESJ_EENS1_15EpilogueDefaultEEEEENS1_19PersistentSchedulerEvEEEEvNT_6ParamsE,(.L_x_2037 - _ZN7cutlass13device_kernelINS_4gemm6kernel13GemmUniversalIN4cute5tupleIJiiiiEEENS1_10collective13CollectiveMmaINS1_34MainloopSm90TmaGmmaWarpSpecializedILi7ENS5_IJNS4_1CILi2EEENSA_ILi1EEESC_EEENS1_35KernelTmaWarpSpecializedCooperativeEEENS5_IJNSA_ILi128EEESG_NSA_ILi64EEEEEENS_6half_tENS5_IJlSC_lEEESJ_SK_NS4_8TiledMMAINS4_8MMA_AtomIJNS4_4SM904GMMA26MMA_64x128x16_F32F16F16_SSILNSO_5MajorE0ELSQ_0ELNSO_7ScaleInE1ELSR_1EEEEEENS4_6LayoutISD_NS5_IJSC_NSA_ILi0EEESV_EEEEENS5_IJNS4_10UnderscoreESY_SY_EEEEENS4_13SM90_TMA_LOADENS4_14ComposedLayoutINS4_7SwizzleILi3ELi4ELi3EEENS4_18smem_ptr_flag_bitsILi16EEENSU_INS5_IJNSA_ILi8EEESH_EEENS5_IJSH_SC_EEEEEEEvNS4_8identityENS4_23SM90_TMA_LOAD_MULTICASTES1B_vS1C_EENS_8epilogue10collective6detail29Sm90TmaWarpSpecializedAdapterINS1G_15DefaultEpilogueISJ_NS5_IJSC_llEEES1K_NS1F_6thread17LinearCombinationISJ_Li1EffLNS1L_9ScaleType4KindE0ELNS_15FloatRoundStyleE2ESJ_EENS1_15EpilogueDefaultEEEEENS1_19PersistentSchedulerEvEEEEvNT_6ParamsE)
        .other          _ZN7cutlass13device_kernelINS_4gemm6kernel13GemmUniversalIN4cute5tupleIJiiiiEEENS1_10collective13CollectiveMmaINS1_34MainloopSm90TmaGmmaWarpSpecializedILi7ENS5_IJNS4_1CILi2EEENSA_ILi1EEESC_EEENS1_35KernelTmaWarpSpecializedCooperativeEEENS5_IJNSA_ILi128EEESG_NSA_ILi64EEEEEENS_6half_tENS5_IJlSC_lEEESJ_SK_NS4_8TiledMMAINS4_8MMA_AtomIJNS4_4SM904GMMA26MMA_64x128x16_F32F16F16_SSILNSO_5MajorE0ELSQ_0ELNSO_7ScaleInE1ELSR_1EEEEEENS4_6LayoutISD_NS5_IJSC_NSA_ILi0EEESV_EEEEENS5_IJNS4_10UnderscoreESY_SY_EEEEENS4_13SM90_TMA_LOADENS4_14ComposedLayoutINS4_7SwizzleILi3ELi4ELi3EEENS4_18smem_ptr_flag_bitsILi16EEENSU_INS5_IJNSA_ILi8EEESH_EEENS5_IJSH_SC_EEEEEEEvNS4_8identityENS4_23SM90_TMA_LOAD_MULTICASTES1B_vS1C_EENS_8epilogue10collective6detail29Sm90TmaWarpSpecializedAdapterINS1G_15DefaultEpilogueISJ_NS5_IJSC_llEEES1K_NS1F_6thread17LinearCombinationISJ_Li1EffLNS1L_9ScaleType4KindE0ELNS_15FloatRoundStyleE2ESJ_EENS1_15EpilogueDefaultEEEEENS1_19PersistentSchedulerEvEEEEvNT_6ParamsE,@"STO_CUDA_ENTRY STV_DEFAULT"
_ZN7cutlass13device_kernelINS_4gemm6kernel13GemmUniversalIN4cute5tupleIJiiiiEEENS1_10collective13CollectiveMmaINS1_34MainloopSm90TmaGmmaWarpSpecializedILi7ENS5_IJNS4_1CILi2EEENSA_ILi1EEESC_EEENS1_35KernelTmaWarpSpecializedCooperativeEEENS5_IJNSA_ILi128EEESG_NSA_ILi64EEEEEENS_6half_tENS5_IJlSC_lEEESJ_SK_NS4_8TiledMMAINS4_8MMA_AtomIJNS4_4SM904GMMA26MMA_64x128x16_F32F16F16_SSILNSO_5MajorE0ELSQ_0ELNSO_7ScaleInE1ELSR_1EEEEEENS4_6LayoutISD_NS5_IJSC_NSA_ILi0EEESV_EEEEENS5_IJNS4_10UnderscoreESY_SY_EEEEENS4_13SM90_TMA_LOADENS4_14ComposedLayoutINS4_7SwizzleILi3ELi4ELi3EEENS4_18smem_ptr_flag_bitsILi16EEENSU_INS5_IJNSA_ILi8EEESH_EEENS5_IJSH_SC_EEEEEEEvNS4_8identityENS4_23SM90_TMA_LOAD_MULTICASTES1B_vS1C_EENS_8epilogue10collective6detail29Sm90TmaWarpSpecializedAdapterINS1G_15DefaultEpilogueISJ_NS5_IJSC_llEEES1K_NS1F_6thread17LinearCombinationISJ_Li1EffLNS1L_9ScaleType4KindE0ELNS_15FloatRoundStyleE2ESJ_EENS1_15EpilogueDefaultEEEEENS1_19PersistentSchedulerEvEEEEvNT_6ParamsE:
        /* <DEDUP_REMOVED lines=18> */
.L_x_1825:
[----:B------:R-:W-:Y:S05]  /*0120*/  BSYNC B0 ;  /* 0x0000000000007941 */ /* 0x000fea0003800000 */
.L_x_1824:
        /* <DEDUP_REMOVED lines=31> */
.L_x_1826:
[----:B------:R-:W-:Y:S01]  /*0320*/  SHF.R.S32.HI R7, RZ, 0x1f, R92 ;  /* 0x0000001fff077819 */ /* 0x000fe2000001145c */
[----:B------:R-:W5:Y:S01]  /*0330*/  SHFL.IDX PT, R0, R0, RZ, 0x1f ;  /* 0x00001fff00007589 */ /* 0x000f6200000e0000 */
[----:B0-----:R-:W0:Y:S01]  /*0340*/  S2UR UR8, SR_CTAID.X ;  /* 0x00000000000879c3 */ /* 0x001e220000002500 */
[----:B------:R-:W-:Y:S02]  /*0350*/  ELECT P0, URZ, PT ;  /* 0x00000000003f782f */ /* 0x000fe40003800000 */
[----:B------:R-:W-:Y:S01]  /*0360*/  LEA.HI R7, R7, R92, RZ, 0x7 ;  /* 0x0000005c07077211 */ /* 0x000fe200078f38ff */
[----:B------:R-:W1:Y:S01]  /*0370*/  S2R R4, SR_CTAID.Y ;  /* 0x0000000000047919 */ /* 0x000e620000002600 */
[----:B------:R-:W-:Y:S01]  /*0380*/  SHF.R.S32.HI R10, RZ, 0x1f, R5 ;  /* 0x0000001fff0a7819 */ /* 0x000fe20000011405 */
[----:B------:R-:W-:Y:S01]  /*0390*/  ULDC UR4, c[0x0][0x150] ;  /* 0x0000540000047ab9 */ /* 0x000fe20000000800 */
[----:B------:R-:W-:Y:S01]  /*03a0*/  LOP3.LUT R7, R7, 0xffffff80, RZ, 0xc0, !PT ;  /* 0xffffff8007077812 */ /* 0x000fe200078ec0ff */
[----:B------:R-:W-:Y:S01]  /*03b0*/  NOP ;  /* 0x0000000000007918 */ /* 0x000fe20000000000 */
[----:B------:R-:W-:Y:S01]  /*03c0*/  LEA.HI R10, R10, R5, RZ, 0x2 ;  /* 0x000000050a0a7211 */ /* 0x000fe200078f10ff */
[----:B------:R-:W2:Y:S01]  /*03d0*/  LDC R12, c[0x0][0x144] ;  /* 0x00005100ff0c7b82 */ /* 0x000ea20000000800 */
[----:B------:R-:W-:Y:S01]  /*03e0*/  IMAD.MOV.U32 R19, RZ, RZ, 0x1 ;  /* 0x00000001ff137424 */ /* 0x000fe200078e00ff */
[----:B------:R-:W-:Y:S01]  /*03f0*/  NOP ;  /* 0x0000000000007918 */ /* 0x000fe20000000000 */
[----:B------:R-:W-:Y:S01]  /*0400*/  IMAD.IADD R8, R92, 0x1, -R7 ;  /* 0x000000015c087824 */ /* 0x000fe200078e0a07 */
[----:B------:R-:W-:-:S02]  /*0410*/  LOP3.LUT R10, R10, 0x3ffffffc, RZ, 0xc0, !PT ;  /* 0x3ffffffc0a0a7812 */ /* 0x000fc400078ec0ff */
[----:B------:R-:W-:Y:S02]  /*0420*/  ISETP.NE.AND P3, PT, R2, RZ, PT ;  /* 0x000000ff0200720c */ /* 0x000fe40003f65270 */
[----:B------:R-:W-:Y:S01]  /*0430*/  SHF.R.S32.HI R7, RZ, 0x1f, R8 ;  /* 0x0000001fff077819 */ /* 0x000fe20000011408 */
[----:B------:R-:W-:Y:S01]  /*0440*/  IMAD.IADD R10, R5, 0x1, -R10 ;  /* 0x00000001050a7824 */ /* 0x000fe200078e0a0a */
[----:B------:R-:W3:Y:S02]  /*0450*/  LDC R14, c[0x0][0x140] ;  /* 0x00005000ff0e7b82 */ /* 0x000ee40000000800 */
[----:B------:R-:W-:Y:S02]  /*0460*/  LEA.HI R7, R7, R8, RZ, 0x3 ;  /* 0x0000000807077211 */ /* 0x000fe400078f18ff */
[----:B-----5:R-:W-:Y:S02]  /*0470*/  ISETP.NE.OR P0, PT, R0, RZ, !P0 ;  /* 0x000000ff0000720c */ /* 0x020fe40004705670 */
[----:B------:R-:W-:-:S02]  /*0480*/  SHF.R.S32.HI R0, RZ, 0x3, R7 ;  /* 0x00000003ff007819 */ /* 0x000fc40000011407 */
[----:B0-----:R-:W-:Y:S02]  /*0490*/  I2FP.F32.U32 R9, UR8 ;  /* 0x0000000800097c45 */ /* 0x001fe40008201000 */
[----:B------:R-:W-:-:S03]  /*04a0*/  SHF.R.S32.HI R7, RZ, 0x1f, R7 ;  /* 0x0000001fff077819 */ /* 0x000fc60000011407 */
[----:B------:R-:W-:Y:S01]  /*04b0*/  FMUL R11, R9, UR4 ;  /* 0x00000004090b7c20 */ /* 0x000fe20008400000 */
[----:B------:R-:W-:Y:S01]  /*04c0*/  LEA.HI R7, R7, R0, RZ, 0x2 ;  /* 0x0000000007077211 */ /* 0x000fe200078f10ff */
[----:B------:R-:W-:Y:S01]  /*04d0*/  ULDC UR4, c[0x0][0x154] ;  /* 0x0000550000047ab9 */ /* 0x000fe20000000800 */
[----:B-1----:R-:W-:Y:S01]  /*04e0*/  I2FP.F32.U32 R13, R4 ;  /* 0x00000004000d7245 */ /* 0x002fe20000201000 */
[----:B------:R-:W-:Y:S01]  /*04f0*/  VOTEU.ALL UP0, P0 ;  /* 0x00000000003f7886 */ /* 0x000fe20000000000 */
[----:B------:R-:W-:Y:S01]  /*0500*/  LOP3.LUT R7, R7, 0xfffffffc, RZ, 0xc0, !PT ;  /* 0xfffffffc07077812 */ /* 0x000fe200078ec0ff */
[----:B------:R-:W0:Y:S01]  /*0510*/  F2I.U32.TRUNC.NTZ R11, R11 ;  /* 0x0000000b000b7305 */ /* 0x000e22000020f000 */
[----:B------:R-:W1:Y:S01]  /*0520*/  LDC R9, c[0x0][0x148] ;  /* 0x00005200ff097b82 */ /* 0x000e620000000800 */
[----:B------:R-:W-:Y:S01]  /*0530*/  FMUL R13, R13, UR4 ;  /* 0x000000040d0d7c20 */ /* 0x000fe20008400000 */
[----:B------:R-:W-:Y:S01]  /*0540*/  UMOV UR4, 0x20 ;  /* 0x0000002000047882 */ /* 0x000fe20000000000 */
[----:B------:R-:W-:Y:S01]  /*0550*/  IMAD.IADD R7, R0, 0x1, -R7 ;  /* 0x0000000100077824 */ /* 0x000fe200078e0a07 */
[----:B------:R-:W-:Y:S01]  /*0560*/  SHF.R.S32.HI R0, RZ, 0x1f, R3 ;  /* 0x0000001fff007819 */ /* 0x000fe20000011403 */
[----:B------:R-:W-:Y:S01]  /*0570*/  @!UP0 UMOV UR6, 0x400 ;  /* 0x0000040000068882 */ /* 0x000fe20000000000 */
[----:B------:R-:W-:-:S04]  /*0580*/  @!UP0 UIADD3 UR4, -UR4, 0x100000, URZ ;  /* 0x0010000004048890 */ /* 0x000fc8000fffe13f */
[----:B------:R-:W-:Y:S02]  /*0590*/  @!UP0 USHF.L.U32 UR5, UR4, 0xb, URZ ;  /* 0x0000000b04058899 */ /* 0x000fe4000800063f */
[----:B------:R-:W-:Y:S01]  /*05a0*/  @!UP0 USHF.L.U32 UR4, UR4, 0x1, URZ ;  /* 0x0000000104048899 */ /* 0x000fe2000800063f */
[----:B------:R-:W-:Y:S01]  /*05b0*/  IMAD R10, R10, 0x4, R7 ;  /* 0x000000040a0a7824 */ /* 0x000fe200078e0207 */
[----:B------:R-:W5:Y:S01]  /*05c0*/  @!UP0 S2UR UR7, SR_CgaCtaId ;  /* 0x00000000000789c3 */ /* 0x000f620000008800 */
[----:B------:R-:W4:Y:S01]  /*05d0*/  F2I.U32.TRUNC.NTZ R13, R13 ;  /* 0x0000000d000d7305 */ /* 0x000f22000020f000 */
[----:B------:R-:W-:Y:S01]  /*05e0*/  LEA.HI R0, R0, R3, RZ, 0x2 ;  /* 0x0000000300007211 */ /* 0x000fe200078f10ff */
[----:B------:R-:W-:Y:S01]  /*05f0*/  VOTEU.ALL UP1, P0 ;  /* 0x00000000003f7886 */ /* 0x000fe20000020000 */
[----:B------:R-:W-:Y:S01]  /*0600*/  LEA.HI R7, R10, R10, RZ, 0x1 ;  /* 0x0000000a0a077211 */ /* 0x000fe200078f08ff */
[----:B0-----:R-:W-:Y:S01]  /*0610*/  IMAD.MOV R15, RZ, RZ, -R11 ;  /* 0x000000ffff0f7224 */ /* 0x001fe200078e0a0b */
[----:B------:R-:W-:-:S02]  /*0620*/  LOP3.LUT R0, R0, 0xfffffffc, RZ, 0xc0, !PT ;  /* 0xfffffffc00007812 */ /* 0x000fc400078ec0ff */
[----:B------:R-:W-:Y:S01]  /*0630*/  LOP3.LUT R11, R7, 0xfffffffe, RZ, 0xc0, !PT ;  /* 0xfffffffe070b7812 */ /* 0x000fe200078ec0ff */
[----:B--2---:R-:W-:Y:S01]  /*0640*/  IMAD R7, R12, R15, UR8 ;  /* 0x000000080c077e24 */ /* 0x004fe2000f8e020f */
[----:B---3--:R-:W-:Y:S01]  /*0650*/  ISETP.EQ.U32.AND P2, PT, R14, 0x1, PT ;  /* 0x000000010e00780c */ /* 0x008fe20003f42070 */
[----:B------:R-:W-:Y:S02]  /*0660*/  IMAD.IADD R3, R3, 0x1, -R0 ;  /* 0x0000000103037824 */ /* 0x000fe400078e0a00 */
[C---:B------:R-:W-:Y:S02]  /*0670*/  IMAD.IADD R12, R10.reuse, 0x1, -R11 ;  /* 0x000000010a0c7824 */ /* 0x040fe400078e0a0b */
[----:B------:R-:W-:Y:S01]  /*0680*/  IMAD.SHL.U32 R11, R10, 0x4, RZ ;  /* 0x000000040a0b7824 */ /* 0x000fe200078e00ff */
[----:B------:R-:W-:Y:S01]  /*0690*/  ISETP.NE.AND P1, PT, R3, 0x3, PT ;  /* 0x000000030300780c */ /* 0x000fe20003f25270 */
[----:B----4-:R-:W-:Y:S01]  /*06a0*/  IMAD.MOV R23, RZ, RZ, -R13 ;  /* 0x000000ffff177224 */ /* 0x010fe200078e0a0d */
[----:B------:R-:W-:-:S02]  /*06b0*/  ISETP.NE.AND P4, PT, R12, R7, PT ;  /* 0x000000070c00720c */ /* 0x000fc40003f85270 */
[----:B------:R-:W-:Y:S01]  /*06c0*/  LOP3.LUT R22, R10, 0xc, R11, 0x78, !PT ;  /* 0x0000000c0a167812 */ /* 0x000fe200078e780b */
[----:B-1----:R-:W-:Y:S01]  /*06d0*/  IMAD R11, R9, R23, R4 ;  /* 0x00000017090b7224 */ /* 0x002fe200078e0204 */
[----:B------:R-:W-:Y:S01]  /*06e0*/  ISETP.EQ.OR P1, PT, R3, RZ, !P1 ;  /* 0x000000ff0300720c */ /* 0x000fe20004f22670 */
[----:B-----5:R-:W-:Y:S01]  /*06f0*/  @!UP0 ULEA UR6, UR7, UR6, 0x18 ;  /* 0x0000000607068291 */ /* 0x020fe2000f8ec03f */
[----:B------:R-:W-:Y:S01]  /*0700*/  VOTEU.ALL UP0, P0 ;  /* 0x00000000003f7886 */ /* 0x000fe20000000000 */
[----:B------:R-:W-:Y:S01]  /*0710*/  LOP3.LUT P0, RZ, R8, 0x7, RZ, 0xc0, !PT ;  /* 0x0000000708ff7812 */ /* 0x000fe2000780c0ff */
[C---:B------:R-:W-:Y:S01]  /*0720*/  VIADD R8, R2.reuse, 0xffffffff ;  /* 0xffffffff02087836 */ /* 0x040fe20000000000 */
[----:B------:R-:W-:Y:S02]  /*0730*/  ISETP.EQ.AND P1, PT, R2, RZ, P1 ;  /* 0x000000ff0200720c */ /* 0x000fe40000f22270 */
[C---:B------:R-:W-:Y:S02]  /*0740*/  ISETP.LT.U32.AND P0, PT, R22.reuse, 0x2, !P0 ;  /* 0x000000021600780c */ /* 0x040fe40004701070 */
[----:B------:R-:W-:-:S02]  /*0750*/  @P4 LEA.HI R0, R22, R22, RZ, 0x1 ;  /* 0x0000001616004211 */ /* 0x000fc400078f08ff */
[----:B------:R-:W-:Y:S01]  /*0760*/  ISETP.GE.U32.AND P6, PT, R8, 0x2, PT ;  /* 0x000000020800780c */ /* 0x000fe20003fc6070 */
[----:B------:R-:W0:Y:S02]  /*0770*/  FENCE.VIEW.ASYNC.S ;  /* 0x00000000000073c6 */ /* 0x000e240000000000 */
[----:B0-----:R0:W1:Y:S01]  /*0780*/  @!UP0 SYNCS.EXCH.64 URZ, [UR6+0x80], UR4 ;  /* 0x00008004063f85b2 */ /* 0x0010620008000100 */
[----:B------:R-:W-:Y:S02]  /*0790*/  @P4 SHF.R.S32.HI R0, RZ, 0x1, R0 ;  /* 0x00000001ff004819 */ /* 0x000fe40000011400 */
[----:B------:R-:W-:Y:S02]  /*07a0*/  SEL R18, RZ, 0x1, !P1 ;  /* 0x00000001ff127807 */ /* 0x000fe40004800000 */
[----:B------:R-:W-:Y:S02]  /*07b0*/  @P4 ISETP.NE.AND P5, PT, R0, R11, PT ;  /* 0x0000000b0000420c */ /* 0x000fe40003fa5270 */
[----:B------:R-:W-:-:S02]  /*07c0*/  SEL R0, RZ, 0x1, !P0 ;  /* 0x00000001ff007807 */ /* 0x000fc40004000000 */
[----:B------:R-:W-:Y:S02]  /*07d0*/  @P4 SEL R19, RZ, 0x1, P5 ;  /* 0x00000001ff134807 */ /* 0x000fe40002800000 */
[----:B------:R-:W-:Y:S02]  /*07e0*/  SEL R18, R18, 0x2, P6 ;  /* 0x0000000212127807 */ /* 0x000fe40003000000 */
[----:B------:R-:W-:Y:S02]  /*07f0*/  LOP3.LUT R19, R19, R0, RZ, 0xc0, !PT ;  /* 0x0000000013137212 */ /* 0x000fe400078ec0ff */
[----:B------:R-:W-:Y:S01]  /*0800*/  LOP3.LUT R0, R92, 0x7f, RZ, 0xc0, !PT ;  /* 0x0000007f5c007812 */ /* 0x000fe200078ec0ff */
[----:B------:R0:W2:Y:S01]  /*0810*/  @!UP1 SYNCS.EXCH.64 URZ, [UR6+0x88], UR4 ;  /* 0x00008804063f95b2 */ /* 0x0000a20008000100 */
[----:B------:R-:W-:Y:S01]  /*0820*/  NOP ;  /* 0x0000000000007918 */ /* 0x000fe20000000000 */
[----:B------:R-:W-:Y:S05]  /*0830*/  @!P2 BRA `(.L_x_1827) ;  /* 0x000000000008a947 */ /* 0x000fea0003800000 */
[----:B-12---:R-:W-:Y:S01]  /*0840*/  UCGABAR_ARV ;  /* 0x00000000000079c7 */ /* 0x006fe20008000000 */
[----:B------:R-:W-:Y:S05]  /*0850*/  BRA `(.L_x_1828) ;  /* 0x0000000000047947 */ /* 0x000fea0003800000 */
.L_x_1827:
[----:B-12---:R-:W-:Y:S01]  /*0860*/  NOP ;  /* 0x0000000000007918 */ /* 0x006fe20000000000 */
.L_x_1828:
        /* <DEDUP_REMOVED lines=25> */
.L_x_1829:
[----:B------:R-:W-:Y:S06]  /*0a00*/  BAR.SYNC.DEFER_BLOCKING 0x0 ;  /* 0x0000000000007b1d */ /* 0x000fec0000010000 */
.L_x_1830:
        /* <DEDUP_REMOVED lines=29> */
.L_x_1833:
        /* <DEDUP_REMOVED lines=41> */
.L_x_1834:
        /* <DEDUP_REMOVED lines=15> */
.L_x_1832:
        /* <DEDUP_REMOVED lines=16> */
.L_x_1835:
[----:B------:R-:W-:Y:S02]  /*1060*/  ULDC.64 UR4, c[0x0][0x588] ;  /* 0x0001620000047ab9 */ /* 0x000fe40000000a00 */
[----:B------:R-:W-:-:S04]  /*1070*/  ISETP.NE.U32.AND P0, PT, RZ, UR4, PT ;  /* 0x00000004ff007c0c */ /* 0x000fc8000bf05070 */
[----:B------:R-:W-:-:S13]  /*1080*/  ISETP.NE.AND.EX P0, PT, RZ, UR5, PT, P0 ;  /* 0x00000005ff007c0c */ /* 0x000fda000bf05300 */
[----:B------:R-:W-:Y:S05]  /*1090*/  @!P0 BRA `(.L_x_1837) ;  /* 0x00000000000c8947 */ /* 0x000fea0003800000 */
[----:B------:R-:W0:Y:S02]  /*10a0*/  LDC.64 R4, c[0x0][0x588] ;  /* 0x00016200ff047b82 */ /* 0x000e240000000a00 */
[----:B0-----:R1:W5:Y:S01]  /*10b0*/  LDG.E R23, desc[UR52][R4.64] ;  /* 0x0000003404177981 */ /* 0x001362000c1e1900 */
[----:B------:R-:W-:Y:S05]  /*10c0*/  BRA `(.L_x_1836) ;  /* 0x0000000000087947 */ /* 0x000fea0003800000 */
.L_x_1837:
[----:B------:R-:W-:Y:S02]  /*10d0*/  ULDC UR4, c[0x0][0x580] ;  /* 0x0001600000047ab9 */ /* 0x000fe40000000800 */
[----:B------:R-:W-:-:S07]  /*10e0*/  IMAD.U32 R23, RZ, RZ, UR4 ;  /* 0x00000004ff177e24 */ /* 0x000fce000f8e00ff */
.L_x_1836:
        /* <DEDUP_REMOVED lines=11> */
.L_x_1838:
[----:B------:R-:W-:Y:S02]  /*11a0*/  ULDC.64 UR4, c[0x0][0x590] ;  /* 0x0001640000047ab9 */ /* 0x000fe40000000a00 */
[----:B------:R-:W-:-:S04]  /*11b0*/  ISETP.NE.U32.AND P0, PT, RZ, UR4, PT ;  /* 0x00000004ff007c0c */ /* 0x000fc8000bf05070 */
[----:B------:R-:W-:-:S13]  /*11c0*/  ISETP.NE.AND.EX P0, PT, RZ, UR5, PT, P0 ;  /* 0x00000005ff007c0c */ /* 0x000fda000bf05300 */
[----:B------:R-:W-:Y:S05]  /*11d0*/  @!P0 BRA `(.L_x_1840) ;  /* 0x00000000000c8947 */ /* 0x000fea0003800000 */
[----:B------:R-:W2:Y:S02]  /*11e0*/  LDC.64 R88, c[0x0][0x590] ;  /* 0x00016400ff587b82 */ /* 0x000ea40000000a00 */
[----:B--2---:R2:W5:Y:S01]  /*11f0*/  LDG.E R88, desc[UR52][R88.64] ;  /* 0x0000003458587981 */ /* 0x004562000c1e1900 */
[----:B------:R-:W-:Y:S05]  /*1200*/  BRA `(.L_x_1839) ;  /* 0x0000000000087947 */ /* 0x000fea0003800000 */
.L_x_1840:
[----:B------:R-:W-:Y:S02]  /*1210*/  ULDC UR4, c[0x0][0x584] ;  /* 0x0001610000047ab9 */ /* 0x000fe40000000800 */
[----:B------:R-:W-:-:S07]  /*1220*/  IMAD.U32 R88, RZ, RZ, UR4 ;  /* 0x00000004ff587e24 */ /* 0x000fce000f8e00ff */
.L_x_1839:
[----:B------:R-:W-:-:S13]  /*1230*/  LOP3.LUT P0, RZ, R3, 0xff, RZ, 0xc0, !PT ;  /* 0x000000ff03ff7812 */ /* 0x000fda000780c0ff */
[----:B------:R-:W-:Y:S05]  /*1240*/  @!P0 EXIT ;  /* 0x000000000000894d */ /* 0x000fea0003800000 */
[----:B------:R-:W3:Y:S01]  /*1250*/  LDC R91, c[0x0][0x658] ;  /* 0x00019600ff5b7b82 */ /* 0x000ee20000000800 */
[----:B------:R-:W-:Y:S01]  /*1260*/  SHF.R.U32.HI R3, RZ, 0x5, R0 ;  /* 0x00000005ff037819 */ /* 0x000fe20000011600 */
[----:B------:R-:W-:Y:S01]  /*1270*/  ULDC.64 UR6, c[0x0][0x288] ;  /* 0x0000a20000067ab9 */ /* 0x000fe20000000a00 */
[----:B------:R-:W-:Y:S01]  /*1280*/  SHF.R.U32.HI R0, RZ, 0x2, R92 ;  /* 0x00000002ff007819 */ /* 0x000fe2000001165c */
[----:B------:R-:W-:Y:S01]  /*1290*/  UIADD3 UR4, UR7, 0x3f, URZ ;  /* 0x0000003f07047890 */ /* 0x000fe2000fffe03f */
[----:B--2---:R-:W-:Y:S01]  /*12a0*/  LOP3.LUT R89, R92, 0x3, RZ, 0xc0, !PT ;  /* 0x000000035c597812 */ /* 0x004fe200078ec0ff */
[----:B01----:R-:W-:Y:S01]  /*12b0*/  IMAD.SHL.U32 R5, R3, 0x10, RZ ;  /* 0x0000001003057824 */ /* 0x003fe200078e00ff */
[----:B------:R-:W-:Y:S01]  /*12c0*/  LOP3.LUT R0, R0, 0x7, RZ, 0xc0, !PT ;  /* 0x0000000700007812 */ /* 0x000fe200078ec0ff */
[----:B------:R-:W0:Y:S01]  /*12d0*/  LDC R94, c[0x0][0x600] ;  /* 0x00018000ff5e7b82 */ /* 0x000e220000000800 */
[----:B------:R-:W-:Y:S01]  /*12e0*/  USHF.R.S32.HI UR5, URZ, 0x1f, UR4 ;  /* 0x0000001f3f057899 */ /* 0x000fe20008011404 */
[----:B------:R-:W-:Y:S01]  /*12f0*/  IMAD.MOV.U32 R4, RZ, RZ, 0x1 ;  /* 0x00000001ff047424 */ /* 0x000fe200078e00ff */
[--C-:B------:R-:W-:Y:S01]  /*1300*/  LOP3.LUT R90, R5, 0xfffffff0, R0.reuse, 0xe2, !PT ;  /* 0xfffffff0055a7812 */ /* 0x100fe200078ee200 */
[----:B------:R-:W-:Y:S01]  /*1310*/  IMAD R5, R3, -0x10, -R0 ;  /* 0xfffffff003057824 */ /* 0x000fe200078e0a00 */
[----:B------:R-:W-:Y:S01]  /*1320*/  ULEA.HI UR5, UR5, UR4, URZ, 0x6 ;  /* 0x0000000405057291 */ /* 0x000fe2000f8f303f */
[----:B------:R-:W-:Y:S01]  /*1330*/  IMAD.U32 R0, RZ, RZ, UR6 ;  /* 0x00000006ff007e24 */ /* 0x000fe2000f8e00ff */
[----:B------:R-:W-:Y:S01]  /*1340*/  ULDC.64 UR40, c[0x0][0x5b0] ;  /* 0x00016c0000287ab9 */ /* 0x000fe20000000a00 */
[C---:B------:R-:W-:Y:S01]  /*1350*/  IMAD.SHL.U32 R3, R6.reuse, 0x40, RZ ;  /* 0x0000004006037824 */ /* 0x040fe200078e00ff */
[----:B------:R-:W-:Y:S01]  /*1360*/  LOP3.LUT R6, R6, 0x1, RZ, 0xc0, !PT ;  /* 0x0000000106067812 */ /* 0x000fe200078ec0ff */
[----:B------:R-:W-:Y:S01]  /*1370*/  IMAD R89, R89, -0x2, R0 ;  /* 0xfffffffe59597824 */ /* 0x000fe200078e0200 */
[----:B------:R-:W-:Y:S01]  /*1380*/  USHF.R.S32.HI UR49, URZ, 0x6, UR5 ;  /* 0x000000063f317899 */ /* 0x000fe20008011405 */
[----:B------:R-:W-:Y:S01]  /*1390*/  IMAD.MOV.U32 R0, RZ, RZ, -0x1 ;  /* 0xffffffffff007424 */ /* 0x000fe200078e00ff */
[----:B------:R-:W-:Y:S01]  /*13a0*/  ULDC.64 UR42, c[0x0][0x5c8] ;  /* 0x00017200002a7ab9 */ /* 0x000fe20000000a00 */
[----:B------:R-:W-:Y:S01]  /*13b0*/  USHF.L.U64.HI UR39, UR40, 0x4, UR41 ;  /* 0x0000000428277899 */ /* 0x000fe20008010229 */
[----:B------:R-:W-:Y:S01]  /*13c0*/  IMAD R5, R6, -0x40, R5 ;  /* 0xffffffc006057824 */ /* 0x000fe200078e0205 */
[----:B------:R-:W-:Y:S01]  /*13d0*/  USHF.L.U64.HI UR41, UR42, 0x4, UR43 ;  /* 0x000000042a297899 */ /* 0x000fe2000801022b */
[-C--:B---3--:R-:W-:Y:S01]  /*13e0*/  SHF.L.U32 R0, R0, R91.reuse, RZ ;  /* 0x0000005b00007219 */ /* 0x088fe200000006ff */
[----:B------:R-:W-:Y:S01]  /*13f0*/  USHF.L.U32 UR40, UR40, 0x4, URZ ;  /* 0x0000000428287899 */ /* 0x000fe2000800063f */
[----:B------:R-:W-:Y:S01]  /*1400*/  LOP3.LUT R93, R92, 0x80, RZ, 0xc0, !PT ;  /* 0x000000805c5d7812 */ /* 0x000fe200078ec0ff */
[----:B------:R-:W-:Y:S01]  /*1410*/  USHF.L.U32 UR42, UR42, 0x4, URZ ;  /* 0x000000042a2a7899 */ /* 0x000fe2000800063f */
[----:B------:R-:W-:Y:S01]  /*1420*/  LOP3.LUT R90, R90, 0x40, R3, 0xf8, !PT ;  /* 0x000000405a5a7812 */ /* 0x000fe200078ef803 */
[----:B------:R-:W-:Y:S01]  /*1430*/  UISETP.LT.AND UP2, UPT, UR49, 0x1, UPT ;  /* 0x000000013100788c */ /* 0x000fe2000bf41270 */
[----:B------:R-:W-:Y:S01]  /*1440*/  SHF.L.U32 R91, R4, R91, RZ ;  /* 0x0000005b045b7219 */ /* 0x000fe200000006ff */
[----:B------:R-:W-:Y:S01]  /*1450*/  ULDC UR6, c[0x0][0x284] ;  /* 0x0000a10000067ab9 */ /* 0x000fe20000000800 */
[----:B------:R-:W-:Y:S01]  /*1460*/  UIADD3 UR43, UP0, UR40, 0x10, URZ ;  /* 0x00000010282b7890 */ /* 0x000fe2000ff1e03f */
[----:B------:R-:W-:Y:S01]  /*1470*/  IMAD.SHL.U32 R92, R92, 0x2, RZ ;  /* 0x000000025c5c7824 */ /* 0x000fe200078e00ff */
[----:B------:R-:W-:Y:S01]  /*1480*/  UIADD3 UR44, UP1, UR42, 0x10, URZ ;  /* 0x000000102a2c7890 */ /* 0x000fe2000ff3e03f */
[----:B------:R-:W-:Y:S01]  /*1490*/  LOP3.LUT R100, R18, 0x1, RZ, 0xfc, !PT ;  /* 0x0000000112647812 */ /* 0x000fe200078efcff */
[----:B------:R-:W-:Y:S01]  /*14a0*/  USEL UR47, UR49, 0x1, UP2 ;  /* 0x00000001312f7887 */ /* 0x000fe20009000000 */
[----:B------:R-:W-:Y:S01]  /*14b0*/  SHF.R.U32.HI R93, RZ, 0x7, R93 ;  /* 0x00000007ff5d7819 */ /* 0x000fe2000001165d */
[----:B0-----:R-:W-:Y:S01]  /*14c0*/  VIADD R94, R94, 0xffffffff ;  /* 0xffffffff5e5e7836 */ /* 0x001fe20000000000 */
[----:B------:R-:W-:Y:S01]  /*14d0*/  LOP3.LUT R95, RZ, R0, RZ, 0x33, !PT ;  /* 0x00000000ff5f7212 */ /* 0x000fe200078e33ff */
[----:B------:R-:W-:Y:S01]  /*14e0*/  VIADD R96, R5, UR6 ;  /* 0x0000000605607c36 */ /* 0x000fe20008000000 */
[----:B------:R-:W-:-:S02]  /*14f0*/  UIADD3.X UR45, URZ, UR39, URZ, UP0, !UPT ;  /* 0x000000273f2d7290 */ /* 0x000fc400087fe43f */
[----:B------:R-:W-:Y:S02]  /*1500*/  UIADD3.X UR46, URZ, UR41, URZ, UP1, !UPT ;  /* 0x000000293f2e7290 */ /* 0x000fe40008ffe43f */
[----:B------:R-:W-:Y:S01]  /*1510*/  UIADD3 UR47, UR49, -UR47, URZ ;  /* 0x8000002f312f7290 */ /* 0x000fe2000fffe03f */
[----:B------:R-:W-:Y:S01]  /*1520*/  UMOV UR36, URZ ;  /* 0x0000003f00247c82 */ /* 0x000fe20008000000 */
[----:B------:R-:W-:-:S10]  /*1530*/  UMOV UR37, URZ ;  /* 0x0000003f00257c82 */ /* 0x000fd40008000000 */
.L_x_1990:
[----:B------:R-:W0:Y:S01]  /*1540*/  SHFL.IDX PT, R0, R93, RZ, 0x1f ;  /* 0x00001fff5d007589 */ /* 0x000e2200000e0000 */
        /* <DEDUP_REMOVED lines=31> */
.L_x_1841:
[----:B------:R-:W-:-:S13]  /*1740*/  ISETP.NE.AND P0, PT, R100, 0x3, PT ;  /* 0x000000036400780c */ /* 0x000fda0003f05270 */
[----:B------:R-:W-:Y:S05]  /*1750*/  @!P0 BRA `(.L_x_1842) ;  /* 0x0000000000048947 */ /* 0x000fea0003800000 */
[----:B------:R-:W-:Y:S01]  /*1760*/  BPT.TRAP 0x1 ;  /* 0x000000040000795c */ /* 0x000fe20000300000 */
.L_x_1842:
        /* <DEDUP_REMOVED lines=11> */
.L_x_1843:
[----:B------:R-:W-:-:S05]  /*1820*/  IMAD.U32 R4, RZ, RZ, UR47 ;  /* 0x0000002fff047e24 */ /* 0x000fca000f8e00ff */
[----:B------:R-:W-:Y:S01]  /*1830*/  ISETP.GE.AND P2, PT, R4, 0x1, PT ;  /* 0x000000010400780c */ /* 0x000fe20003f46270 */
[----:B-1----:R-:W-:-:S12]  /*1840*/  @P1 BRA `(.L_x_1844) ;  /* 0x0000000000081947 */ /* 0x002fd80003800000 */
[----:B------:R-:W1:Y:S02]  /*1850*/  SYNCS.PHASECHK.TRANS64.TRYWAIT P1, [R3+URZ], R0 ;  /* 0x00000000030075a7 */ /* 0x000e64000802017f */
[----:B-1----:R-:W-:Y:S05]  /*1860*/  @!P1 BRA `(.L_x_1845) ;  /* 0x0000007c00909947 */ /* 0x002fea0003800000 */
.L_x_1844:
        /* <DEDUP_REMOVED lines=45> */
.L_x_1853:
[----:B------:R-:W-:Y:S05]  /*1b40*/  @!P0 BRA `(.L_x_1847) ;  /* 0x0000000000048947 */ /* 0x000fea0003800000 */
[----:B------:R-:W-:Y:S01]  /*1b50*/  BPT.TRAP 0x1 ;  /* 0x000000040000795c */ /* 0x000fe20000300000 */
.L_x_1847:
        /* <DEDUP_REMOVED lines=10> */
.L_x_1848:
[----:B-1----:R-:W-:Y:S05]  /*1c00*/  @P1 BRA `(.L_x_1849) ;  /* 0x0000000000081947 */ /* 0x002fea0003800000 */
[----:B------:R-:W1:Y:S02]  /*1c10*/  SYNCS.PHASECHK.TRANS64.TRYWAIT P1, [R5+URZ], R4 ;  /* 0x00000004050075a7 */ /* 0x000e64000802017f */
[----:B-1----:R-:W-:Y:S05]  /*1c20*/  @!P1 BRA `(.L_x_1850) ;  /* 0x0000007800b49947 */ /* 0x002fea0003800000 */
.L_x_1849:
        /* <DEDUP_REMOVED lines=32> */
.L_x_1851:
        /* <DEDUP_REMOVED lines=8> */
.L_x_1852:
        /* <DEDUP_REMOVED lines=11> */
.L_x_1846:
[----:B01----:R-:W0:Y:S02]  /*1f60*/  LDC R0, c[0x0][0x28c] ;  /* 0x0000a300ff007b82 */ /* 0x003e240000000800 */
[----:B0-----:R-:W-:-:S13]  /*1f70*/  ISETP.GE.AND P1, PT, R0, 0x1, PT ;  /* 0x000000010000780c */ /* 0x001fda0003f26270 */
[----:B------:R-:W-:Y:S05]  /*1f80*/  @!P1 BRA `(.L_x_1854) ;  /* 0x0000000000509947 */ /* 0x000fea0003800000 */
[----:B------:R-:W-:Y:S05]  /*1f90*/  @!P0 BRA `(.L_x_1855) ;  /* 0x0000000000048947 */ /* 0x000fea0003800000 */
[----:B------:R-:W-:Y:S01]  /*1fa0*/  BPT.TRAP 0x1 ;  /* 0x000000040000795c */ /* 0x000fe20000300000 */
.L_x_1855:
[----:B------:R-:W-:Y:S01]  /*1fb0*/  ISETP.NE.AND P0, PT, R19, RZ, PT ;  /* 0x000000ff1300720c */ /* 0x000fe20003f05270 */
[----:B------:R-:W-:Y:S01]  /*1fc0*/  BSSY B0, `(.L_x_1856) ;  /* 0x000000e000007945 */ /* 0x000fe20003800000 */
[----:B------:R-:W-:-:S11]  /*1fd0*/  ISETP.GT.U32.AND P1, PT, R18, 0x1, PT ;  /* 0x000000011200780c */ /* 0x000fd60003f24070 */
[----:B------:R-:W-:Y:S05]  /*1fe0*/  @!P0 BRA `(.L_x_1857) ;  /* 0x00000000002c8947 */ /* 0x000fea0003800000 */
[----:B------:R-:W-:-:S04]  /*1ff0*/  UIADD3 UR6, UR47, UR37, URZ ;  /* 0x000000252f067290 */ /* 0x000fc8000fffe03f */
[----:B------:R-:W-:-:S04]  /*2000*/  UIMAD.WIDE.U32 UR4, UR6, 0x24924925, URZ ;  /* 0x24924925060478a5 */ /* 0x000fc8000f8e003f */
[----:B------:R-:W-:-:S04]  /*2010*/  UIADD3 UR4, UR6, -UR5, URZ ;  /* 0x8000000506047290 */ /* 0x000fc8000fffe03f */
[----:B------:R-:W-:-:S04]  /*2020*/  ULEA.HI UR4, UR4, UR5, URZ, 0x1f ;  /* 0x0000000504047291 */ /* 0x000fc8000f8ff83f */
[----:B------:R-:W-:-:S04]  /*2030*/  USHF.R.U32.HI UR4, URZ, 0x2, UR4 ;  /* 0x000000023f047899 */ /* 0x000fc80008011604 */
[----:B------:R-:W-:-:S06]  /*2040*/  UIMAD UR4, UR4, -0x7, UR6 ;  /* 0xfffffff9040478a4 */ /* 0x000fcc000f8e0206 */
[----:B------:R-:W-:-:S04]  /*2050*/  IMAD.U32 R3, RZ, RZ, UR4 ;  /* 0x00000004ff037e24 */ /* 0x000fc8000f8e00ff */
[----:B------:R-:W-:-:S04]  /*2060*/  IMAD R0, R3, 0x8, R6 ;  /* 0x0000000803007824 */ /* 0x000fc800078e0206 */
[----:B------:R-:W-:-:S05]  /*2070*/  VIADD R3, R0, 0x38 ;  /* 0x0000003800037836 */ /* 0x000fca0000000000 */
[----:B------:R-:W-:-:S04]  /*2080*/  PRMT R3, R22, 0x654, R3 ;  /* 0x0000065416037816 */ /* 0x000fc80000000003 */
[----:B------:R0:W-:Y:S03]  /*2090*/  SYNCS.ARRIVE.TRANS64.RED.A1T0 RZ, [R3+URZ], RZ ;  /* 0x000000ff03ff79a7 */ /* 0x0001e6000810043f */
.L_x_1857:
[----:B------:R-:W-:Y:S05]  /*20a0*/  BSYNC B0 ;  /* 0x0000000000007941 */ /* 0x000fea0003800000 */
.L_x_1856:
[----:B------:R-:W-:Y:S05]  /*20b0*/  @P1 BRA `(.L_x_1854) ;  /* 0x0000000000041947 */ /* 0x000fea0003800000 */
[----:B------:R-:W-:Y:S01]  /*20c0*/  BPT.TRAP 0x1 ;  /* 0x000000040000795c */ /* 0x000fe20000300000 */
.L_x_1854:
        /* <DEDUP_REMOVED lines=12> */
[----:B------:R-:W-:Y:S01]  /*2190*/  @UP1 UIMAD.WIDE.U32 UR4, UR37, 0x24924925, URZ ;  /* 0x24924925250418a5 */ /* 0x000fe2000f8e003f */
[----:B------:R-:W-:Y:S01]  /*21a0*/  SHF.R.S32.HI R13, RZ, 0x1f, R12 ;  /* 0x0000001fff0d7819 */ /* 0x000fe2000001140c */
[----:B------:R-:W-:Y:S01]  /*21b0*/  USEL UR6, URZ, 0x1, !UP0 ;  /* 0x000000013f067887 */ /* 0x000fe2000c000000 */
[C---:B------:R-:W-:Y:S01]  /*21c0*/  IMAD R7, R97.reuse, UR9, R0 ;  /* 0x0000000961077c24 */ /* 0x040fe2000f8e0200 */
[----:B------:R-:W-:Y:S01]  /*21d0*/  @UP1 UIADD3 UR4, UR37, -UR5, URZ ;  /* 0x8000000525041290 */ /* 0x000fe2000fffe03f */
[----:B------:R-:W-:Y:S01]  /*21e0*/  IMAD.MOV.U32 R0, RZ, RZ, -0x1 ;  /* 0xffffffffff007424 */ /* 0x000fe200078e00ff */
[----:B------:R-:W-:Y:S01]  /*21f0*/  ULOP3.LUT UR36, UR36, UR6, URZ, 0x3c, !UPT ;  /* 0x0000000624247292 */ /* 0x000fe2000f8e3c3f */
[----:B------:R-:W-:Y:S01]  /*2200*/  IMAD.WIDE.U32 R4, R97, UR8, R12 ;  /* 0x0000000861047c25 */ /* 0x000fe2000f8e000c */
[----:B------:R-:W-:-:S03]  /*2210*/  @UP1 ULEA.HI UR4, UR4, UR5, URZ, 0x1f ;  /* 0x0000000504041291 */ /* 0x000fc6000f8ff83f */
[----:B------:R-:W-:Y:S01]  /*2220*/  ULDC UR5, c[0x0][0x284] ;  /* 0x0000a10000057ab9 */ /* 0x000fe20000000800 */
[----:B------:R-:W-:Y:S01]  /*2230*/  @UP1 USHF.R.U32.HI UR4, URZ, 0x2, UR4 ;  /* 0x000000023f041899 */ /* 0x000fe20008011604 */
[----:B------:R-:W-:Y:S01]  /*2240*/  ISETP.GE.OR P0, PT, R9, UR5, P0 ;  /* 0x0000000509007c0c */ /* 0x000fe20008706670 */
[----:B------:R-:W-:Y:S02]  /*2250*/  IMAD.IADD R7, R5, 0x1, R7 ;  /* 0x0000000105077824 */ /* 0x000fe400078e0207 */
[----:B------:R-:W-:Y:S01]  /*2260*/  @UP1 ULOP3.LUT UR36, UR36, 0x1, UR4, 0x78, !UPT ;  /* 0x0000000124241892 */ /* 0x000fe2000f8e7804 */
[----:B------:R-:W-:-:S09]  /*2270*/  IMAD.MOV.U32 R6, RZ, RZ, R4 ;  /* 0x000000ffff067224 */ /* 0x000fd200078e0004 */
[----:B------:R-:W-:Y:S05]  /*2280*/  @P0 BRA `(.L_x_1858) ;  /* 0x0000005400b00947 */ /* 0x000fea0003800000 */
[----:B------:R-:W1:Y:S01]  /*2290*/  LDC.64 R110, c[0x0][0x5c8] ;  /* 0x00017200ff6e7b82 */ /* 0x000e620000000a00 */
[----:B-----5:R-:W-:Y:S01]  /*22a0*/  FSETP.NEU.AND P1, PT, R88, RZ, PT ;  /* 0x000000ff5800720b */ /* 0x020fe20003f2d000 */
[----:B------:R-:W-:Y:S01]  /*22b0*/  IMAD.WIDE R98, R98, 0x80, RZ ;  /* 0x0000008062627825 */ /* 0x000fe200078e02ff */
[----:B------:R-:W-:Y:S03]  /*22c0*/  BSSY B0, `(.L_x_1858) ;  /* 0x0000568000007945 */ /* 0x000fe60003800000 */
[----:B0-----:R-:W-:Y:S01]  /*22d0*/  IMAD.IADD R3, R89, 0x1, -R8 ;  /* 0x0000000159037824 */ /* 0x001fe200078e0a08 */
[----:B------:R-:W-:Y:S01]  /*22e0*/  LOP3.LUT R107, R98, 0x6, R92, 0xf8, !PT ;  /* 0x00000006626b7812 */ /* 0x000fe200078ef85c */
[----:B------:R-:W-:-:S03]  /*22f0*/  IMAD.IADD R4, R96, 0x1, -R9 ;  /* 0x0000000160047824 */ /* 0x000fc600078e0a09 */
[----:B------:R-:W-:-:S04]  /*2300*/  ISETP.GT.AND P0, PT, R3, RZ, PT ;  /* 0x000000ff0300720c */ /* 0x000fc80003f04270 */
[----:B------:R-:W-:Y:S01]  /*2310*/  ISETP.GT.AND P2, PT, R4, RZ, P0 ;  /* 0x000000ff0400720c */ /* 0x000fe20000744270 */
[-C--:B-1----:R-:W-:Y:S02]  /*2320*/  IMAD R8, R99, R110.reuse, RZ ;  /* 0x0000006e63087224 */ /* 0x082fe400078e02ff */
        /* <DEDUP_REMOVED lines=39> */
.L_x_1861:
[----:B------:R-:W-:Y:S05]  /*25a0*/  BSYNC B1 ;  /* 0x0000000000017941 */ /* 0x000fea0003800000 */
.L_x_1860:
        /* <DEDUP_REMOVED lines=18> */
.L_x_1863:
[----:B------:R-:W-:Y:S05]  /*26d0*/  BSYNC B1 ;  /* 0x0000000000017941 */ /* 0x000fea0003800000 */
.L_x_1862:
        /* <DEDUP_REMOVED lines=15> */
.L_x_1865:
[----:B------:R-:W-:Y:S05]  /*27d0*/  BSYNC B1 ;  /* 0x0000000000017941 */ /* 0x000fea0003800000 */
.L_x_1864:
        /* <DEDUP_REMOVED lines=12> */
.L_x_1867:
[----:B------:R-:W-:Y:S05]  /*28a0*/  BSYNC B1 ;  /* 0x0000000000017941 */ /* 0x000fea0003800000 */
.L_x_1866:
        /* <DEDUP_REMOVED lines=14> */
.L_x_1869:
[----:B------:R-:W-:Y:S05]  /*2990*/  BSYNC B1 ;  /* 0x0000000000017941 */ /* 0x000fea0003800000 */
.L_x_1868:
        /* <DEDUP_REMOVED lines=13> */
.L_x_1871:
[----:B------:R-:W-:Y:S05]  /*2a70*/  BSYNC B1 ;  /* 0x0000000000017941 */ /* 0x000fea0003800000 */
.L_x_1870:
        /* <DEDUP_REMOVED lines=14> */
.L_x_1873:
[----:B------:R-:W-:Y:S05]  /*2b60*/  BSYNC B1 ;  /* 0x0000000000017941 */ /* 0x000fea0003800000 */
.L_x_1872:
        /* <DEDUP_REMOVED lines=14> */
.L_x_1875:
[----:B------:R-:W-:Y:S05]  /*2c50*/  BSYNC B1 ;  /* 0x0000000000017941 */ /* 0x000fea0003800000 */
.L_x_1874:
        /* <DEDUP_REMOVED lines=14> */
.L_x_1877:
[----:B------:R-:W-:Y:S05]  /*2d40*/  BSYNC B1 ;  /* 0x0000000000017941 */ /* 0x000fea0003800000 */
.L_x_1876:
        /* <DEDUP_REMOVED lines=13> */
.L_x_1879:
[----:B------:R-:W-:Y:S05]  /*2e20*/  BSYNC B1 ;  /* 0x0000000000017941 */ /* 0x000fea0003800000 */
.L_x_1878:
        /* <DEDUP_REMOVED lines=13> */
.L_x_1881:
[----:B------:R-:W-:Y:S05]  /*2f00*/  BSYNC B1 ;  /* 0x0000000000017941 */ /* 0x000fea0003800000 */
.L_x_1880:
        /* <DEDUP_REMOVED lines=14> */
.L_x_1883:
[----:B------:R-:W-:Y:S05]  /*2ff0*/  BSYNC B1 ;  /* 0x0000000000017941 */ /* 0x000fea0003800000 */
.L_x_1882:
        /* <DEDUP_REMOVED lines=14> */
.L_x_1885:
[----:B------:R-:W-:Y:S05]  /*30e0*/  BSYNC B1 ;  /* 0x0000000000017941 */ /* 0x000fea0003800000 */
.L_x_1884:
        /* <DEDUP_REMOVED lines=13> */
.L_x_1887:
[----:B------:R-:W-:Y:S05]  /*31c0*/  BSYNC B1 ;  /* 0x0000000000017941 */ /* 0x000fea0003800000 */
.L_x_1886:
        /* <DEDUP_REMOVED lines=14> */
.L_x_1889:
[----:B------:R-:W-:Y:S05]  /*32b0*/  BSYNC B1 ;  /* 0x0000000000017941 */ /* 0x000fea0003800000 */
.L_x_1888:
        /* <DEDUP_REMOVED lines=14> */
.L_x_1891:
[----:B------:R-:W-:Y:S05]  /*33a0*/  BSYNC B1 ;  /* 0x0000000000017941 */ /* 0x000fea0003800000 */
.L_x_1890:
        /* <DEDUP_REMOVED lines=14> */
.L_x_1893:
[----:B------:R-:W-:Y:S05]  /*3490*/  BSYNC B1 ;  /* 0x0000000000017941 */ /* 0x000fea0003800000 */
.L_x_1892:
        /* <DEDUP_REMOVED lines=13> */
.L_x_1895:
[----:B------:R-:W-:Y:S05]  /*3570*/  BSYNC B1 ;  /* 0x0000000000017941 */ /* 0x000fea0003800000 */
.L_x_1894:
        /* <DEDUP_REMOVED lines=14> */
.L_x_1897:
[----:B------:R-:W-:Y:S05]  /*3660*/  BSYNC B1 ;  /* 0x0000000000017941 */ /* 0x000fea0003800000 */
.L_x_1896:
        /* <DEDUP_REMOVED lines=14> */
.L_x_1899:
[----:B------:R-:W-:Y:S05]  /*3750*/  BSYNC B1 ;  /* 0x0000000000017941 */ /* 0x000fea0003800000 */
.L_x_1898:
        /* <DEDUP_REMOVED lines=14> */
.L_x_1901:
[----:B------:R-:W-:Y:S05]  /*3840*/  BSYNC B1 ;  /* 0x0000000000017941 */ /* 0x000fea0003800000 */
.L_x_1900:
        /* <DEDUP_REMOVED lines=13> */
.L_x_1903:
[----:B------:R-:W-:Y:S05]  /*3920*/  BSYNC B1 ;  /* 0x0000000000017941 */ /* 0x000fea0003800000 */
.L_x_1902:
        /* <DEDUP_REMOVED lines=14> */
.L_x_1905:
[----:B------:R-:W-:Y:S05]  /*3a10*/  BSYNC B1 ;  /* 0x0000000000017941 */ /* 0x000fea0003800000 */
.L_x_1904:
        /* <DEDUP_REMOVED lines=14> */
.L_x_1907:
[----:B------:R-:W-:Y:S05]  /*3b00*/  BSYNC B1 ;  /* 0x0000000000017941 */ /* 0x000fea0003800000 */
.L_x_1906:
        /* <DEDUP_REMOVED lines=14> */
.L_x_1909:
[----:B------:R-:W-:Y:S05]  /*3bf0*/  BSYNC B1 ;  /* 0x0000000000017941 */ /* 0x000fea0003800000 */
.L_x_1908:
        /* <DEDUP_REMOVED lines=13> */
.L_x_1911:
[----:B------:R-:W-:Y:S05]  /*3cd0*/  BSYNC B1 ;  /* 0x0000000000017941 */ /* 0x000fea0003800000 */
.L_x_1910:
        /* <DEDUP_REMOVED lines=14> */
.L_x_1913:
[----:B------:R-:W-:Y:S05]  /*3dc0*/  BSYNC B1 ;  /* 0x0000000000017941 */ /* 0x000fea0003800000 */
.L_x_1912:
        /* <DEDUP_REMOVED lines=14> */
.L_x_1915:
[----:B------:R-:W-:Y:S05]  /*3eb0*/  BSYNC B1 ;  /* 0x0000000000017941 */ /* 0x000fea0003800000 */
.L_x_1914:
        /* <DEDUP_REMOVED lines=14> */
.L_x_1917:
[----:B------:R-:W-:Y:S05]  /*3fa0*/  BSYNC B1 ;  /* 0x0000000000017941 */ /* 0x000fea0003800000 */
.L_x_1916:
        /* <DEDUP_REMOVED lines=13> */
.L_x_1919:
[----:B------:R-:W-:Y:S05]  /*4080*/  BSYNC B1 ;  /* 0x0000000000017941 */ /* 0x000fea0003800000 */
.L_x_1918:
        /* <DEDUP_REMOVED lines=14> */
.L_x_1921:
[----:B------:R-:W-:Y:S05]  /*4170*/  BSYNC B1 ;  /* 0x0000000000017941 */ /* 0x000fea0003800000 */
.L_x_1920:
        /* <DEDUP_REMOVED lines=14> */
.L_x_1923:
[----:B------:R-:W-:Y:S05]  /*4260*/  BSYNC B1 ;  /* 0x0000000000017941 */ /* 0x000fea0003800000 */
.L_x_1922:
        /* <DEDUP_REMOVED lines=14> */
.L_x_1925:
[----:B------:R-:W-:Y:S05]  /*4350*/  BSYNC B1 ;  /* 0x0000000000017941 */ /* 0x000fea0003800000 */
.L_x_1924:
        /* <DEDUP_REMOVED lines=13> */
.L_x_1927:
[----:B------:R-:W-:Y:S05]  /*4430*/  BSYNC B1 ;  /* 0x0000000000017941 */ /* 0x000fea0003800000 */
.L_x_1926:
        /* <DEDUP_REMOVED lines=14> */
.L_x_1929:
[----:B------:R-:W-:Y:S05]  /*4520*/  BSYNC B1 ;  /* 0x0000000000017941 */ /* 0x000fea0003800000 */
.L_x_1928:
        /* <DEDUP_REMOVED lines=14> */
.L_x_1931:
[----:B------:R-:W-:Y:S05]  /*4610*/  BSYNC B1 ;  /* 0x0000000000017941 */ /* 0x000fea0003800000 */
.L_x_1930:
        /* <DEDUP_REMOVED lines=14> */
.L_x_1933:
[----:B------:R-:W-:Y:S05]  /*4700*/  BSYNC B1 ;  /* 0x0000000000017941 */ /* 0x000fea0003800000 */
.L_x_1932:
        /* <DEDUP_REMOVED lines=13> */
.L_x_1935:
[----:B------:R-:W-:Y:S05]  /*47e0*/  BSYNC B1 ;  /* 0x0000000000017941 */ /* 0x000fea0003800000 */
.L_x_1934:
        /* <DEDUP_REMOVED lines=14> */
.L_x_1937:
[----:B------:R-:W-:Y:S05]  /*48d0*/  BSYNC B1 ;  /* 0x0000000000017941 */ /* 0x000fea0003800000 */
.L_x_1936:
        /* <DEDUP_REMOVED lines=14> */
.L_x_1939:
[----:B------:R-:W-:Y:S05]  /*49c0*/  BSYNC B1 ;  /* 0x0000000000017941 */ /* 0x000fea0003800000 */
.L_x_1938:
        /* <DEDUP_REMOVED lines=14> */
.L_x_1941:
[----:B------:R-:W-:Y:S05]  /*4ab0*/  BSYNC B1 ;  /* 0x0000000000017941 */ /* 0x000fea0003800000 */
.L_x_1940:
        /* <DEDUP_REMOVED lines=13> */
.L_x_1943:
[----:B------:R-:W-:Y:S05]  /*4b90*/  BSYNC B1 ;  /* 0x0000000000017941 */ /* 0x000fea0003800000 */
.L_x_1942:
        /* <DEDUP_REMOVED lines=14> */
.L_x_1945:
[----:B------:R-:W-:Y:S05]  /*4c80*/  BSYNC B1 ;  /* 0x0000000000017941 */ /* 0x000fea0003800000 */
.L_x_1944:
        /* <DEDUP_REMOVED lines=14> */
.L_x_1947:
[----:B------:R-:W-:Y:S05]  /*4d70*/  BSYNC B1 ;  /* 0x0000000000017941 */ /* 0x000fea0003800000 */
.L_x_1946:
        /* <DEDUP_REMOVED lines=14> */
.L_x_1949:
[----:B------:R-:W-:Y:S05]  /*4e60*/  BSYNC B1 ;  /* 0x0000000000017941 */ /* 0x000fea0003800000 */
.L_x_1948:
        /* <DEDUP_REMOVED lines=13> */
.L_x_1951:
[----:B------:R-:W-:Y:S05]  /*4f40*/  BSYNC B1 ;  /* 0x0000000000017941 */ /* 0x000fea0003800000 */
.L_x_1950:
        /* <DEDUP_REMOVED lines=14> */
.L_x_1953:
[----:B------:R-:W-:Y:S05]  /*5030*/  BSYNC B1 ;  /* 0x0000000000017941 */ /* 0x000fea0003800000 */
.L_x_1952:
        /* <DEDUP_REMOVED lines=14> */
.L_x_1955:
[----:B------:R-:W-:Y:S05]  /*5120*/  BSYNC B1 ;  /* 0x0000000000017941 */ /* 0x000fea0003800000 */
.L_x_1954:
        /* <DEDUP_REMOVED lines=14> */
.L_x_1957:
[----:B------:R-:W-:Y:S05]  /*5210*/  BSYNC B1 ;  /* 0x0000000000017941 */ /* 0x000fea0003800000 */
.L_x_1956:
        /* <DEDUP_REMOVED lines=13> */
.L_x_1959:
[----:B------:R-:W-:Y:S05]  /*52f0*/  BSYNC B1 ;  /* 0x0000000000017941 */ /* 0x000fea0003800000 */
.L_x_1958:
        /* <DEDUP_REMOVED lines=14> */
.L_x_1961:
[----:B------:R-:W-:Y:S05]  /*53e0*/  BSYNC B1 ;  /* 0x0000000000017941 */ /* 0x000fea0003800000 */
.L_x_1960:
        /* <DEDUP_REMOVED lines=14> */
.L_x_1963:
[----:B------:R-:W-:Y:S05]  /*54d0*/  BSYNC B1 ;  /* 0x0000000000017941 */ /* 0x000fea0003800000 */
.L_x_1962:
        /* <DEDUP_REMOVED lines=14> */
.L_x_1965:
[----:B------:R-:W-:Y:S05]  /*55c0*/  BSYNC B1 ;  /* 0x0000000000017941 */ /* 0x000fea0003800000 */
.L_x_1964:
        /* <DEDUP_REMOVED lines=13> */
.L_x_1967:
[----:B------:R-:W-:Y:S05]  /*56a0*/  BSYNC B1 ;  /* 0x0000000000017941 */ /* 0x000fea0003800000 */
.L_x_1966:
        /* <DEDUP_REMOVED lines=14> */
.L_x_1969:
[----:B------:R-:W-:Y:S05]  /*5790*/  BSYNC B1 ;  /* 0x0000000000017941 */ /* 0x000fea0003800000 */
.L_x_1968:
        /* <DEDUP_REMOVED lines=14> */
.L_x_1971:
[----:B------:R-:W-:Y:S05]  /*5880*/  BSYNC B1 ;  /* 0x0000000000017941 */ /* 0x000fea0003800000 */
.L_x_1970:
        /* <DEDUP_REMOVED lines=14> */
.L_x_1973:
[----:B------:R-:W-:Y:S05]  /*5970*/  BSYNC B1 ;  /* 0x0000000000017941 */ /* 0x000fea0003800000 */
.L_x_1972:
        /* <DEDUP_REMOVED lines=13> */
.L_x_1975:
[----:B------:R-:W-:Y:S05]  /*5a50*/  BSYNC B1 ;  /* 0x0000000000017941 */ /* 0x000fea0003800000 */
.L_x_1974:
        /* <DEDUP_REMOVED lines=14> */
.L_x_1977:
[----:B------:R-:W-:Y:S05]  /*5b40*/  BSYNC B1 ;  /* 0x0000000000017941 */ /* 0x000fea0003800000 */
.L_x_1976:
        /* <DEDUP_REMOVED lines=14> */
.L_x_1979:
[----:B------:R-:W-:Y:S05]  /*5c30*/  BSYNC B1 ;  /* 0x0000000000017941 */ /* 0x000fea0003800000 */
.L_x_1978:
        /* <DEDUP_REMOVED lines=14> */
.L_x_1981:
[----:B------:R-:W-:Y:S05]  /*5d20*/  BSYNC B1 ;  /* 0x0000000000017941 */ /* 0x000fea0003800000 */
.L_x_1980:
        /* <DEDUP_REMOVED lines=14> */
.L_x_1983:
[----:B------:R-:W-:Y:S05]  /*5e10*/  BSYNC B1 ;  /* 0x0000000000017941 */ /* 0x000fea0003800000 */
.L_x_1982:
        /* <DEDUP_REMOVED lines=13> */
.L_x_1985:
[----:B------:R-:W-:Y:S05]  /*5ef0*/  BSYNC B1 ;  /* 0x0000000000017941 */ /* 0x000fea0003800000 */
.L_x_1984:
        /* <DEDUP_REMOVED lines=9> */
.L_x_1859:
        /* <DEDUP_REMOVED lines=411> */
.L_x_1986:
[----:B------:R-:W-:Y:S05]  /*7940*/  BSYNC B0 ;  /* 0x0000000000007941 */ /* 0x000fea0003800000 */
.L_x_1858:
[----:B------:R-:W-:Y:S01]  /*7950*/  IADD3 R16, P0, R16, UR50, RZ ;  /* 0x0000003210107c10 */ /* 0x000fe2000ff1e0ff */
[----:B------:R-:W-:Y:S01]  /*7960*/  ULDC.64 UR4, c[0x0][0x650] ;  /* 0x0001940000047ab9 */ /* 0x000fe20000000a00 */
[----:B0----5:R-:W-:Y:S01]  /*7970*/  PRMT R3, RZ, 0x7610, R3 ;  /* 0x00007610ff037816 */ /* 0x021fe20000000003 */
[----:B------:R-:W-:Y:S01]  /*7980*/  IMAD.MOV.U32 R98, RZ, RZ, -0x1 ;  /* 0xffffffffff627424 */ /* 0x000fe200078e00ff */
[----:B------:R-:W-:Y:S01]  /*7990*/  IADD3.X R17, R17, UR38, RZ, P0, !PT ;  /* 0x0000002611117c10 */ /* 0x000fe200087fe4ff */
[----:B------:R-:W-:Y:S01]  /*79a0*/  IMAD.MOV.U32 R97, RZ, RZ, -0x1 ;  /* 0xffffffffff617424 */ /* 0x000fe200078e00ff */
[----:B------:R-:W-:-:S04]  /*79b0*/  ISETP.GE.U32.AND P0, PT, R16, UR4, PT ;  /* 0x0000000410007c0c */ /* 0x000fc8000bf06070 */
[----:B------:R-:W-:-:S13]  /*79c0*/  ISETP.GE.U32.AND.EX P0, PT, R17, UR5, PT, P0 ;  /* 0x0000000511007c0c */ /* 0x000fda000bf06100 */
[----:B------:R-:W-:Y:S05]  /*79d0*/  @P0 BRA `(.L_x_1987) ;  /* 0x00000004004c0947 */ /* 0x000fea0003800000 */
[----:B-1----:R-:W0:Y:S01]  /*79e0*/  LDC.64 R10, c[0x0][0x628] ;  /* 0x00018a00ff0a7b82 */ /* 0x002e220000000a00 */
        /* <DEDUP_REMOVED lines=19> */
.L_x_1988:
        /* <DEDUP_REMOVED lines=14> */
[----:B------:R-:W-:-:S04]  /*7c00*/  IMAD R3, R3, R15, R0 ;  /* 0x0000000f03037224 */ /* 0x000fc800078e0200 */
[----:B------:R-:W-:Y:S01]  /*7c10*/  IMAD.IADD R3, R5, 0x1, R3 ;  /* 0x0000000105037824 */ /* 0x000fe200078e0203 */
[----:B------:R-:W2:Y:S01]  /*7c20*/  LDC R8, c[0x0][0x658] ;  /* 0x00019600ff087b82 */ /* 0x000ea20000000800 */
[----:B------:R-:W-:Y:S02]  /*7c30*/  I2FP.F32.U32 R5, R20 ;  /* 0x0000001400057245 */ /* 0x000fe40000201000 */
[----:B0-----:R-:W-:-:S04]  /*7c40*/  ISETP.NE.U32.AND P0, PT, R26, RZ, PT ;  /* 0x000000ff1a00720c */ /* 0x001fc80003f05070 */
[----:B------:R-:W-:Y:S01]  /*7c50*/  ISETP.NE.AND.EX P0, PT, R27, RZ, PT, P0 ;  /* 0x000000ff1b00720c */ /* 0x000fe20003f05300 */
[----:B------:R-:W0:Y:S01]  /*7c60*/  LDC R9, c[0x0][0x144] ;  /* 0x00005100ff097b82 */ /* 0x000e220000000800 */
[-C--:B-1----:R-:W-:Y:S01]  /*7c70*/  SHF.R.U32.HI R0, RZ, R6.reuse, R3 ;  /* 0x00000006ff007219 */ /* 0x082fe20000011603 */
[----:B-----5:R-:W-:Y:S01]  /*7c80*/  IMAD.MOV R7, RZ, RZ, -R7 ;  /* 0x000000ffff077224 */ /* 0x020fe200078e0a07 */
[----:B------:R-:W-:Y:S01]  /*7c90*/  SHF.R.U64 R13, R4, R6, R3 ;  /* 0x00000006040d7219 */ /* 0x000fe20000001203 */
[----:B------:R-:W-:-:S04]  /*7ca0*/  FMUL R6, R5, UR4 ;  /* 0x0000000405067c20 */ /* 0x000fc80008400000 */
[----:B------:R-:W1:Y:S01]  /*7cb0*/  LDC R21, c[0x0][0x148] ;  /* 0x00005200ff157b82 */ /* 0x000e620000000800 */
[-CC-:B----4-:R-:W-:Y:S02]  /*7cc0*/  SHF.R.U64 R10, R13, R11.reuse, R0.reuse ;  /* 0x0000000b0d0a7219 */ /* 0x190fe40000001200 */
[----:B------:R-:W-:Y:S02]  /*7cd0*/  SHF.R.U32.HI R3, RZ, R11, R0 ;  /* 0x0000000bff037219 */ /* 0x000fe40000011600 */
[----:B------:R4:W0:Y:S03]  /*7ce0*/  F2I.U32.TRUNC.NTZ R0, R6 ;  /* 0x0000000600007305 */ /* 0x000826000020f000 */
[----:B------:R-:W1:Y:S01]  /*7cf0*/  LDC R14, c[0x0][0x648] ;  /* 0x00019200ff0e7b82 */ /* 0x000e620000000800 */
[-CC-:B--2---:R-:W-:Y:S02]  /*7d00*/  SHF.R.U64 R15, R10, R8.reuse, R3.reuse ;  /* 0x000000080a0f7219 */ /* 0x184fe40000001203 */
[----:B------:R-:W-:-:S03]  /*7d10*/  SHF.R.U32.HI R5, RZ, R8, R3 ;  /* 0x00000008ff057219 */ /* 0x000fc60000011603 */
[----:B------:R-:W-:Y:S02]  /*7d20*/  IMAD.MOV.U32 R4, RZ, RZ, R15 ;  /* 0x000000ffff047224 */ /* 0x000fe400078e000f */
[----:B------:R-:W2:Y:S01]  /*7d30*/  LDC R24, c[0x0][0x638] ;  /* 0x00018e00ff187b82 */ /* 0x000ea20000000800 */
[----:B0-----:R-:W-:-:S07]  /*7d40*/  IMAD R25, R9, R7, R12 ;  /* 0x0000000709197224 */ /* 0x001fce00078e020c */
[----:B---3--:R-:W0:Y:S08]  /*7d50*/  LDC R28, c[0x0][0x610] ;  /* 0x00018400ff1c7b82 */ /* 0x008e300000000800 */
[----:B------:R-:W3:Y:S01]  /*7d60*/  LDC R29, c[0x0][0x600] ;  /* 0x00018000ff1d7b82 */ /* 0x000ee20000000800 */
[----:B----4-:R-:W-:Y:S05]  /*7d70*/  @!P0 BRA `(.L_x_1989) ;  /* 0x0000000000288947 */ /* 0x010fea0003800000 */
        /* <DEDUP_REMOVED lines=10> */
.L_x_1989:
[----:B------:R-:W-:Y:S02]  /*7e20*/  ISETP.NE.AND P0, PT, R2, 0x1, PT ;  /* 0x000000010200780c */ /* 0x000fe40003f05270 */
[----:B-1----:R-:W-:Y:S01]  /*7e30*/  SHF.R.U64 R3, R4, R14, R5 ;  /* 0x0000000e04037219 */ /* 0x002fe20000001205 */
[----:B------:R-:W-:Y:S01]  /*7e40*/  IMAD.MOV R5, RZ, RZ, -R0 ;  /* 0x000000ffff057224 */ /* 0x000fe200078e0a00 */
        /* <DEDUP_REMOVED lines=12> */
.L_x_1987:
[----:B------:R-:W-:Y:S01]  /*7f10*/  UIMAD.WIDE.U32 UR4, UR37, 0x24924925, URZ ;  /* 0x24924925250478a5 */ /* 0x000fe2000f8e003f */
[----:B------:R-:W-:Y:S01]  /*7f20*/  LOP3.LUT P0, RZ, R3, 0xff, RZ, 0xc0, !PT ;  /* 0x000000ff03ff7812 */ /* 0x000fe2000780c0ff */
[----:B------:R-:W-:Y:S02]  /*7f30*/  IMAD.MOV.U32 R99, RZ, RZ, R0 ;  /* 0x000000ffff637224 */ /* 0x000fe400078e0000 */
[----:B------:R-:W-:-:S04]  /*7f40*/  UIADD3 UR4, UR37, -UR5, URZ ;  /* 0x8000000525047290 */ /* 0x000fc8000fffe03f */
[----:B------:R-:W-:-:S04]  /*7f50*/  ULEA.HI UR4, UR4, UR5, URZ, 0x1f ;  /* 0x0000000504047291 */ /* 0x000fc8000f8ff83f */
[----:B------:R-:W-:-:S04]  /*7f60*/  USHF.R.U32.HI UR4, URZ, 0x2, UR4 ;  /* 0x000000023f047899 */ /* 0x000fc80008011604 */
[----:B------:R-:W-:Y:S01]  /*7f70*/  UIMAD UR37, UR4, -0x7, UR37 ;  /* 0xfffffff9042578a4 */ /* 0x000fe2000f8e0225 */
[----:B------:R-:W-:Y:S11]  /*7f80*/  @P0 BRA `(.L_x_1990) ;  /* 0xffffff94006c0947 */ /* 0x000ff6000383ffff */
[----:B------:R-:W-:Y:S05]  /*7f90*/  EXIT ;  /* 0x000000000000794d */ /* 0x000fea0003800000 */
.L_x_1831:
        /* <DEDUP_REMOVED lines=26> */
.L_x_1992:
        /* <DEDUP_REMOVED lines=40> */
.L_x_1993:
        /* <DEDUP_REMOVED lines=16> */
.L_x_1991:
        /* <DEDUP_REMOVED lines=33> */
.L_x_2005:
[----:B------:R-:W-:-:S03]  /*86d0*/  UMOV UR4, 0xffffffff ;  /* 0xffffffff00047882 */ /* 0x000fc60000000000 */
[----:B------:R-:W-:Y:S05]  /*86e0*/  BRA.DIV UR4, `(.L_x_1995) ;  /* 0x0000001204187947 */ /* 0x000fea000b800000 */
[----:B------:R-:W-:-:S13]  /*86f0*/  ELECT P6, URZ, PT ;  /* 0x00000000003f782f */ /* 0x000fda00038c0000 */
.L_x_2019:
        /* <DEDUP_REMOVED lines=10> */
.L_x_2000:
        /* <DEDUP_REMOVED lines=9> */
.L_x_2020:
[----:B0-----:R-:W-:Y:S01]  /*8830*/  PRMT R7, R9, 0x9910, RZ ;  /* 0x0000991009077816 */ /* 0x001fe200000000ff */
[----:B------:R0:W-:Y:S03]  /*8840*/  @!P1 SYNCS.ARRIVE.TRANS64 RZ, [R20+URZ], R15 ;  /* 0x0000000f14ff99a7 */ /* 0x0001e6000800003f */
[----:B------:R-:W-:-:S13]  /*8850*/  ISETP.NE.AND P0, PT, R7, 0x2, PT ;  /* 0x000000020700780c */ /* 0x000fda0003f05270 */
[----:B0-----:R-:W-:Y:S05]  /*8860*/  @P0 BRA `(.L_x_1999) ;  /* 0x0000000000040947 */ /* 0x001fea0003800000 */
[----:B------:R-:W-:Y:S01]  /*8870*/  BPT.TRAP 0x1 ;  /* 0x000000040000795c */ /* 0x000fe20000300000 */
.L_x_1999:
        /* <DEDUP_REMOVED lines=33> */
.L_x_1997:
[----:B------:R-:W-:Y:S05]  /*8a90*/  BSYNC B1 ;  /* 0x0000000000017941 */ /* 0x000fea0003800000 */
.L_x_1996:
[----:B------:R-:W-:Y:S01]  /*8aa0*/  LOP3.LUT P1, RZ, R10, 0xff, RZ, 0xc0, !PT ;  /* 0x000000ff0aff7812 */ /* 0x000fe2000782c0ff */
[C---:B------:R-:W-:Y:S01]  /*8ab0*/  IMAD.IADD R15, R11.reuse, 0x1, R8 ;  /* 0x000000010b0f7824 */ /* 0x040fe200078e0208 */
[----:B------:R-:W-:Y:S01]  /*8ac0*/  ULDC.64 UR4, c[0x0][0x650] ;  /* 0x0001940000047ab9 */ /* 0x000fe20000000a00 */
[----:B------:R-:W-:Y:S01]  /*8ad0*/  ISETP.GE.U32.AND P2, PT, R11, 0x7, PT ;  /* 0x000000070b00780c */ /* 0x000fe20003f46070 */
[----:B------:R-:W-:Y:S01]  /*8ae0*/  BSSY B1, `(.L_x_2001) ;  /* 0x000006e000017945 */ /* 0x000fe20003800000 */
[C---:B------:R-:W-:Y:S01]  /*8af0*/  IMAD.WIDE.U32 R4, R15.reuse, 0x24924925, RZ ;  /* 0x249249250f047825 */ /* 0x040fe200078e00ff */
[----:B------:R-:W-:Y:S02]  /*8b00*/  ISETP.GT.U32.AND P0, PT, R15, 0x6, PT ;  /* 0x000000060f00780c */ /* 0x000fe40003f04070 */
[----:B------:R-:W-:Y:S01]  /*8b10*/  PRMT R10, RZ, 0x7610, R10 ;  /* 0x00007610ff0a7816 */ /* 0x000fe2000000000a */
[----:B------:R-:W-:Y:S01]  /*8b20*/  IMAD.MOV.U32 R20, RZ, RZ, -0x1 ;  /* 0xffffffffff147424 */ /* 0x000fe200078e00ff */
[----:B------:R-:W-:Y:S01]  /*8b30*/  ISETP.LT.U32.AND P0, PT, R11, 0x7, P0 ;  /* 0x000000070b00780c */ /* 0x000fe20000701070 */
[----:B------:R-:W-:-:S02]  /*8b40*/  IMAD.MOV.U32 R21, RZ, RZ, -0x1 ;  /* 0xffffffffff157424 */ /* 0x000fc400078e00ff */
[----:B------:R-:W0:Y:S01]  /*8b50*/  @P1 S2R R7, SR_CgaCtaId ;  /* 0x0000000000071919 */ /* 0x000e220000008800 */
[----:B------:R-:W-:Y:S02]  /*8b60*/  SEL R4, RZ, 0x1, !P0 ;  /* 0x00000001ff047807 */ /* 0x000fe40004000000 */
[----:B------:R-:W-:Y:S02]  /*8b70*/  IADD3 R16, P0, R16, UR50, RZ ;  /* 0x0000003210107c10 */ /* 0x000fe4000ff1e0ff */
[----:B------:R-:W-:Y:S02]  /*8b80*/  @P1 MOV R6, 0x400 ;  /* 0x0000040000061802 */ /* 0x000fe40000000f00 */
[----:B------:R-:W-:Y:S02]  /*8b90*/  IADD3.X R17, R17, UR38, RZ, P0, !PT ;  /* 0x0000002611117c10 */ /* 0x000fe400087fe4ff */
[----:B------:R-:W-:Y:S02]  /*8ba0*/  ISETP.GE.U32.AND P0, PT, R16, UR4, PT ;  /* 0x0000000410007c0c */ /* 0x000fe4000bf06070 */
[----:B------:R-:W-:-:S02]  /*8bb0*/  LOP3.LUT R3, R3, R4, RZ, 0x3c, !PT ;  /* 0x0000000403037212 */ /* 0x000fc400078e3cff */
[----:B------:R-:W-:Y:S02]  /*8bc0*/  ISETP.GE.U32.AND.EX P0, PT, R17, UR5, PT, P0 ;  /* 0x0000000511007c0c */ /* 0x000fe4000bf06100 */
[----:B------:R-:W-:Y:S02]  /*8bd0*/  PRMT R4, RZ, 0x7610, R4 ;  /* 0x00007610ff047816 */ /* 0x000fe40000000004 */
[----:B0-----:R-:W-:Y:S01]  /*8be0*/  @P1 LEA R6, R7, R6, 0x18 ;  /* 0x0000000607061211 */ /* 0x001fe200078ec0ff */
[----:B------:R-:W-:-:S03]  /*8bf0*/  IMAD.IADD R7, R15, 0x1, -R5 ;  /* 0x000000010f077824 */ /* 0x000fc600078e0a05 */
[----:B------:R0:W-:Y:S02]  /*8c00*/  @P1 SYNCS.ARRIVE.TRANS64.A1T0 RZ, [R6+URZ+0x88], RZ ;  /* 0x000088ff06ff19a7 */ /* 0x0001e4000810003f */
[----:B------:R-:W-:-:S04]  /*8c10*/  LEA.HI R7, R7, R5, RZ, 0x1f ;  /* 0x0000000507077211 */ /* 0x000fc800078ff8ff */
[----:B------:R-:W-:Y:S01]  /*8c20*/  SHF.R.U32.HI R8, RZ, 0x2, R7 ;  /* 0x00000002ff087819 */ /* 0x000fe20000011607 */
[----:B0-----:R-:W-:-:S03]  /*8c30*/  IMAD.MOV.U32 R6, RZ, RZ, -0x1 ;  /* 0xffffffffff067424 */ /* 0x001fc600078e00ff */
[----:B------:R-:W-:Y:S01]  /*8c40*/  @P2 LOP3.LUT R3, R3, 0x1, R8, 0x78, !PT ;  /* 0x0000000103032812 */ /* 0x000fe200078e7808 */
[----:B------:R-:W-:Y:S01]  /*8c50*/  IMAD R8, R8, -0x7, R15 ;  /* 0xfffffff908087824 */ /* 0x000fe200078e020f */
[----:B------:R-:W-:Y:S06]  /*8c60*/  @P0 BRA `(.L_x_2002) ;  /* 0x0000000400540947 */ /* 0x000fec0003800000 */
        /* <DEDUP_REMOVED lines=21> */
.L_x_2003:
        /* <DEDUP_REMOVED lines=48> */
.L_x_2004:
        /* <DEDUP_REMOVED lines=16> */
.L_x_2002:
[----:B------:R-:W-:Y:S05]  /*91c0*/  BSYNC B1 ;  /* 0x0000000000017941 */ /* 0x000fea0003800000 */
.L_x_2001:
[----:B------:R-:W-:-:S13]  /*91d0*/  LOP3.LUT P0, RZ, R4, 0xff, RZ, 0xc0, !PT ;  /* 0x000000ff04ff7812 */ /* 0x000fda000780c0ff */
[----:B------:R-:W-:Y:S05]  /*91e0*/  @P0 BRA `(.L_x_2005) ;  /* 0xfffffff400380947 */ /* 0x000fea000383ffff */
[----:B------:R-:W-:Y:S05]  /*91f0*/  BSYNC B0 ;  /* 0x0000000000007941 */ /* 0x000fea0003800000 */
.L_x_1994:
[----:B------:R-:W-:-:S03]  /*9200*/  UMOV UR4, 0xffffffff ;  /* 0xffffffff00047882 */ /* 0x000fc60000000000 */
[----:B------:R-:W-:Y:S05]  /*9210*/  BRA.DIV UR4, `(.L_x_2006) ;  /* 0x0000000604807947 */ /* 0x000fea000b800000 */
[----:B------:R-:W-:-:S13]  /*9220*/  ELECT P6, URZ, PT ;  /* 0x00000000003f782f */ /* 0x000fda00038c0000 */
.L_x_2023:
[----:B------:R-:W-:Y:S04]  /*9230*/  BSSY B0, `(.L_x_2007) ;  /* 0x0000046000007945 */ /* 0x000fe80003800000 */
[----:B------:R-:W-:Y:S05]  /*9240*/  @!P6 BRA `(.L_x_2008) ;  /* 0x000000040010e947 */ /* 0x000fea0003800000 */
[----:B------:R-:W-:-:S04]  /*9250*/  LOP3.LUT R18, R18, 0x2, RZ, 0xfc, !PT ;  /* 0x0000000212127812 */ /* 0x000fc800078efcff */
[----:B------:R-:W-:-:S13]  /*9260*/  ISETP.NE.AND P0, PT, R18, 0x3, PT ;  /* 0x000000031200780c */ /* 0x000fda0003f05270 */
[----:B------:R-:W-:Y:S05]  /*9270*/  @!P0 BRA `(.L_x_2009) ;  /* 0x0000000000048947 */ /* 0x000fea0003800000 */
[----:B------:R-:W-:Y:S01]  /*9280*/  BPT.TRAP 0x1 ;  /* 0x000000040000795c */ /* 0x000fe20000300000 */
.L_x_2009:
        /* <DEDUP_REMOVED lines=15> */
.L_x_2024:
        /* <DEDUP_REMOVED lines=9> */
.L_x_2025:
        /* <DEDUP_REMOVED lines=9> */
.L_x_2026:
        /* <DEDUP_REMOVED lines=9> */
.L_x_2027:
        /* <DEDUP_REMOVED lines=9> */
.L_x_2028:
[----:B------:R-:W1:Y:S01]  /*95c0*/  SYNCS.PHASECHK.TRANS64.TRYWAIT P0, [R6+URZ], R3 ;  /* 0x00000003060075a7 */ /* 0x000e62000800017f */
[----:B------:R-:W-:-:S05]  /*95d0*/  VIADD R0, R0, 0x1 ;  /* 0x0000000100007836 */ /* 0x000fca0000000000 */
[----:B------:R-:W-:-:S04]  /*95e0*/  ISETP.NE.AND P1, PT, R0, 0x7, PT ;  /* 0x000000070000780c */ /* 0x000fc80003f25270 */
[----:B------:R-:W-:Y:S02]  /*95f0*/  SEL R2, RZ, 0x1, P1 ;  /* 0x00000001ff027807 */ /* 0x000fe40000800000 */
[----:B------:R-:W-:Y:S02]  /*9600*/  SEL R0, R0, RZ, P1 ;  /* 0x000000ff00007207 */ /* 0x000fe40000800000 */
[----:B------:R-:W-:Y:S01]  /*9610*/  LOP3.LUT R2, R9, R2, RZ, 0x3c, !PT ;  /* 0x0000000209027212 */ /* 0x000fe200078e3cff */
[----:B-1----:R-:W-:Y:S06]  /*9620*/  @!P0 BRA `(.L_x_2015) ;  /* 0x0000000400008947 */ /* 0x002fec0003800000 */
.L_x_2029:
[----:B------:R-:W-:Y:S01]  /*9630*/  IMAD R5, R0, 0x8, R5 ;  /* 0x0000000800057824 */ /* 0x000fe200078e0205 */
[----:B------:R-:W-:-:S07]  /*9640*/  SHF.L.U32 R0, R2, 0x1f, RZ ;  /* 0x0000001f02007819 */ /* 0x000fce00000006ff */
.L_x_2016:
[----:B--2---:R2:W3:Y:S02]  /*9650*/  SYNCS.PHASECHK.TRANS64.TRYWAIT P0, [R5+URZ], R0 ;  /* 0x00000000050075a7 */ /* 0x0044e4000800017f */
[----:B---3--:R-:W-:Y:S05]  /*9660*/  @!P0 NANOSLEEP.SYNCS 0x989680 ;  /* 0x009896800000895d */ /* 0x008fea0003900000 */
[----:B------:R-:W3:Y:S02]  /*9670*/  @!P0 SYNCS.PHASECHK.TRANS64 P0, [R5+URZ], R0 ;  /* 0x00000000050085a7 */ /* 0x000ee4000800007f */
[----:B---3--:R-:W-:Y:S05]  /*9680*/  @!P0 BRA `(.L_x_2016) ;  /* 0xfffffffc00f08947 */ /* 0x008fea000383ffff */
.L_x_2008:
[----:B------:R-:W-:Y:S05]  /*9690*/  BSYNC B0 ;  /* 0x0000000000007941 */ /* 0x000fea0003800000 */
.L_x_2007:
[----:B------:R-:W-:Y:S05]  /*96a0*/  EXIT ;  /* 0x000000000000794d */ /* 0x000fea0003800000 */
.L_x_1845:
[----:B-1----:R1:W2:Y:S02]  /*96b0*/  SYNCS.PHASECHK.TRANS64.TRYWAIT P1, [R3+URZ], R0 ;  /* 0x00000000030075a7 */ /* 0x0022a4000802017f */
[----:B--2---:R-:W-:Y:S05]  /*96c0*/  @!P1 NANOSLEEP.SYNCS 0x989680 ;  /* 0x009896800000995d */ /* 0x004fea0003900000 */
[----:B------:R-:W2:Y:S02]  /*96d0*/  @!P1 SYNCS.PHASECHK.TRANS64 P1, [R3+URZ], R0 ;  /* 0x00000000030095a7 */ /* 0x000ea4000802007f */
[----:B--2---:R-:W-:Y:S05]  /*96e0*/  @!P1 BRA `(.L_x_1845) ;  /* 0xfffffffc00f09947 */ /* 0x004fea000383ffff */
[----:B------:R-:W-:Y:S05]  /*96f0*/  BRA `(.L_x_1844) ;  /* 0xffffff80005c7947 */ /* 0x000fea000383ffff */
.L_x_1850:
[----:B-1----:R1:W2:Y:S02]  /*9700*/  SYNCS.PHASECHK.TRANS64.TRYWAIT P1, [R5+URZ], R4 ;  /* 0x00000004050075a7 */ /* 0x0022a4000802017f */
[----:B--2---:R-:W-:Y:S05]  /*9710*/  @!P1 NANOSLEEP.SYNCS 0x989680 ;  /* 0x009896800000995d */ /* 0x004fea0003900000 */
[----:B------:R-:W2:Y:S02]  /*9720*/  @!P1 SYNCS.PHASECHK.TRANS64 P1, [R5+URZ], R4 ;  /* 0x00000004050095a7 */ /* 0x000ea4000802007f */
[----:B--2---:R-:W-:Y:S05]  /*9730*/  @!P1 BRA `(.L_x_1850) ;  /* 0xfffffffc00f09947 */ /* 0x004fea000383ffff */
[----:B------:R-:W-:Y:S05]  /*9740*/  BRA `(.L_x_1849) ;  /* 0xffffff8400387947 */ /* 0x000fea000383ffff */
.L_x_1995:
[----:B------:R-:W-:Y:S01]  /*9750*/  BSSY B1, `(.L_x_2017) ;  /* 0x0000006000017945 */ /* 0x000fe20003800000 */
[----:B------:R-:W-:-:S07]  /*9760*/  IMAD.MOV.U32 R15, RZ, RZ, -0x1 ;  /* 0xffffffffff0f7424 */ /* 0x000fce00078e00ff */
[----:B------:R-:W-:Y:S05]  /*9770*/  WARPSYNC.COLLECTIVE R15, `(.L_x_2018) ;  /* 0x000000000f0c7348 */ /* 0x000fea0003c00000 */
[----:B------:R-:W-:Y:S02]  /*9780*/  ELECT P6, UR62, PT ;  /* 0x00000000003e782f */ /* 0x000fe400038c0000 */
[----:B------:R-:W-:Y:S01]  /*9790*/  MOV R14, UR62 ;  /* 0x0000003e000e7c02 */ /* 0x000fe20008000f00 */
[----:B------:R-:W-:Y:S10]  /*97a0*/  ENDCOLLECTIVE ;  /* 0x000000000000791b */ /* 0x000ff40003800000 */
.L_x_2018:
[----:B------:R-:W-:Y:S05]  /*97b0*/  BSYNC B1 ;  /* 0x0000000000017941 */ /* 0x000fea0003800000 */
.L_x_2017:
[----:B------:R-:W-:Y:S05]  /*97c0*/  BRA `(.L_x_2019) ;  /* 0xffffffec00cc7947 */ /* 0x000fea000383ffff */
.L_x_1998:
[----:B0-----:R0:W1:Y:S02]  /*97d0*/  SYNCS.PHASECHK.TRANS64.TRYWAIT P0, [R20+URZ+0x38], R7 ;  /* 0x00003807140075a7 */ /* 0x001064000800017f */
[----:B-1----:R-:W-:Y:S05]  /*97e0*/  @!P0 NANOSLEEP.SYNCS 0x989680 ;  /* 0x009896800000895d */ /* 0x002fea0003900000 */
[----:B------:R-:W1:Y:S02]  /*97f0*/  @!P0 SYNCS.PHASECHK.TRANS64 P0, [R20+URZ+0x38], R7 ;  /* 0x00003807140085a7 */ /* 0x000e64000800007f */
[----:B-1----:R-:W-:Y:S05]  /*9800*/  @!P0 BRA `(.L_x_1998) ;  /* 0xfffffffc00f08947 */ /* 0x002fea000383ffff */
[----:B------:R-:W-:Y:S05]  /*9810*/  BRA `(.L_x_2020) ;  /* 0xfffffff000047947 */ /* 0x000fea000383ffff */
.L_x_2006:
[----:B------:R-:W-:Y:S01]  /*9820*/  BSSY B0, `(.L_x_2021) ;  /* 0x0000006000007945 */ /* 0x000fe20003800000 */
[----:B------:R-:W-:-:S07]  /*9830*/  IMAD.MOV.U32 R15, RZ, RZ, -0x1 ;  /* 0xffffffffff0f7424 */ /* 0x000fce00078e00ff */
[----:B------:R-:W-:Y:S05]  /*9840*/  WARPSYNC.COLLECTIVE R15, `(.L_x_2022) ;  /* 0x000000000f0c7348 */ /* 0x000fea0003c00000 */
[----:B------:R-:W-:Y:S02]  /*9850*/  ELECT P6, UR62, PT ;  /* 0x00000000003e782f */ /* 0x000fe400038c0000 */
[----:B------:R-:W-:Y:S01]  /*9860*/  MOV R14, UR62 ;  /* 0x0000003e000e7c02 */ /* 0x000fe20008000f00 */
[----:B------:R-:W-:Y:S10]  /*9870*/  ENDCOLLECTIVE ;  /* 0x000000000000791b */ /* 0x000ff40003800000 */
.L_x_2022:
[----:B------:R-:W-:Y:S05]  /*9880*/  BSYNC B0 ;  /* 0x0000000000007941 */ /* 0x000fea0003800000 */
.L_x_2021:
[----:B------:R-:W-:Y:S05]  /*9890*/  BRA `(.L_x_2023) ;  /* 0xfffffff800647947 */ /* 0x000fea000383ffff */
.L_x_2010:
[----:B0-----:R0:W1:Y:S02]  /*98a0*/  SYNCS.PHASECHK.TRANS64.TRYWAIT P0, [R7+URZ], R2 ;  /* 0x00000002070075a7 */ /* 0x001064000800017f */
[----:B-1----:R-:W-:Y:S05]  /*98b0*/  @!P0 NANOSLEEP.SYNCS 0x989680 ;  /* 0x009896800000895d */ /* 0x002fea0003900000 */
[----:B------:R-:W1:Y:S02]  /*98c0*/  @!P0 SYNCS.PHASECHK.TRANS64 P0, [R7+URZ], R2 ;  /* 0x00000002070085a7 */ /* 0x000e64000800007f */
[----:B-1----:R-:W-:Y:S05]  /*98d0*/  @!P0 BRA `(.L_x_2010) ;  /* 0xfffffffc00f08947 */ /* 0x002fea000383ffff */
[----:B------:R-:W-:Y:S05]  /*98e0*/  BRA `(.L_x_2024) ;  /* 0xfffffff800a47947 */ /* 0x000fea000383ffff */
.L_x_2011:
[----:B0-----:R0:W1:Y:S02]  /*98f0*/  SYNCS.PHASECHK.TRANS64.TRYWAIT P0, [R6+URZ], R3 ;  /* 0x00000003060075a7 */ /* 0x001064000800017f */
[----:B-1----:R-:W-:Y:S05]  /*9900*/  @!P0 NANOSLEEP.SYNCS 0x989680 ;  /* 0x009896800000895d */ /* 0x002fea0003900000 */
[----:B------:R-:W1:Y:S02]  /*9910*/  @!P0 SYNCS.PHASECHK.TRANS64 P0, [R6+URZ], R3 ;  /* 0x00000003060085a7 */ /* 0x000e64000800007f */
[----:B-1----:R-:W-:Y:S05]  /*9920*/  @!P0 BRA `(.L_x_2011) ;  /* 0xfffffffc00f08947 */ /* 0x002fea000383ffff */
[----:B------:R-:W-:Y:S05]  /*9930*/  BRA `(.L_x_2025) ;  /* 0xfffffff800b47947 */ /* 0x000fea000383ffff */
.L_x_2012:
[----:B0-----:R0:W1:Y:S02]  /*9940*/  SYNCS.PHASECHK.TRANS64.TRYWAIT P0, [R7+URZ], R4 ;  /* 0x00000004070075a7 */ /* 0x001064000800017f */
[----:B-1----:R-:W-:Y:S05]  /*9950*/  @!P0 NANOSLEEP.SYNCS 0x989680 ;  /* 0x009896800000895d */ /* 0x002fea0003900000 */
[----:B------:R-:W1:Y:S02]  /*9960*/  @!P0 SYNCS.PHASECHK.TRANS64 P0, [R7+URZ], R4 ;  /* 0x00000004070085a7 */ /* 0x000e64000800007f */
[----:B-1----:R-:W-:Y:S05]  /*9970*/  @!P0 BRA `(.L_x_2012) ;  /* 0xfffffffc00f08947 */ /* 0x002fea000383ffff */
[----:B------:R-:W-:Y:S05]  /*9980*/  BRA `(.L_x_2026) ;  /* 0xfffffff800c47947 */ /* 0x000fea000383ffff */
.L_x_2013:
[----:B0-----:R0:W1:Y:S02]  /*9990*/  SYNCS.PHASECHK.TRANS64.TRYWAIT P0, [R6+URZ], R3 ;  /* 0x00000003060075a7 */ /* 0x001064000800017f */
[----:B-1----:R-:W-:Y:S05]  /*99a0*/  @!P0 NANOSLEEP.SYNCS 0x989680 ;  /* 0x009896800000895d */ /* 0x002fea0003900000 */
[----:B------:R-:W1:Y:S02]  /*99b0*/  @!P0 SYNCS.PHASECHK.TRANS64 P0, [R6+URZ], R3 ;  /* 0x00000003060085a7 */ /* 0x000e64000800007f */
[----:B-1----:R-:W-:Y:S05]  /*99c0*/  @!P0 BRA `(.L_x_2013) ;  /* 0xfffffffc00f08947 */ /* 0x002fea000383ffff */
[----:B------:R-:W-:Y:S05]  /*99d0*/  BRA `(.L_x_2027) ;  /* 0xfffffff800d47947 */ /* 0x000fea000383ffff */
.L_x_2014:
[----:B0-----:R0:W1:Y:S02]  /*99e0*/  SYNCS.PHASECHK.TRANS64.TRYWAIT P0, [R7+URZ], R4 ;  /* 0x00000004070075a7 */ /* 0x001064000800017f */
[----:B-1----:R-:W-:Y:S05]  /*99f0*/  @!P0 NANOSLEEP.SYNCS 0x989680 ;  /* 0x009896800000895d */ /* 0x002fea0003900000 */
[----:B------:R-:W1:Y:S02]  /*9a00*/  @!P0 SYNCS.PHASECHK.TRANS64 P0, [R7+URZ], R4 ;  /* 0x00000004070085a7 */ /* 0x000e64000800007f */
[----:B-1----:R-:W-:Y:S05]  /*9a10*/  @!P0 BRA `(.L_x_2014) ;  /* 0xfffffffc00f08947 */ /* 0x002fea000383ffff */
[----:B------:R-:W-:Y:S05]  /*9a20*/  BRA `(.L_x_2028) ;  /* 0xfffffff800e47947 */ /* 0x000fea000383ffff */
.L_x_2015:
[----:B-1----:R1:W2:Y:S02]  /*9a30*/  SYNCS.PHASECHK.TRANS64.TRYWAIT P0, [R6+URZ], R3 ;  /* 0x00000003060075a7 */ /* 0x0022a4000800017f */
[----:B--2---:R-:W-:Y:S05]  /*9a40*/  @!P0 NANOSLEEP.SYNCS 0x989680 ;  /* 0x009896800000895d */ /* 0x004fea0003900000 */
[----:B------:R-:W2:Y:S02]  /*9a50*/  @!P0 SYNCS.PHASECHK.TRANS64 P0, [R6+URZ], R3 ;  /* 0x00000003060085a7 */ /* 0x000ea4000800007f */
[----:B--2---:R-:W-:Y:S05]  /*9a60*/  @!P0 BRA `(.L_x_2015) ;  /* 0xfffffffc00f08947 */ /* 0x004fea000383ffff */
[----:B------:R-:W-:Y:S05]  /*9a70*/  BRA `(.L_x_2029) ;  /* 0xfffffff800ec7947 */ /* 0x000fea000383ffff */
.L_x_2030:
        /* <DEDUP_REMOVED lines=16> */
.L_x_2037:


//--------------------- .nv.global.init           --------------------------
	.section	.nv.global.init,"aw",@progbits
	.align	4
.nv.global.init:
	.type		mrg32k3aM1SubSeq,@object
	.size		mrg32k3aM1SubSeq,(mrg32k3aM2SubSeq - mrg32k3aM1SubSeq)
mrg32k3aM1SubSeq:
        /* <DEDUP_REMOVED lines=126> */
	.type		mrg32k3aM2SubSeq,@object
	.size		mrg32k3aM2SubSeq,(mrg32k3aM1 - mrg32k3aM2SubSeq)
mrg32k3aM2SubSeq:
        /* <DEDUP_REMOVED lines=126> */
	.type		mrg32k3aM1,@object
	.size		mrg32k3aM1,(mrg32k3aM1Seq - mrg32k3aM1)
mrg32k3aM1:
        /* <DEDUP_REMOVED lines=144> */
	.type		mrg32k3aM1Seq,@object
	.size		mrg32k3aM1Seq,(mrg32k3aM2 - mrg32k3aM1Seq)
mrg32k3aM1Seq:
        /* <DEDUP_REMOVED lines=144> */
	.type		mrg32k3aM2,@object
	.size		mrg32k3aM2,(mrg32k3aM2Seq - mrg32k3aM2)
mrg32k3aM2:
        /* <DEDUP_REMOVED lines=144> */
	.type		mrg32k3aM2Seq,@object
	.size		mrg32k3aM2Seq,(precalc_xorwow_matrix - mrg32k3aM2Seq)
mrg32k3aM2Seq:
        /* <DEDUP_REMOVED lines=144> */
	.type		precalc_xorwow_matrix,@object
	.size		precalc_xorwow_matrix,(precalc_xorwow_offset_matrix - precalc_xorwow_matrix)
precalc_xorwow_matrix:
        /* <DEDUP_REMOVED lines=6400> */
	.type		precalc_xorwow_offset_matrix,@object
	.size		precalc_xorwow_offset_matrix,($str$28 - precalc_xorwow_offset_matrix)
precalc_xorwow_offset_matrix:
        /* <DEDUP_REMOVED lines=6400> */
	.type		$str$28,@object
	.size		$str$28,($str$31 - $str$28)
$str$28:
        /*353c0*/ 	.byte	0x6b, 0x5f, 0x74, 0x69, 0x6c, 0x65, 0x5f, 0x63, 0x6f, 0x75, 0x6e, 0x74, 0x20, 0x3e, 0x3d, 0x20
        /*353d0*/ 	.byte	0x31, 0x00
	.type		$str$31,@object
	.size		$str$31,($str$25 - $str$31)
$str$31:
        /*353d2*/ 	.byte	0x28, 0x61, 0x64, 0x64, 0x72, 0x65, 0x73, 0x73, 0x20, 0x26, 0x20, 0x6d, 0x61, 0x73, 0x6b, 0x29
        /*353e2*/ 	.byte	0x20, 0x3d, 0x3d, 0x20, 0x30, 0x00
	.type		$str$25,@object
	.size		$str$25,($str$32 - $str$25)
$str$25:
        /*353e8*/ 	.byte	0x2f, 0x74, 0x6d, 0x70, 0x2f, 0x63, 0x75, 0x74, 0x6c, 0x61, 0x73, 0x73, 0x5f, 0x73, 0x77, 0x65
        /*353f8*/ 	.byte	0x65, 0x70, 0x5f, 0x73, 0x72, 0x63, 0x2f, 0x69, 0x6e, 0x63, 0x6c, 0x75, 0x64, 0x65, 0x2f, 0x63
        /*35408*/ 	.byte	0x75, 0x74, 0x6c, 0x61, 0x73, 0x73, 0x2f, 0x62, 0x61, 0x72, 0x72, 0x69, 0x65, 0x72, 0x2e, 0x68
        /*35418*/ 	.byte	0x00
	.type		$str$32,@object
	.size		$str$32,($str$24 - $str$32)
$str$32:
        /*35419*/ 	.byte	0x2f, 0x74, 0x6d, 0x70, 0x2f, 0x63, 0x75, 0x74, 0x6c, 0x61, 0x73, 0x73, 0x5f, 0x73, 0x77, 0x65
        /*35429*/ 	.byte	0x65, 0x70, 0x5f, 0x73, 0x72, 0x63, 0x2f, 0x69, 0x6e, 0x63, 0x6c, 0x75, 0x64, 0x65, 0x2f, 0x63
        /*35439*/ 	.byte	0x75, 0x74, 0x65, 0x2f, 0x70, 0x6f, 0x69, 0x6e, 0x74, 0x65, 0x72, 0x5f, 0x66, 0x6c, 0x61, 0x67
        /*35449*/ 	.byte	0x67, 0x65, 0x64, 0x2e, 0x68, 0x70, 0x70, 0x00
	.type		$str$24,@object
	.size		$str$24,($str$30 - $str$24)
$str$24:
        /*35451*/ 	.byte	0x28, 0x69, 0x64, 0x78, 0x20, 0x3c, 0x20, 0x4d, 0x61, 0x78, 0x4e, 0x75, 0x6d, 0x4e, 0x61, 0x6d
        /*35461*/ 	.byte	0x65, 0x64, 0x42, 0x61, 0x72, 0x72, 0x69, 0x65, 0x72, 0x73, 0x29, 0x20, 0x26, 0x26, 0x20, 0x22
        /*35471*/ 	.byte	0x49, 0x6e, 0x64, 0x65, 0x78, 0x20, 0x65, 0x78, 0x63, 0x65, 0x65, 0x64, 0x73, 0x20, 0x62, 0x61
        /*35481*/ 	.byte	0x72, 0x72, 0x69, 0x65, 0x72, 0x20, 0x63, 0x6f, 0x75, 0x6e, 0x74, 0x22, 0x00
	.type		$str$30,@object
	.size		$str$30,($str$29 - $str$30)
$str$30:
        /*3548e*/ 	.byte	0x2f, 0x74, 0x6d, 0x70, 0x2f, 0x63, 0x75, 0x74, 0x6c, 0x61, 0x73, 0x73, 0x5f, 0x73, 0x77, 0x65
        /*3549e*/ 	.byte	0x65, 0x70, 0x5f, 0x73, 0x72, 0x63, 0x2f, 0x69, 0x6e, 0x63, 0x6c, 0x75, 0x64, 0x65, 0x2f, 0x63
        /*354ae*/ 	.byte	0x75, 0x74, 0x6c, 0x61, 0x73, 0x73, 0x2f, 0x67, 0x65, 0x6d, 0x6d, 0x2f, 0x63, 0x6f, 0x6c, 0x6c
        /*354be*/ 	.byte	0x65, 0x63, 0x74, 0x69, 0x76, 0x65, 0x2f, 0x73, 0x6d, 0x39, 0x30, 0x5f, 0x6d, 0x6d, 0x61, 0x5f
        /*354ce*/ 	.byte	0x74, 0x6d, 0x61, 0x5f, 0x67, 0x6d, 0x6d, 0x61, 0x5f, 0x73, 0x73, 0x2e, 0x68, 0x70, 0x70, 0x00
	.type		$str$29,@object
	.size		$str$29,(__unnamed_8 - $str$29)
$str$29:
        /*354de*/ 	.byte	0x2f, 0x74, 0x6d, 0x70, 0x2f, 0x63, 0x75, 0x74, 0x6c, 0x61, 0x73, 0x73, 0x5f, 0x73, 0x77, 0x65
        /*354ee*/ 	.byte	0x65, 0x70, 0x5f, 0x73, 0x72, 0x63, 0x2f, 0x69, 0x6e, 0x63, 0x6c, 0x75, 0x64, 0x65, 0x2f, 0x63
        /*354fe*/ 	.byte	0x75, 0x74, 0x6c, 0x61, 0x73, 0x73, 0x2f, 0x67, 0x65, 0x6d, 0x6d, 0x2f, 0x63, 0x6f, 0x6c, 0x6c
        /*3550e*/ 	.byte	0x65, 0x63, 0x74, 0x69, 0x76, 0x65, 0x2f, 0x73, 0x6d, 0x39, 0x30, 0x5f, 0x6d, 0x6d, 0x61, 0x5f
        /*3551e*/ 	.byte	0x74, 0x6d, 0x61, 0x5f, 0x67, 0x6d, 0x6d, 0x61, 0x5f, 0x73, 0x73, 0x5f, 0x77, 0x61, 0x72, 0x70
        /*3552e*/ 	.byte	0x73, 0x70, 0x65, 0x63, 0x69, 0x61, 0x6c, 0x69, 0x7a, 0x65, 0x64, 0x2e, 0x68, 0x70, 0x70, 0x00
	.type		__unnamed_8,@object
	.size		__unnamed_8,(__unnamed_6 - __unnamed_8)
__unnamed_8:
        /* <DEDUP_REMOVED lines=14> */
        /*3561e*/ 	.byte	0x55, 0x5d, 0x00
	.type		__unnamed_6,@object
	.size		__unnamed_6,(__unnamed_9 - __unnamed_6)
__unnamed_6:
        /* <DEDUP_REMOVED lines=28> */
        /*357e1*/ 	.byte	0x3e, 0x3e, 0x3e, 0x3e, 0x3e, 0x5d, 0x00
	.type		__unnamed_9,@object
	.size		__unnamed_9,(__unnamed_4 - __unnamed_9)
__unnamed_9:
        /* <DEDUP_REMOVED lines=28> */
        /*359a8*/ 	.byte	0x30, 0x39, 0x36, 0x3e, 0x3e, 0x3e, 0x3e, 0x3e, 0x5d, 0x00
	.type		__unnamed_4,@object
	.size		__unnamed_4,(__unnamed_5 - __unnamed_4)
__unnamed_4:
        /* <DEDUP_REMOVED lines=181> */
	.type		__unnamed_5,@object
	.size		__unnamed_5,(__unnamed_7 - __unnamed_5)
__unnamed_5:
        /* <DEDUP_REMOVED lines=181> */
        /*3704e*/ 	.byte	0x74, 0x79, 0x5d, 0x00
	.type		__unnamed_7,@object
	.size		__unnamed_7,(__unnamed_1 - __unnamed_7)
__unnamed_7:
        /* <DEDUP_REMOVED lines=181> */
        /*37ba2*/ 	.byte	0x69, 0x74, 0x79, 0x5d, 0x00
	.type		__unnamed_1,@object
	.size		__unnamed_1,(__unnamed_2 - __unnamed_1)
__unnamed_1:
        /* <DEDUP_REMOVED lines=182> */
	.type		__unnamed_2,@object
	.size		__unnamed_2,(__unnamed_3 - __unnamed_2)
__unnamed_2:
        /* <DEDUP_REMOVED lines=182> */
	.type		__unnamed_3,@object
	.size		__unnamed_3,(.L_11 - __unnamed_3)
__unnamed_3:
        /* <DEDUP_REMOVED lines=284> */
        /*3a411*/ 	.byte	0x3a, 0x69, 0x64, 0x65, 0x6e, 0x74, 0x69, 0x74, 0x79, 0x5d, 0x00
.L_11:


//--------------------- .nv.shared._ZN7cutlass9reference6device6kernel17BlockCompareEqualINS_6half_tEEEvPiPKT_S8_m --------------------------
	.section	.nv.shared._ZN7cutlass9reference6device6kernel17BlockCompareEqualINS_6half_tEEEvPiPKT_S8_m,"aw",@nobits
	.sectionflags	@""
	.align	16
	.zero		1024


//--------------------- .nv.shared.reserved.0     --------------------------
	.section	.nv.shared.reserved.0,"aw",@nobits
	.weak		__nv_reservedSMEM_offset_0_alias
	.size		__nv_reservedSMEM_offset_0_alias, 0, 0
	.other		__nv_reservedSMEM_offset_0_alias,@"STO_CUDA_RESERVED_SHARED STV_DEFAULT"
__nv_reservedSMEM_offset_0_alias:
	.zero		0


//--------------------- .nv.global                --------------------------
	.section	.nv.global,"aw",@nobits
.nv.global:
	.type		_ZN34_INTERNAL_1cc9efec_4_k_cu_c99a28774cute1_E,@object
	.size		_ZN34_INTERNAL_1cc9efec_4_k_cu_c99a28774cute1_E,(_ZN34_INTERNAL_1cc9efec_4_k_cu_c99a28774cuda3std3__45__cpo6cbeginE - _ZN34_INTERNAL_1cc9efec_4_k_cu_c99a28774cute1_E)
_ZN34_INTERNAL_1cc9efec_4_k_cu_c99a28774cute1_E:
	.zero		1
	.type		_ZN34_INTERNAL_1cc9efec_4_k_cu_c99a28774cuda3std3__45__cpo6cbeginE,@object
	.size		_ZN34_INTERNAL_1cc9efec_4_k_cu_c99a28774cuda3std3__45__cpo6cbeginE,(_ZN34_INTERNAL_1cc9efec_4_k_cu_c99a28774cuda3std3__48in_placeE - _ZN34_INTERNAL_1cc9efec_4_k_cu_c99a28774cuda3std3__45__cpo6cbeginE)
_ZN34_INTERNAL_1cc9efec_4_k_cu_c99a28774cuda3std3__45__cpo6cbeginE:
	.zero		1
	.type		_ZN34_INTERNAL_1cc9efec_4_k_cu_c99a28774cuda3std3__48in_placeE,@object
	.size		_ZN34_INTERNAL_1cc9efec_4_k_cu_c99a28774cuda3std3__48in_placeE,(_ZN34_INTERNAL_1cc9efec_4_k_cu_c99a28774cuda3std6ranges3__45__cpo9iter_moveE - _ZN34_INTERNAL_1cc9efec_4_k_cu_c99a28774cuda3std3__48in_placeE)
_ZN34_INTERNAL_1cc9efec_4_k_cu_c99a28774cuda3std3__48in_placeE:
	.zero		1
	.type		_ZN34_INTERNAL_1cc9efec_4_k_cu_c99a28774cuda3std6ranges3__45__cpo9iter_moveE,@object
	.size		_ZN34_INTERNAL_1cc9efec_4_k_cu_c99a28774cuda3std6ranges3__45__cpo9iter_moveE,(_ZN34_INTERNAL_1cc9efec_4_k_cu_c99a28774cuda3std3__45__cpo5beginE - _ZN34_INTERNAL_1cc9efec_4_k_cu_c99a28774cuda3std6ranges3__45__cpo9iter_moveE)
_ZN34_INTERNAL_1cc9efec_4_k_cu_c99a28774cuda3std6ranges3__45__cpo9iter_moveE:
	.zero		1
	.type		_ZN34_INTERNAL_1cc9efec_4_k_cu_c99a28774cuda3std3__45__cpo5beginE,@object
	.size		_ZN34_INTERNAL_1cc9efec_4_k_cu_c99a28774cuda3std3__45__cpo5beginE,(_ZN34_INTERNAL_1cc9efec_4_k_cu_c99a28774cuda3std3__436_GLOBAL__N__1cc9efec_4_k_cu_c99a28776ignoreE - _ZN34_INTERNAL_1cc9efec_4_k_cu_c99a28774cuda3std3__45__cpo5beginE)
_ZN34_INTERNAL_1cc9efec_4_k_cu_c99a28774cuda3std3__45__cpo5beginE:
	.zero		1
	.type		_ZN34_INTERNAL_1cc9efec_4_k_cu_c99a28774cuda3std3__436_GLOBAL__N__1cc9efec_4_k_cu_c99a28776ignoreE,@object
	.size		_ZN34_INTERNAL_1cc9efec_4_k_cu_c99a28774cuda3std3__436_GLOBAL__N__1cc9efec_4_k_cu_c99a28776ignoreE,(_ZN34_INTERNAL_1cc9efec_4_k_cu_c99a28774cute7productE - _ZN34_INTERNAL_1cc9efec_4_k_cu_c99a28774cuda3std3__436_GLOBAL__N__1cc9efec_4_k_cu_c99a28776ignoreE)
_ZN34_INTERNAL_1cc9efec_4_k_cu_c99a28774cuda3std3__436_GLOBAL__N__1cc9efec_4_k_cu_c99a28776ignoreE:
	.zero		1
	.type		_ZN34_INTERNAL_1cc9efec_4_k_cu_c99a28774cute7productE,@object
	.size		_ZN34_INTERNAL_1cc9efec_4_k_cu_c99a28774cute7productE,(_ZN34_INTERNAL_1cc9efec_4_k_cu_c99a28774cuda3std3__45__cpo3endE - _ZN34_INTERNAL_1cc9efec_4_k_cu_c99a28774cute7productE)
_ZN34_INTERNAL_1cc9efec_4_k_cu_c99a28774cute7productE:
	.zero		1
	.type		_ZN34_INTERNAL_1cc9efec_4_k_cu_c99a28774cuda3std3__45__cpo3endE,@object
	.size		_ZN34_INTERNAL_1cc9efec_4_k_cu_c99a28774cuda3std3__45__cpo3endE,(_ZN34_INTERNAL_1cc9efec_4_k_cu_c99a28774cuda3std3__419piecewise_constructE - _ZN34_INTERNAL_1cc9efec_4_k_cu_c99a28774cuda3std3__45__cpo3endE)
_ZN34_INTERNAL_1cc9efec_4_k_cu_c99a28774cuda3std3__45__cpo3endE:
	.zero		1
	.type		_ZN34_INTERNAL_1cc9efec_4_k_cu_c99a28774cuda3std3__419piecewise_constructE,@object
	.size		_ZN34_INTERNAL_1cc9efec_4_k_cu_c99a28774cuda3std3__419piecewise_constructE,(_ZN34_INTERNAL_1cc9efec_4_k_cu_c99a28774cuda3std3__45__cpo4cendE - _ZN34_INTERNAL_1cc9efec_4_k_cu_c99a28774cuda3std3__419piecewise_constructE)
_ZN34_INTERNAL_1cc9efec_4_k_cu_c99a28774cuda3std3__419piecewise_constructE:
	.zero		1
	.type		_ZN34_INTERNAL_1cc9efec_4_k_cu_c99a28774cuda3std3__45__cpo4cendE,@object
	.size		_ZN34_INTERNAL_1cc9efec_4_k_cu_c99a28774cuda3std3__45__cpo4cendE,(_ZN34_INTERNAL_1cc9efec_4_k_cu_c99a28774cuda3std6ranges3__45__cpo4swapE - _ZN34_INTERNAL_1cc9efec_4_k_cu_c99a28774cuda3std3__45__cpo4cendE)
_ZN34_INTERNAL_1cc9efec_4_k_cu_c99a28774cuda3std3__45__cpo4cendE:
	.zero		1
	.type		_ZN34_INTERNAL_1cc9efec_4_k_cu_c99a28774cuda3std6ranges3__45__cpo4swapE,@object
	.size		_ZN34_INTERNAL_1cc9efec_4_k_cu_c99a28774cuda3std6ranges3__45__cpo4swapE,(.L_25 - _ZN34_INTERNAL_1cc9efec_4_k_cu_c99a28774cuda3std6ranges3__45__cpo4swapE)
_ZN34_INTERNAL_1cc9efec_4_k_cu_c99a28774cuda3std6ranges3__45__cpo4swapE:
	.zero		1
.L_25:


//--------------------- .nv.shared._ZN7cutlass9reference6device6kernel11GemmComplexINS_6half_tENS_6layout8RowMajorES4_NS5_11ColumnMajorES4_S7_ffS4_NS_16NumericConverterIS4_fLNS_15FloatRoundStyleE2EEENS_12multiply_addIfffEELi4ELi16EEEvNS_4gemm9GemmCoordET5_NS_9TensorRefIT_T0_EENS_16ComplexTransformENSG_IT1_T2_EESK_SF_NSG_IT3_T4_EENSG_IT7_SP_EET6_illll --------------------------
	.section	.nv.shared._ZN7cutlass9reference6device6kernel11GemmComplexINS_6half_tENS_6layout8RowMajorES4_NS5_11ColumnMajorES4_S7_ffS4_NS_16NumericConverterIS4_fLNS_15FloatRoundStyleE2EEENS_12multiply_addIfffEELi4ELi16EEEvNS_4gemm9GemmCoordET5_NS_9TensorRefIT_T0_EENS_16ComplexTransformENSG_IT1_T2_EESK_SF_NSG_IT3_T4_EENSG_IT7_SP_EET6_illll,"aw",@nobits
	.sectionflags	@""
	.align	16
	.zero		1024


//--------------------- .nv.shared._ZN7cutlass9reference6device6kernel11GemmComplexINS_6half_tENS_6layout8RowMajorES4_NS5_11ColumnMajorES4_S7_ffS4_NS_16NumericConverterIS4_fLNS_15FloatRoundStyleE2EEENS_12multiply_addIfffEELi4ELi4EEEvNS_4gemm9GemmCoordET5_NS_9TensorRefIT_T0_EENS_16ComplexTransformENSG_IT1_T2_EESK_SF_NSG_IT3_T4_EENSG_IT7_SP_EET6_illll --------------------------
	.section	.nv.shared._ZN7cutlass9reference6device6kernel11GemmComplexINS_6half_tENS_6layout8RowMajorES4_NS5_11ColumnMajorES4_S7_ffS4_NS_16NumericConverterIS4_fLNS_15FloatRoundStyleE2EEENS_12multiply_addIfffEELi4ELi4EEEvNS_4gemm9GemmCoordET5_NS_9TensorRefIT_T0_EENS_16ComplexTransformENSG_IT1_T2_EESK_SF_NSG_IT3_T4_EENSG_IT7_SP_EET6_illll,"aw",@nobits
	.sectionflags	@""
	.align	16
	.zero		1024


//--------------------- .nv.shared._ZN7cutlass9reference6device6kernel12BlockForEachINS_6half_tENS1_6detail17RandomUniformFuncIS4_EEEEvPT_mNT0_6ParamsE --------------------------
	.section	.nv.shared._ZN7cutlass9reference6device6kernel12BlockForEachINS_6half_tENS1_6detail17RandomUniformFuncIS4_EEEEvPT_mNT0_6ParamsE,"aw",@nobits
	.sectionflags	@""
	.align	16
	.zero		1024


//--------------------- .nv.shared._ZN7cutlass13device_kernelINS_4gemm6kernel13GemmUniversalIN4cute5tupleIJiiiiEEENS1_10collective13CollectiveMmaINS1_34MainloopSm90TmaGmmaWarpSpecializedILi6ENS5_IJNS4_1CILi2EEENSA_ILi1EEESC_EEENS1_35KernelTmaWarpSpecializedCooperativeEEENS5_IJNSA_ILi128EEESG_NSA_ILi64EEEEEENS_6half_tENS5_IJlSC_lEEESJ_SK_NS4_8TiledMMAINS4_8MMA_AtomIJNS4_4SM904GMMA26MMA_64x128x16_F32F16F16_SSILNSO_5MajorE0ELSQ_0ELNSO_7ScaleInE1ELSR_1EEEEEENS4_6LayoutISD_NS5_IJSC_NSA_ILi0EEESV_EEEEENS5_IJNS4_10UnderscoreESY_SY_EEEEENS4_13SM90_TMA_LOADENS4_14ComposedLayoutINS4_7SwizzleILi3ELi4ELi3EEENS4_18smem_ptr_flag_bitsILi16EEENSU_INS5_IJNSA_ILi8EEESH_EEENS5_IJSH_SC_EEEEEEEvNS4_8identityENS4_23SM90_TMA_LOAD_MULTICASTES1B_vS1C_EENS_8epilogue10collective18CollectiveEpilogueINS1F_22Sm90TmaWarpSpecializedILi4ELi2ELi16ELb1ELb0EEEJSI_NS5_IJSG_NSA_ILi32EEEEEESJ_NS5_IJSC_llEEESJ_S1M_NS1F_6fusion15Sm90TreeVisitorINS1N_11Sm90ComputeINS_24homogeneous_multiply_addESJ_fLNS_15FloatRoundStyleE2EvEEJNS1N_19Sm90ScalarBroadcastIfNS5_IJSV_SV_SV_EEELi1ENS_10multipliesEEENS1N_12Sm90SrcFetchISJ_EENS1O_INS1P_IS1V_ffLS1R_2EvEEJS1W_NS1N_12Sm90AccFetchEEEEEEES11_NS12_IS14_S16_NSU_INS5_IJSH_S17_EEENS5_IJSC_SH_EEEEEEENS4_17SM75_U16x8_LDSM_TENS4_14SM90_TMA_STOREES26_NS4_17SM90_U16x8_STSM_TENS4_9Copy_AtomIJNS4_17SM90_U32x4_STSM_NESJ_EEEvEEENS1_19PersistentSchedulerEvEEEEvNT_6ParamsE --------------------------
	.section	.nv.shared._ZN7cutlass13device_kernelINS_4gemm6kernel13GemmUniversalIN4cute5tupleIJiiiiEEENS1_10collective13CollectiveMmaINS1_34MainloopSm90TmaGmmaWarpSpecializedILi6ENS5_IJNS4_1CILi2EEENSA_ILi1EEESC_EEENS1_35KernelTmaWarpSpecializedCooperativeEEENS5_IJNSA_ILi128EEESG_NSA_ILi64EEEEEENS_6half_tENS5_IJlSC_lEEESJ_SK_NS4_8TiledMMAINS4_8MMA_AtomIJNS4_4SM904GMMA26MMA_64x128x16_F32F16F16_SSILNSO_5MajorE0ELSQ_0ELNSO_7ScaleInE1ELSR_1EEEEEENS4_6LayoutISD_NS5_IJSC_NSA_ILi0EEESV_EEEEENS5_IJNS4_10UnderscoreESY_SY_EEEEENS4_13SM90_TMA_LOADENS4_14ComposedLayoutINS4_7SwizzleILi3ELi4ELi3EEENS4_18smem_ptr_flag_bitsILi16EEENSU_INS5_IJNSA_ILi8EEESH_EEENS5_IJSH_SC_EEEEEEEvNS4_8identityENS4_23SM90_TMA_LOAD_MULTICASTES1B_vS1C_EENS_8epilogue10collective18CollectiveEpilogueINS1F_22Sm90TmaWarpSpecializedILi4ELi2ELi16ELb1ELb0EEEJSI_NS5_IJSG_NSA_ILi32EEEEEESJ_NS5_IJSC_llEEESJ_S1M_NS1F_6fusion15Sm90TreeVisitorINS1N_11Sm90ComputeINS_24homogeneous_multiply_addESJ_fLNS_15FloatRoundStyleE2EvEEJNS1N_19Sm90ScalarBroadcastIfNS5_IJSV_SV_SV_EEELi1ENS_10multipliesEEENS1N_12Sm90SrcFetchISJ_EENS1O_INS1P_IS1V_ffLS1R_2EvEEJS1W_NS1N_12Sm90AccFetchEEEEEEES11_NS12_IS14_S16_NSU_INS5_IJSH_S17_EEENS5_IJSC_SH_EEEEEEENS4_17SM75_U16x8_LDSM_TENS4_14SM90_TMA_STOREES26_NS4_17SM90_U16x8_STSM_TENS4_9Copy_AtomIJNS4_17SM90_U32x4_STSM_NESJ_EEEvEEENS1_19PersistentSchedulerEvEEEEvNT_6ParamsE,"aw",@nobits
	.sectionflags	@""
	.align	16
	.zero		1024


//--------------------- .nv.shared._ZN7cutlass13device_kernelINS_4gemm6kernel13GemmUniversalIN4cute5tupleIJiiiiEEENS1_10collective13CollectiveMmaINS1_34MainloopSm90TmaGmmaWarpSpecializedILi6ENS5_IJNS4_1CILi2EEENSA_ILi1EEESC_EEENS1_35KernelTmaWarpSpecializedCooperativeEEENS5_IJNSA_ILi128EEESG_NSA_ILi64EEEEEENS_6half_tENS5_IJlSC_lEEESJ_SK_NS4_8TiledMMAINS4_8MMA_AtomIJNS4_4SM904GMMA26MMA_64x128x16_F32F16F16_SSILNSO_5MajorE0ELSQ_0ELNSO_7ScaleInE1ELSR_1EEEEEENS4_6LayoutISD_NS5_IJSC_NSA_ILi0EEESV_EEEEENS5_IJNS4_10UnderscoreESY_SY_EEEEENS4_13SM90_TMA_LOADENS4_14ComposedLayoutINS4_7SwizzleILi3ELi4ELi3EEENS4_18smem_ptr_flag_bitsILi16EEENSU_INS5_IJNSA_ILi8EEESH_EEENS5_IJSH_SC_EEEEEEEvNS4_8identityENS4_23SM90_TMA_LOAD_MULTICASTES1B_vS1C_EENS_8epilogue10collective18CollectiveEpilogueINS1F_22Sm90TmaWarpSpecializedILi4ELi2ELi16ELb1ELb0EEEJSI_NS5_IJSG_NSA_ILi32EEEEEESJ_NS5_IJSC_llEEESJ_S1M_NS1F_6fusion15FusionCallbacksIS1J_NS1N_17LinearCombinationISJ_fSJ_fLNS_15FloatRoundStyleE2EEESI_S1L_JEEES11_NS12_IS14_S16_NSU_INS5_IJSH_S17_EEENS5_IJSC_SH_EEEEEEENS4_17SM75_U16x8_LDSM_TENS4_14SM90_TMA_STOREES1W_NS4_17SM90_U16x8_STSM_TENS4_9Copy_AtomIJNS4_17SM90_U32x4_STSM_NESJ_EEEvEEENS1_16StreamKSchedulerEvEEEEvNT_6ParamsE --------------------------
	.section	.nv.shared._ZN7cutlass13device_kernelINS_4gemm6kernel13GemmUniversalIN4cute5tupleIJiiiiEEENS1_10collective13CollectiveMmaINS1_34MainloopSm90TmaGmmaWarpSpecializedILi6ENS5_IJNS4_1CILi2EEENSA_ILi1EEESC_EEENS1_35KernelTmaWarpSpecializedCooperativeEEENS5_IJNSA_ILi128EEESG_NSA_ILi64EEEEEENS_6half_tENS5_IJlSC_lEEESJ_SK_NS4_8TiledMMAINS4_8MMA_AtomIJNS4_4SM904GMMA26MMA_64x128x16_F32F16F16_SSILNSO_5MajorE0ELSQ_0ELNSO_7ScaleInE1ELSR_1EEEEEENS4_6LayoutISD_NS5_IJSC_NSA_ILi0EEESV_EEEEENS5_IJNS4_10UnderscoreESY_SY_EEEEENS4_13SM90_TMA_LOADENS4_14ComposedLayoutINS4_7SwizzleILi3ELi4ELi3EEENS4_18smem_ptr_flag_bitsILi16EEENSU_INS5_IJNSA_ILi8EEESH_EEENS5_IJSH_SC_EEEEEEEvNS4_8identityENS4_23SM90_TMA_LOAD_MULTICASTES1B_vS1C_EENS_8epilogue10collective18CollectiveEpilogueINS1F_22Sm90TmaWarpSpecializedILi4ELi2ELi16ELb1ELb0EEEJSI_NS5_IJSG_NSA_ILi32EEEEEESJ_NS5_IJSC_llEEESJ_S1M_NS1F_6fusion15FusionCallbacksIS1J_NS1N_17LinearCombinationISJ_fSJ_fLNS_15FloatRoundStyleE2EEESI_S1L_JEEES11_NS12_IS14_S16_NSU_INS5_IJSH_S17_EEENS5_IJSC_SH_EEEEEEENS4_17SM75_U16x8_LDSM_TENS4_14SM90_TMA_STOREES1W_NS4_17SM90_U16x8_STSM_TENS4_9Copy_AtomIJNS4_17SM90_U32x4_STSM_NESJ_EEEvEEENS1_16StreamKSchedulerEvEEEEvNT_6ParamsE,"aw",@nobits
	.sectionflags	@""
	.align	16
	.zero		1024


//--------------------- .nv.shared._ZN7cutlass13device_kernelINS_4gemm6kernel13GemmUniversalIN4cute5tupleIJiiiiEEENS1_10collective13CollectiveMmaINS1_34MainloopSm90TmaGmmaWarpSpecializedILi6ENS5_IJNS4_1CILi2EEENSA_ILi1EEESC_EEENS1_32KernelTmaWarpSpecializedPingpongEEENS5_IJNSA_ILi128EEESG_NSA_ILi64EEEEEENS_6half_tENS5_IJlSC_lEEESJ_SK_NS4_8TiledMMAINS4_8MMA_AtomIJNS4_4SM904GMMA26MMA_64x128x16_F32F16F16_SSILNSO_5MajorE0ELSQ_0ELNSO_7ScaleInE1ELSR_1EEEEEENS4_6LayoutINS5_IJSC_SC_SC_EEENS5_IJNSA_ILi0EEESW_SW_EEEEENS5_IJNS4_10UnderscoreESZ_SZ_EEEEENS4_13SM90_TMA_LOADENS4_14ComposedLayoutINS4_7SwizzleILi3ELi4ELi3EEENS4_18smem_ptr_flag_bitsILi16EEENSU_INS5_IJNSA_ILi8EEESH_EEENS5_IJSH_SC_EEEEEEEvNS4_8identityENS4_23SM90_TMA_LOAD_MULTICASTES1C_vS1D_EENS_8epilogue10collective18CollectiveEpilogueINS1G_22Sm90TmaWarpSpecializedILi4ELi2ELi16ELb1ELb0EEEJSI_NS5_IJSH_NSA_ILi32EEEEEESJ_NS5_IJSC_llEEESJ_S1N_NS1G_6fusion15FusionCallbacksIS1K_NS1O_17LinearCombinationISJ_fSJ_fLNS_15FloatRoundStyleE2EEESI_S1M_JEEES12_NS13_IS15_S17_NSU_INS5_IJSH_S18_EEENS5_IJSC_SH_EEEEEEENS4_17SM75_U16x8_LDSM_TENS4_14SM90_TMA_STOREES1X_NS4_17SM90_U16x8_STSM_TENS4_9Copy_AtomIJNS4_17SM90_U32x4_STSM_NESJ_EEEvEEENS1_19PersistentSchedulerEvEEEEvNT_6ParamsE --------------------------
	.section	.nv.shared._ZN7cutlass13device_kernelINS_4gemm6kernel13GemmUniversalIN4cute5tupleIJiiiiEEENS1_10collective13CollectiveMmaINS1_34MainloopSm90TmaGmmaWarpSpecializedILi6ENS5_IJNS4_1CILi2EEENSA_ILi1EEESC_EEENS1_32KernelTmaWarpSpecializedPingpongEEENS5_IJNSA_ILi128EEESG_NSA_ILi64EEEEEENS_6half_tENS5_IJlSC_lEEESJ_SK_NS4_8TiledMMAINS4_8MMA_AtomIJNS4_4SM904GMMA26MMA_64x128x16_F32F16F16_SSILNSO_5MajorE0ELSQ_0ELNSO_7ScaleInE1ELSR_1EEEEEENS4_6LayoutINS5_IJSC_SC_SC_EEENS5_IJNSA_ILi0EEESW_SW_EEEEENS5_IJNS4_10UnderscoreESZ_SZ_EEEEENS4_13SM90_TMA_LOADENS4_14ComposedLayoutINS4_7SwizzleILi3ELi4ELi3EEENS4_18smem_ptr_flag_bitsILi16EEENSU_INS5_IJNSA_ILi8EEESH_EEENS5_IJSH_SC_EEEEEEEvNS4_8identityENS4_23SM90_TMA_LOAD_MULTICASTES1C_vS1D_EENS_8epilogue10collective18CollectiveEpilogueINS1G_22Sm90TmaWarpSpecializedILi4ELi2ELi16ELb1ELb0EEEJSI_NS5_IJSH_NSA_ILi32EEEEEESJ_NS5_IJSC_llEEESJ_S1N_NS1G_6fusion15FusionCallbacksIS1K_NS1O_17LinearCombinationISJ_fSJ_fLNS_15FloatRoundStyleE2EEESI_S1M_JEEES12_NS13_IS15_S17_NSU_INS5_IJSH_S18_EEENS5_IJSC_SH_EEEEEEENS4_17SM75_U16x8_LDSM_TENS4_14SM90_TMA_STOREES1X_NS4_17SM90_U16x8_STSM_TENS4_9Copy_AtomIJNS4_17SM90_U32x4_STSM_NESJ_EEEvEEENS1_19PersistentSchedulerEvEEEEvNT_6ParamsE,"aw",@nobits
	.sectionflags	@""
	.align	16
	.zero		1024


//--------------------- .nv.shared._ZN7cutlass13device_kernelINS_4gemm6kernel13GemmUniversalIN4cute5tupleIJiiiiEEENS1_10collective13CollectiveMmaINS1_34MainloopSm90TmaGmmaWarpSpecializedILi7ENS5_IJNS4_1CILi2EEENSA_ILi1EEESC_EEENS1_24KernelTmaWarpSpecializedEEENS5_IJNSA_ILi128EEESG_NSA_ILi64EEEEEENS_6half_tENS5_IJlSC_lEEESJ_SK_NS4_8TiledMMAINS4_8MMA_AtomIJNS4_4SM904GMMA26MMA_64x128x16_F32F16F16_SSILNSO_5MajorE0ELSQ_0ELNSO_7ScaleInE1ELSR_1EEEEEENS4_6LayoutINS5_IJSC_SC_SC_EEENS5_IJNSA_ILi0EEESW_SW_EEEEENS5_IJNS4_10UnderscoreESZ_SZ_EEEEENS4_13SM90_TMA_LOADENS4_14ComposedLayoutINS4_7SwizzleILi3ELi4ELi3EEENS4_18smem_ptr_flag_bitsILi16EEENSU_INS5_IJNSA_ILi8EEESH_EEENS5_IJSH_SC_EEEEEEEvNS4_8identityENS4_23SM90_TMA_LOAD_MULTICASTES1C_vS1D_EENS_8epilogue10collective6detail29Sm90TmaWarpSpecializedAdapterINS1H_15DefaultEpilogueISJ_NS5_IJSC_llEEES1L_NS1G_6thread17LinearCombinationISJ_Li1EffLNS1M_9ScaleType4KindE0ELNS_15FloatRoundStyleE2ESJ_EENS1_15EpilogueDefaultEEEEENS1_19PersistentSchedulerEvEEEEvNT_6ParamsE --------------------------
	.section	.nv.shared._ZN7cutlass13device_kernelINS_4gemm6kernel13GemmUniversalIN4cute5tupleIJiiiiEEENS1_10collective13CollectiveMmaINS1_34MainloopSm90TmaGmmaWarpSpecializedILi7ENS5_IJNS4_1CILi2EEENSA_ILi1EEESC_EEENS1_24KernelTmaWarpSpecializedEEENS5_IJNSA_ILi128EEESG_NSA_ILi64EEEEEENS_6half_tENS5_IJlSC_lEEESJ_SK_NS4_8TiledMMAINS4_8MMA_AtomIJNS4_4SM904GMMA26MMA_64x128x16_F32F16F16_SSILNSO_5MajorE0ELSQ_0ELNSO_7ScaleInE1ELSR_1EEEEEENS4_6LayoutINS5_IJSC_SC_SC_EEENS5_IJNSA_ILi0EEESW_SW_EEEEENS5_IJNS4_10UnderscoreESZ_SZ_EEEEENS4_13SM90_TMA_LOADENS4_14ComposedLayoutINS4_7SwizzleILi3ELi4ELi3EEENS4_18smem_ptr_flag_bitsILi16EEENSU_INS5_IJNSA_ILi8EEESH_EEENS5_IJSH_SC_EEEEEEEvNS4_8identityENS4_23SM90_TMA_LOAD_MULTICASTES1C_vS1D_EENS_8epilogue10collective6detail29Sm90TmaWarpSpecializedAdapterINS1H_15DefaultEpilogueISJ_NS5_IJSC_llEEES1L_NS1G_6thread17LinearCombinationISJ_Li1EffLNS1M_9ScaleType4KindE0ELNS_15FloatRoundStyleE2ESJ_EENS1_15EpilogueDefaultEEEEENS1_19PersistentSchedulerEvEEEEvNT_6ParamsE,"aw",@nobits
	.sectionflags	@""
	.align	16
	.zero		1024


//--------------------- .nv.shared._ZN7cutlass13device_kernelINS_4gemm6kernel13GemmUniversalIN4cute5tupleIJiiiiEEENS1_10collective13CollectiveMmaINS1_19MainloopSm90TmaGmmaILi7ENS5_IJNS4_1CILi2EEENSA_ILi1EEESC_EEELi1EEENS5_IJNSA_ILi128EEESF_NSA_ILi64EEEEEENS_6half_tENS5_IJlSC_lEEESI_SJ_NS4_8TiledMMAINS4_8MMA_AtomIJNS4_4SM904GMMA26MMA_64x128x16_F32F16F16_SSILNSN_5MajorE0ELSP_0ELNSN_7ScaleInE1ELSQ_1EEEEEENS4_6LayoutINS5_IJSC_SC_SC_EEENS5_IJNSA_ILi0EEESV_SV_EEEEENS5_IJNS4_10UnderscoreESY_SY_EEEEENS4_13SM90_TMA_LOADENS4_14ComposedLayoutINS4_7SwizzleILi3ELi4ELi3EEENS4_18smem_ptr_flag_bitsILi16EEENST_INS5_IJNSA_ILi8EEESG_EEENS5_IJSG_SC_EEEEEEEvNS4_8identityENS4_23SM90_TMA_LOAD_MULTICASTES1B_vS1C_EENS_8epilogue10collective6detail29Sm90TmaWarpSpecializedAdapterINS1G_15DefaultEpilogueISI_NS5_IJSC_llEEES1K_NS1F_6thread17LinearCombinationISI_Li1EffLNS1L_9ScaleType4KindE0ELNS_15FloatRoundStyleE2ESI_EENS1_15EpilogueDefaultEEEEENS1_19PersistentSchedulerEvEEEEvNT_6ParamsE --------------------------
	.section	.nv.shared._ZN7cutlass13device_kernelINS_4gemm6kernel13GemmUniversalIN4cute5tupleIJiiiiEEENS1_10collective13CollectiveMmaINS1_19MainloopSm90TmaGmmaILi7ENS5_IJNS4_1CILi2EEENSA_ILi1EEESC_EEELi1EEENS5_IJNSA_ILi128EEESF_NSA_ILi64EEEEEENS_6half_tENS5_IJlSC_lEEESI_SJ_NS4_8TiledMMAINS4_8MMA_AtomIJNS4_4SM904GMMA26MMA_64x128x16_F32F16F16_SSILNSN_5MajorE0ELSP_0ELNSN_7ScaleInE1ELSQ_1EEEEEENS4_6LayoutINS5_IJSC_SC_SC_EEENS5_IJNSA_ILi0EEESV_SV_EEEEENS5_IJNS4_10UnderscoreESY_SY_EEEEENS4_13SM90_TMA_LOADENS4_14ComposedLayoutINS4_7SwizzleILi3ELi4ELi3EEENS4_18smem_ptr_flag_bitsILi16EEENST_INS5_IJNSA_ILi8EEESG_EEENS5_IJSG_SC_EEEEEEEvNS4_8identityENS4_23SM90_TMA_LOAD_MULTICASTES1B_vS1C_EENS_8epilogue10collective6detail29Sm90TmaWarpSpecializedAdapterINS1G_15DefaultEpilogueISI_NS5_IJSC_llEEES1K_NS1F_6thread17LinearCombinationISI_Li1EffLNS1L_9ScaleType4KindE0ELNS_15FloatRoundStyleE2ESI_EENS1_15EpilogueDefaultEEEEENS1_19PersistentSchedulerEvEEEEvNT_6ParamsE,"aw",@nobits
	.sectionflags	@""
	.align	16
	.zero		1024


//--------------------- .nv.shared._ZN7cutlass13device_kernelINS_4gemm6kernel13GemmUniversalIN4cute5tupleIJiiiiEEENS1_10collective13CollectiveMmaINS1_34MainloopSm90TmaGmmaWarpSpecializedILi5ENS5_IJNS4_1CILi2EEENSA_ILi1EEESC_EEENS1_35KernelTmaWarpSpecializedCooperativeEEENS5_IJNSA_ILi128EEESG_NSA_ILi64EEEEEENS_6half_tENS5_IJlSC_lEEESJ_SK_NS4_8TiledMMAINS4_8MMA_AtomIJNS4_4SM904GMMA26MMA_64x128x16_F32F16F16_SSILNSO_5MajorE0ELSQ_0ELNSO_7ScaleInE1ELSR_1EEEEEENS4_6LayoutISD_NS5_IJSC_NSA_ILi0EEESV_EEEEENS5_IJNS4_10UnderscoreESY_SY_EEEEENS4_13SM90_TMA_LOADENS4_14ComposedLayoutINS4_7SwizzleILi3ELi4ELi3EEENS4_18smem_ptr_flag_bitsILi16EEENSU_INS5_IJNSA_ILi8EEESH_EEENS5_IJSH_SC_EEEEEEEvNS4_8identityENS4_23SM90_TMA_LOAD_MULTICASTES1B_vS1C_EENS_8epilogue10collective6detail29Sm90TmaWarpSpecializedAdapterINS1G_15DefaultEpilogueISJ_NS5_IJSC_llEEES1K_NS1F_6thread17LinearCombinationISJ_Li1EffLNS1L_9ScaleType4KindE0ELNS_15FloatRoundStyleE2ESJ_EENS1_15EpilogueDefaultEEEEENS1_19PersistentSchedulerEvEEEEvNT_6ParamsE --------------------------
	.section	.nv.shared._ZN7cutlass13device_kernelINS_4gemm6kernel13GemmUniversalIN4cute5tupleIJiiiiEEENS1_10collective13CollectiveMmaINS1_34MainloopSm90TmaGmmaWarpSpecializedILi5ENS5_IJNS4_1CILi2EEENSA_ILi1EEESC_EEENS1_35KernelTmaWarpSpecializedCooperativeEEENS5_IJNSA_ILi128EEESG_NSA_ILi64EEEEEENS_6half_tENS5_IJlSC_lEEESJ_SK_NS4_8TiledMMAINS4_8MMA_AtomIJNS4_4SM904GMMA26MMA_64x128x16_F32F16F16_SSILNSO_5MajorE0ELSQ_0ELNSO_7ScaleInE1ELSR_1EEEEEENS4_6LayoutISD_NS5_IJSC_NSA_ILi0EEESV_EEEEENS5_IJNS4_10UnderscoreESY_SY_EEEEENS4_13SM90_TMA_LOADENS4_14ComposedLayoutINS4_7SwizzleILi3ELi4ELi3EEENS4_18smem_ptr_flag_bitsILi16EEENSU_INS5_IJNSA_ILi8EEESH_EEENS5_IJSH_SC_EEEEEEEvNS4_8identityENS4_23SM90_TMA_LOAD_MULTICASTES1B_vS1C_EENS_8epilogue10collective6detail29Sm90TmaWarpSpecializedAdapterINS1G_15DefaultEpilogueISJ_NS5_IJSC_llEEES1K_NS1F_6thread17LinearCombinationISJ_Li1EffLNS1L_9ScaleType4KindE0ELNS_15FloatRoundStyleE2ESJ_EENS1_15EpilogueDefaultEEEEENS1_19PersistentSchedulerEvEEEEvNT_6ParamsE,"aw",@nobits
	.sectionflags	@""
	.align	16
	.zero		1024


//--------------------- .nv.shared._ZN7cutlass13device_kernelINS_4gemm6kernel13GemmUniversalIN4cute5tupleIJiiiiEEENS1_10collective13CollectiveMmaINS1_34MainloopSm90TmaGmmaWarpSpecializedILi7ENS5_IJNS4_1CILi2EEENSA_ILi1EEESC_EEENS1_35KernelTmaWarpSpecializedCooperativeEEENS5_IJNSA_ILi128EEESG_NSA_ILi64EEEEEENS_6half_tENS5_IJlSC_lEEESJ_SK_NS4_8TiledMMAINS4_8MMA_AtomIJNS4_4SM904GMMA26MMA_64x128x16_F32F16F16_SSILNSO_5MajorE0ELSQ_0ELNSO_7ScaleInE1ELSR_1EEEEEENS4_6LayoutISD_NS5_IJSC_NSA_ILi0EEESV_EEEEENS5_IJNS4_10UnderscoreESY_SY_EEEEENS4_13SM90_TMA_LOADENS4_14ComposedLayoutINS4_7SwizzleILi3ELi4ELi3EEENS4_18smem_ptr_flag_bitsILi16EEENSU_INS5_IJNSA_ILi8EEESH_EEENS5_IJSH_SC_EEEEEEEvNS4_8identityENS4_23SM90_TMA_LOAD_MULTICASTES1B_vS1C_EENS_8epilogue10collective6detail29Sm90TmaWarpSpecializedAdapterINS1G_15DefaultEpilogueISJ_NS5_IJSC_llEEES1K_NS1F_6thread17LinearCombinationISJ_Li1EffLNS1L_9ScaleType4KindE0ELNS_15FloatRoundStyleE2ESJ_EENS1_15EpilogueDefaultEEEEENS1_19PersistentSchedulerEvEEEEvNT_6ParamsE --------------------------
	.section	.nv.shared._ZN7cutlass13device_kernelINS_4gemm6kernel13GemmUniversalIN4cute5tupleIJiiiiEEENS1_10collective13CollectiveMmaINS1_34MainloopSm90TmaGmmaWarpSpecializedILi7ENS5_IJNS4_1CILi2EEENSA_ILi1EEESC_EEENS1_35KernelTmaWarpSpecializedCooperativeEEENS5_IJNSA_ILi128EEESG_NSA_ILi64EEEEEENS_6half_tENS5_IJlSC_lEEESJ_SK_NS4_8TiledMMAINS4_8MMA_AtomIJNS4_4SM904GMMA26MMA_64x128x16_F32F16F16_SSILNSO_5MajorE0ELSQ_0ELNSO_7ScaleInE1ELSR_1EEEEEENS4_6LayoutISD_NS5_IJSC_NSA_ILi0EEESV_EEEEENS5_IJNS4_10UnderscoreESY_SY_EEEEENS4_13SM90_TMA_LOADENS4_14ComposedLayoutINS4_7SwizzleILi3ELi4ELi3EEENS4_18smem_ptr_flag_bitsILi16EEENSU_INS5_IJNSA_ILi8EEESH_EEENS5_IJSH_SC_EEEEEEEvNS4_8identityENS4_23SM90_TMA_LOAD_MULTICASTES1B_vS1C_EENS_8epilogue10collective6detail29Sm90TmaWarpSpecializedAdapterINS1G_15DefaultEpilogueISJ_NS5_IJSC_llEEES1K_NS1F_6thread17LinearCombinationISJ_Li1EffLNS1L_9ScaleType4KindE0ELNS_15FloatRoundStyleE2ESJ_EENS1_15EpilogueDefaultEEEEENS1_19PersistentSchedulerEvEEEEvNT_6ParamsE,"aw",@nobits
	.sectionflags	@""
	.align	16
	.zero		1024


//--------------------- .nv.constant0._ZN7cutlass9reference6device6kernel17BlockCompareEqualINS_6half_tEEEvPiPKT_S8_m --------------------------
	.section	.nv.constant0._ZN7cutlass9reference6device6kernel17BlockCompareEqualINS_6half_tEEEvPiPKT_S8_m,"a",@progbits
	.sectionflags	@""
	.align	4
.nv.constant0._ZN7cutlass9reference6device6kernel17BlockCompareEqualINS_6half_tEEEvPiPKT_S8_m:
	.zero		560


//--------------------- .nv.constant0._ZN7cutlass9reference6device6kernel11GemmComplexINS_6half_tENS_6layout8RowMajorES4_NS5_11ColumnMajorES4_S7_ffS4_NS_16NumericConverterIS4_fLNS_15FloatRoundStyleE2EEENS_12multiply_addIfffEELi4ELi16EEEvNS_4gemm9GemmCoordET5_NS_9TensorRefIT_T0_EENS_16ComplexTransformENSG_IT1_T2_EESK_SF_NSG_IT3_T4_EENSG_IT7_SP_EET6_illll --------------------------
	.section	.nv.constant0._ZN7cutlass9reference6device6kernel11GemmComplexINS_6half_tENS_6layout8RowMajorES4_NS5_11ColumnMajorES4_S7_ffS4_NS_16NumericConverterIS4_fLNS_15FloatRoundStyleE2EEENS_12multiply_addIfffEELi4ELi16EEEvNS_4gemm9GemmCoordET5_NS_9TensorRefIT_T0_EENS_16ComplexTransformENSG_IT1_T2_EESK_SF_NSG_IT3_T4_EENSG_IT7_SP_EET6_illll,"a",@progbits
	.sectionflags	@""
	.align	4
.nv.constant0._ZN7cutlass9reference6device6kernel11GemmComplexINS_6half_tENS_6layout8RowMajorES4_NS5_11ColumnMajorES4_S7_ffS4_NS_16NumericConverterIS4_fLNS_15FloatRoundStyleE2EEENS_12multiply_addIfffEELi4ELi16EEEvNS_4gemm9GemmCoordET5_NS_9TensorRefIT_T0_EENS_16ComplexTransformENSG_IT1_T2_EESK_SF_NSG_IT3_T4_EENSG_IT7_SP_EET6_illll:
	.zero		664


//--------------------- .nv.constant0._ZN7cutlass9reference6device6kernel11GemmComplexINS_6half_tENS_6layout8RowMajorES4_NS5_11ColumnMajorES4_S7_ffS4_NS_16NumericConverterIS4_fLNS_15FloatRoundStyleE2EEENS_12multiply_addIfffEELi4ELi4EEEvNS_4gemm9GemmCoordET5_NS_9TensorRefIT_T0_EENS_16ComplexTransformENSG_IT1_T2_EESK_SF_NSG_IT3_T4_EENSG_IT7_SP_EET6_illll --------------------------
	.section	.nv.constant0._ZN7cutlass9reference6device6kernel11GemmComplexINS_6half_tENS_6layout8RowMajorES4_NS5_11ColumnMajorES4_S7_ffS4_NS_16NumericConverterIS4_fLNS_15FloatRoundStyleE2EEENS_12multiply_addIfffEELi4ELi4EEEvNS_4gemm9GemmCoordET5_NS_9TensorRefIT_T0_EENS_16ComplexTransformENSG_IT1_T2_EESK_SF_NSG_IT3_T4_EENSG_IT7_SP_EET6_illll,"a",@progbits
	.sectionflags	@""
	.align	4
.nv.constant0._ZN7cutlass9reference6device6kernel11GemmComplexINS_6half_tENS_6layout8RowMajorES4_NS5_11ColumnMajorES4_S7_ffS4_NS_16NumericConverterIS4_fLNS_15FloatRoundStyleE2EEENS_12multiply_addIfffEELi4ELi4EEEvNS_4gemm9GemmCoordET5_NS_9TensorRefIT_T0_EENS_16ComplexTransformENSG_IT1_T2_EESK_SF_NSG_IT3_T4_EENSG_IT7_SP_EET6_illll:
	.zero		664


//--------------------- .nv.constant0._ZN7cutlass9reference6device6kernel12BlockForEachINS_6half_tENS1_6detail17RandomUniformFuncIS4_EEEEvPT_mNT0_6ParamsE --------------------------
	.section	.nv.constant0._ZN7cutlass9reference6device6kernel12BlockForEachINS_6half_tENS1_6detail17RandomUniformFuncIS4_EEEEvPT_mNT0_6ParamsE,"a",@progbits
	.sectionflags	@""
	.align	4
.nv.constant0._ZN7cutlass9reference6device6kernel12BlockForEachINS_6half_tENS1_6detail17RandomUniformFuncIS4_EEEEvPT_mNT0_6ParamsE:
	.zero		592


//--------------------- .nv.constant0._ZN7cutlass13device_kernelINS_4gemm6kernel13GemmUniversalIN4cute5tupleIJiiiiEEENS1_10collective13CollectiveMmaINS1_34MainloopSm90TmaGmmaWarpSpecializedILi6ENS5_IJNS4_1CILi2EEENSA_ILi1EEESC_EEENS1_35KernelTmaWarpSpecializedCooperativeEEENS5_IJNSA_ILi128EEESG_NSA_ILi64EEEEEENS_6half_tENS5_IJlSC_lEEESJ_SK_NS4_8TiledMMAINS4_8MMA_AtomIJNS4_4SM904GMMA26MMA_64x128x16_F32F16F16_SSILNSO_5MajorE0ELSQ_0ELNSO_7ScaleInE1ELSR_1EEEEEENS4_6LayoutISD_NS5_IJSC_NSA_ILi0EEESV_EEEEENS5_IJNS4_10UnderscoreESY_SY_EEEEENS4_13SM90_TMA_LOADENS4_14ComposedLayoutINS4_7SwizzleILi3ELi4ELi3EEENS4_18smem_ptr_flag_bitsILi16EEENSU_INS5_IJNSA_ILi8EEESH_EEENS5_IJSH_SC_EEEEEEEvNS4_8identityENS4_23SM90_TMA_LOAD_MULTICASTES1B_vS1C_EENS_8epilogue10collective18CollectiveEpilogueINS1F_22Sm90TmaWarpSpecializedILi4ELi2ELi16ELb1ELb0EEEJSI_NS5_IJSG_NSA_ILi32EEEEEESJ_NS5_IJSC_llEEESJ_S1M_NS1F_6fusion15Sm90TreeVisitorINS1N_11Sm90ComputeINS_24homogeneous_multiply_addESJ_fLNS_15FloatRoundStyleE2EvEEJNS1N_19Sm90ScalarBroadcastIfNS5_IJSV_SV_SV_EEELi1ENS_10multipliesEEENS1N_12Sm90SrcFetchISJ_EENS1O_INS1P_IS1V_ffLS1R_2EvEEJS1W_NS1N_12Sm90AccFetchEEEEEEES11_NS12_IS14_S16_NSU_INS5_IJSH_S17_EEENS5_IJSC_SH_EEEEEEENS4_17SM75_U16x8_LDSM_TENS4_14SM90_TMA_STOREES26_NS4_17SM90_U16x8_STSM_TENS4_9Copy_AtomIJNS4_17SM90_U32x4_STSM_NESJ_EEEvEEENS1_19PersistentSchedulerEvEEEEvNT_6ParamsE --------------------------
	.section	.nv.constant0._ZN7cutlass13device_kernelINS_4gemm6kernel13GemmUniversalIN4cute5tupleIJiiiiEEENS1_10collective13CollectiveMmaINS1_34MainloopSm90TmaGmmaWarpSpecializedILi6ENS5_IJNS4_1CILi2EEENSA_ILi1EEESC_EEENS1_35KernelTmaWarpSpecializedCooperativeEEENS5_IJNSA_ILi128EEESG_NSA_ILi64EEEEEENS_6half_tENS5_IJlSC_lEEESJ_SK_NS4_8TiledMMAINS4_8MMA_AtomIJNS4_4SM904GMMA26MMA_64x128x16_F32F16F16_SSILNSO_5MajorE0ELSQ_0ELNSO_7ScaleInE1ELSR_1EEEEEENS4_6LayoutISD_NS5_IJSC_NSA_ILi0EEESV_EEEEENS5_IJNS4_10UnderscoreESY_SY_EEEEENS4_13SM90_TMA_LOADENS4_14ComposedLayoutINS4_7SwizzleILi3ELi4ELi3EEENS4_18smem_ptr_flag_bitsILi16EEENSU_INS5_IJNSA_ILi8EEESH_EEENS5_IJSH_SC_EEEEEEEvNS4_8identityENS4_23SM90_TMA_LOAD_MULTICASTES1B_vS1C_EENS_8epilogue10collective18CollectiveEpilogueINS1F_22Sm90TmaWarpSpecializedILi4ELi2ELi16ELb1ELb0EEEJSI_NS5_IJSG_NSA_ILi32EEEEEESJ_NS5_IJSC_llEEESJ_S1M_NS1F_6fusion15Sm90TreeVisitorINS1N_11Sm90ComputeINS_24homogeneous_multiply_addESJ_fLNS_15FloatRoundStyleE2EvEEJNS1N_19Sm90ScalarBroadcastIfNS5_IJSV_SV_SV_EEELi1ENS_10multipliesEEENS1N_12Sm90SrcFetchISJ_EENS1O_INS1P_IS1V_ffLS1R_2EvEEJS1W_NS1N_12Sm90AccFetchEEEEEEES11_NS12_IS14_S16_NSU_INS5_IJSH_S17_EEENS5_IJSC_SH_EEEEEEENS4_17SM75_U16x8_LDSM_TENS4_14SM90_TMA_STOREES26_NS4_17SM90_U16x8_STSM_TENS4_9Copy_AtomIJNS4_17SM90_U32x4_STSM_NESJ_EEEvEEENS1_19PersistentSchedulerEvEEEEvNT_6ParamsE,"a",@progbits
	.sectionflags	@""
	.align	4
.nv.constant0._ZN7cutlass13device_kernelINS_4gemm6kernel13GemmUniversalIN4cute5tupleIJiiiiEEENS1_10collective13CollectiveMmaINS1_34MainloopSm90TmaGmmaWarpSpecializedILi6ENS5_IJNS4_1CILi2EEENSA_ILi1EEESC_EEENS1_35KernelTmaWarpSpecializedCooperativeEEENS5_IJNSA_ILi128EEESG_NSA_ILi64EEEEEENS_6half_tENS5_IJlSC_lEEESJ_SK_NS4_8TiledMMAINS4_8MMA_AtomIJNS4_4SM904GMMA26MMA_64x128x16_F32F16F16_SSILNSO_5MajorE0ELSQ_0ELNSO_7ScaleInE1ELSR_1EEEEEENS4_6LayoutISD_NS5_IJSC_NSA_ILi0EEESV_EEEEENS5_IJNS4_10UnderscoreESY_SY_EEEEENS4_13SM90_TMA_LOADENS4_14ComposedLayoutINS4_7SwizzleILi3ELi4ELi3EEENS4_18smem_ptr_flag_bitsILi16EEENSU_INS5_IJNSA_ILi8EEESH_EEENS5_IJSH_SC_EEEEEEEvNS4_8identityENS4_23SM90_TMA_LOAD_MULTICASTES1B_vS1C_EENS_8epilogue10collective18CollectiveEpilogueINS1F_22Sm90TmaWarpSpecializedILi4ELi2ELi16ELb1ELb0EEEJSI_NS5_IJSG_NSA_ILi32EEEEEESJ_NS5_IJSC_llEEESJ_S1M_NS1F_6fusion15Sm90TreeVisitorINS1N_11Sm90ComputeINS_24homogeneous_multiply_addESJ_fLNS_15FloatRoundStyleE2EvEEJNS1N_19Sm90ScalarBroadcastIfNS5_IJSV_SV_SV_EEELi1ENS_10multipliesEEENS1N_12Sm90SrcFetchISJ_EENS1O_INS1P_IS1V_ffLS1R_2EvEEJS1W_NS1N_12Sm90AccFetchEEEEEEES11_NS12_IS14_S16_NSU_INS5_IJSH_S17_EEENS5_IJSC_SH_EEEEEEENS4_17SM75_U16x8_LDSM_TENS4_14SM90_TMA_STOREES26_NS4_17SM90_U16x8_STSM_TENS4_9Copy_AtomIJNS4_17SM90_U32x4_STSM_NESJ_EEEvEEENS1_19PersistentSchedulerEvEEEEvNT_6ParamsE:
	.zero		2432


//--------------------- .nv.constant0._ZN7cutlass13device_kernelINS_4gemm6kernel13GemmUniversalIN4cute5tupleIJiiiiEEENS1_10collective13CollectiveMmaINS1_34MainloopSm90TmaGmmaWarpSpecializedILi6ENS5_IJNS4_1CILi2EEENSA_ILi1EEESC_EEENS1_35KernelTmaWarpSpecializedCooperativeEEENS5_IJNSA_ILi128EEESG_NSA_ILi64EEEEEENS_6half_tENS5_IJlSC_lEEESJ_SK_NS4_8TiledMMAINS4_8MMA_AtomIJNS4_4SM904GMMA26MMA_64x128x16_F32F16F16_SSILNSO_5MajorE0ELSQ_0ELNSO_7ScaleInE1ELSR_1EEEEEENS4_6LayoutISD_NS5_IJSC_NSA_ILi0EEESV_EEEEENS5_IJNS4_10UnderscoreESY_SY_EEEEENS4_13SM90_TMA_LOADENS4_14ComposedLayoutINS4_7SwizzleILi3ELi4ELi3EEENS4_18smem_ptr_flag_bitsILi16EEENSU_INS5_IJNSA_ILi8EEESH_EEENS5_IJSH_SC_EEEEEEEvNS4_8identityENS4_23SM90_TMA_LOAD_MULTICASTES1B_vS1C_EENS_8epilogue10collective18CollectiveEpilogueINS1F_22Sm90TmaWarpSpecializedILi4ELi2ELi16ELb1ELb0EEEJSI_NS5_IJSG_NSA_ILi32EEEEEESJ_NS5_IJSC_llEEESJ_S1M_NS1F_6fusion15FusionCallbacksIS1J_NS1N_17LinearCombinationISJ_fSJ_fLNS_15FloatRoundStyleE2EEESI_S1L_JEEES11_NS12_IS14_S16_NSU_INS5_IJSH_S17_EEENS5_IJSC_SH_EEEEEEENS4_17SM75_U16x8_LDSM_TENS4_14SM90_TMA_STOREES1W_NS4_17SM90_U16x8_STSM_TENS4_9Copy_AtomIJNS4_17SM90_U32x4_STSM_NESJ_EEEvEEENS1_16StreamKSchedulerEvEEEEvNT_6ParamsE --------------------------
	.section	.nv.constant0._ZN7cutlass13device_kernelINS_4gemm6kernel13GemmUniversalIN4cute5tupleIJiiiiEEENS1_10collective13CollectiveMmaINS1_34MainloopSm90TmaGmmaWarpSpecializedILi6ENS5_IJNS4_1CILi2EEENSA_ILi1EEESC_EEENS1_35KernelTmaWarpSpecializedCooperativeEEENS5_IJNSA_ILi128EEESG_NSA_ILi64EEEEEENS_6half_tENS5_IJlSC_lEEESJ_SK_NS4_8TiledMMAINS4_8MMA_AtomIJNS4_4SM904GMMA26MMA_64x128x16_F32F16F16_SSILNSO_5MajorE0ELSQ_0ELNSO_7ScaleInE1ELSR_1EEEEEENS4_6LayoutISD_NS5_IJSC_NSA_ILi0EEESV_EEEEENS5_IJNS4_10UnderscoreESY_SY_EEEEENS4_13SM90_TMA_LOADENS4_14ComposedLayoutINS4_7SwizzleILi3ELi4ELi3EEENS4_18smem_ptr_flag_bitsILi16EEENSU_INS5_IJNSA_ILi8EEESH_EEENS5_IJSH_SC_EEEEEEEvNS4_8identityENS4_23SM90_TMA_LOAD_MULTICASTES1B_vS1C_EENS_8epilogue10collective18CollectiveEpilogueINS1F_22Sm90TmaWarpSpecializedILi4ELi2ELi16ELb1ELb0EEEJSI_NS5_IJSG_NSA_ILi32EEEEEESJ_NS5_IJSC_llEEESJ_S1M_NS1F_6fusion15FusionCallbacksIS1J_NS1N_17LinearCombinationISJ_fSJ_fLNS_15FloatRoundStyleE2EEESI_S1L_JEEES11_NS12_IS14_S16_NSU_INS5_IJSH_S17_EEENS5_IJSC_SH_EEEEEEENS4_17SM75_U16x8_LDSM_TENS4_14SM90_TMA_STOREES1W_NS4_17SM90_U16x8_STSM_TENS4_9Copy_AtomIJNS4_17SM90_U32x4_STSM_NESJ_EEEvEEENS1_16StreamKSchedulerEvEEEEvNT_6ParamsE,"a",@progbits
	.sectionflags	@""
	.align	4
.nv.constant0._ZN7cutlass13device_kernelINS_4gemm6kernel13GemmUniversalIN4cute5tupleIJiiiiEEENS1_10collective13CollectiveMmaINS1_34MainloopSm90TmaGmmaWarpSpecializedILi6ENS5_IJNS4_1CILi2EEENSA_ILi1EEESC_EEENS1_35KernelTmaWarpSpecializedCooperativeEEENS5_IJNSA_ILi128EEESG_NSA_ILi64EEEEEENS_6half_tENS5_IJlSC_lEEESJ_SK_NS4_8TiledMMAINS4_8MMA_AtomIJNS4_4SM904GMMA26MMA_64x128x16_F32F16F16_SSILNSO_5MajorE0ELSQ_0ELNSO_7ScaleInE1ELSR_1EEEEEENS4_6LayoutISD_NS5_IJSC_NSA_ILi0EEESV_EEEEENS5_IJNS4_10UnderscoreESY_SY_EEEEENS4_13SM90_TMA_LOADENS4_14ComposedLayoutINS4_7SwizzleILi3ELi4ELi3EEENS4_18smem_ptr_flag_bitsILi16EEENSU_INS5_IJNSA_ILi8EEESH_EEENS5_IJSH_SC_EEEEEEEvNS4_8identityENS4_23SM90_TMA_LOAD_MULTICASTES1B_vS1C_EENS_8epilogue10collective18CollectiveEpilogueINS1F_22Sm90TmaWarpSpecializedILi4ELi2ELi16ELb1ELb0EEEJSI_NS5_IJSG_NSA_ILi32EEEEEESJ_NS5_IJSC_llEEESJ_S1M_NS1F_6fusion15FusionCallbacksIS1J_NS1N_17LinearCombinationISJ_fSJ_fLNS_15FloatRoundStyleE2EEESI_S1L_JEEES11_NS12_IS14_S16_NSU_INS5_IJSH_S17_EEENS5_IJSC_SH_EEEEEEENS4_17SM75_U16x8_LDSM_TENS4_14SM90_TMA_STOREES1W_NS4_17SM90_U16x8_STSM_TENS4_9Copy_AtomIJNS4_17SM90_U32x4_STSM_NESJ_EEEvEEENS1_16StreamKSchedulerEvEEEEvNT_6ParamsE:
	.zero		2560


//--------------------- .nv.constant0._ZN7cutlass13device_kernelINS_4gemm6kernel13GemmUniversalIN4cute5tupleIJiiiiEEENS1_10collective13CollectiveMmaINS1_34MainloopSm90TmaGmmaWarpSpecializedILi6ENS5_IJNS4_1CILi2EEENSA_ILi1EEESC_EEENS1_32KernelTmaWarpSpecializedPingpongEEENS5_IJNSA_ILi128EEESG_NSA_ILi64EEEEEENS_6half_tENS5_IJlSC_lEEESJ_SK_NS4_8TiledMMAINS4_8MMA_AtomIJNS4_4SM904GMMA26MMA_64x128x16_F32F16F16_SSILNSO_5MajorE0ELSQ_0ELNSO_7ScaleInE1ELSR_1EEEEEENS4_6LayoutINS5_IJSC_SC_SC_EEENS5_IJNSA_ILi0EEESW_SW_EEEEENS5_IJNS4_10UnderscoreESZ_SZ_EEEEENS4_13SM90_TMA_LOADENS4_14ComposedLayoutINS4_7SwizzleILi3ELi4ELi3EEENS4_18smem_ptr_flag_bitsILi16EEENSU_INS5_IJNSA_ILi8EEESH_EEENS5_IJSH_SC_EEEEEEEvNS4_8identityENS4_23SM90_TMA_LOAD_MULTICASTES1C_vS1D_EENS_8epilogue10collective18CollectiveEpilogueINS1G_22Sm90TmaWarpSpecializedILi4ELi2ELi16ELb1ELb0EEEJSI_NS5_IJSH_NSA_ILi32EEEEEESJ_NS5_IJSC_llEEESJ_S1N_NS1G_6fusion15FusionCallbacksIS1K_NS1O_17LinearCombinationISJ_fSJ_fLNS_15FloatRoundStyleE2EEESI_S1M_JEEES12_NS13_IS15_S17_NSU_INS5_IJSH_S18_EEENS5_IJSC_SH_EEEEEEENS4_17SM75_U16x8_LDSM_TENS4_14SM90_TMA_STOREES1X_NS4_17SM90_U16x8_STSM_TENS4_9Copy_AtomIJNS4_17SM90_U32x4_STSM_NESJ_EEEvEEENS1_19PersistentSchedulerEvEEEEvNT_6ParamsE --------------------------
	.section	.nv.constant0._ZN7cutlass13device_kernelINS_4gemm6kernel13GemmUniversalIN4cute5tupleIJiiiiEEENS1_10collective13CollectiveMmaINS1_34MainloopSm90TmaGmmaWarpSpecializedILi6ENS5_IJNS4_1CILi2EEENSA_ILi1EEESC_EEENS1_32KernelTmaWarpSpecializedPingpongEEENS5_IJNSA_ILi128EEESG_NSA_ILi64EEEEEENS_6half_tENS5_IJlSC_lEEESJ_SK_NS4_8TiledMMAINS4_8MMA_AtomIJNS4_4SM904GMMA26MMA_64x128x16_F32F16F16_SSILNSO_5MajorE0ELSQ_0ELNSO_7ScaleInE1ELSR_1EEEEEENS4_6LayoutINS5_IJSC_SC_SC_EEENS5_IJNSA_ILi0EEESW_SW_EEEEENS5_IJNS4_10UnderscoreESZ_SZ_EEEEENS4_13SM90_TMA_LOADENS4_14ComposedLayoutINS4_7SwizzleILi3ELi4ELi3EEENS4_18smem_ptr_flag_bitsILi16EEENSU_INS5_IJNSA_ILi8EEESH_EEENS5_IJSH_SC_EEEEEEEvNS4_8identityENS4_23SM90_TMA_LOAD_MULTICASTES1C_vS1D_EENS_8epilogue10collective18CollectiveEpilogueINS1G_22Sm90TmaWarpSpecializedILi4ELi2ELi16ELb1ELb0EEEJSI_NS5_IJSH_NSA_ILi32EEEEEESJ_NS5_IJSC_llEEESJ_S1N_NS1G_6fusion15FusionCallbacksIS1K_NS1O_17LinearCombinationISJ_fSJ_fLNS_15FloatRoundStyleE2EEESI_S1M_JEEES12_NS13_IS15_S17_NSU_INS5_IJSH_S18_EEENS5_IJSC_SH_EEEEEEENS4_17SM75_U16x8_LDSM_TENS4_14SM90_TMA_STOREES1X_NS4_17SM90_U16x8_STSM_TENS4_9Copy_AtomIJNS4_17SM90_U32x4_STSM_NESJ_EEEvEEENS1_19PersistentSchedulerEvEEEEvNT_6ParamsE,"a",@progbits
	.sectionflags	@""
	.align	4
.nv.constant0._ZN7cutlass13device_kernelINS_4gemm6kernel13GemmUniversalIN4cute5tupleIJiiiiEEENS1_10collective13CollectiveMmaINS1_34MainloopSm90TmaGmmaWarpSpecializedILi6ENS5_IJNS4_1CILi2EEENSA_ILi1EEESC_EEENS1_32KernelTmaWarpSpecializedPingpongEEENS5_IJNSA_ILi128EEESG_NSA_ILi64EEEEEENS_6half_tENS5_IJlSC_lEEESJ_SK_NS4_8TiledMMAINS4_8MMA_AtomIJNS4_4SM904GMMA26MMA_64x128x16_F32F16F16_SSILNSO_5MajorE0ELSQ_0ELNSO_7ScaleInE1ELSR_1EEEEEENS4_6LayoutINS5_IJSC_SC_SC_EEENS5_IJNSA_ILi0EEESW_SW_EEEEENS5_IJNS4_10UnderscoreESZ_SZ_EEEEENS4_13SM90_TMA_LOADENS4_14ComposedLayoutINS4_7SwizzleILi3ELi4ELi3EEENS4_18smem_ptr_flag_bitsILi16EEENSU_INS5_IJNSA_ILi8EEESH_EEENS5_IJSH_SC_EEEEEEEvNS4_8identityENS4_23SM90_TMA_LOAD_MULTICASTES1C_vS1D_EENS_8epilogue10collective18CollectiveEpilogueINS1G_22Sm90TmaWarpSpecializedILi4ELi2ELi16ELb1ELb0EEEJSI_NS5_IJSH_NSA_ILi32EEEEEESJ_NS5_IJSC_llEEESJ_S1N_NS1G_6fusion15FusionCallbacksIS1K_NS1O_17LinearCombinationISJ_fSJ_fLNS_15FloatRoundStyleE2EEESI_S1M_JEEES12_NS13_IS15_S17_NSU_INS5_IJSH_S18_EEENS5_IJSC_SH_EEEEEEENS4_17SM75_U16x8_LDSM_TENS4_14SM90_TMA_STOREES1X_NS4_17SM90_U16x8_STSM_TENS4_9Copy_AtomIJNS4_17SM90_U32x4_STSM_NESJ_EEEvEEENS1_19PersistentSchedulerEvEEEEvNT_6ParamsE:
	.zero		2432


//--------------------- .nv.constant0._ZN7cutlass13device_kernelINS_4gemm6kernel13GemmUniversalIN4cute5tupleIJiiiiEEENS1_10collective13CollectiveMmaINS1_34MainloopSm90TmaGmmaWarpSpecializedILi7ENS5_IJNS4_1CILi2EEENSA_ILi1EEESC_EEENS1_24KernelTmaWarpSpecializedEEENS5_IJNSA_ILi128EEESG_NSA_ILi64EEEEEENS_6half_tENS5_IJlSC_lEEESJ_SK_NS4_8TiledMMAINS4_8MMA_AtomIJNS4_4SM904GMMA26MMA_64x128x16_F32F16F16_SSILNSO_5MajorE0ELSQ_0ELNSO_7ScaleInE1ELSR_1EEEEEENS4_6LayoutINS5_IJSC_SC_SC_EEENS5_IJNSA_ILi0EEESW_SW_EEEEENS5_IJNS4_10UnderscoreESZ_SZ_EEEEENS4_13SM90_TMA_LOADENS4_14ComposedLayoutINS4_7SwizzleILi3ELi4ELi3EEENS4_18smem_ptr_flag_bitsILi16EEENSU_INS5_IJNSA_ILi8EEESH_EEENS5_IJSH_SC_EEEEEEEvNS4_8identityENS4_23SM90_TMA_LOAD_MULTICASTES1C_vS1D_EENS_8epilogue10collective6detail29Sm90TmaWarpSpecializedAdapterINS1H_15DefaultEpilogueISJ_NS5_IJSC_llEEES1L_NS1G_6thread17LinearCombinationISJ_Li1EffLNS1M_9ScaleType4KindE0ELNS_15FloatRoundStyleE2ESJ_EENS1_15EpilogueDefaultEEEEENS1_19PersistentSchedulerEvEEEEvNT_6ParamsE --------------------------
	.section	.nv.constant0._ZN7cutlass13device_kernelINS_4gemm6kernel13GemmUniversalIN4cute5tupleIJiiiiEEENS1_10collective13CollectiveMmaINS1_34MainloopSm90TmaGmmaWarpSpecializedILi7ENS5_IJNS4_1CILi2EEENSA_ILi1EEESC_EEENS1_24KernelTmaWarpSpecializedEEENS5_IJNSA_ILi128EEESG_NSA_ILi64EEEEEENS_6half_tENS5_IJlSC_lEEESJ_SK_NS4_8TiledMMAINS4_8MMA_AtomIJNS4_4SM904GMMA26MMA_64x128x16_F32F16F16_SSILNSO_5MajorE0ELSQ_0ELNSO_7ScaleInE1ELSR_1EEEEEENS4_6LayoutINS5_IJSC_SC_SC_EEENS5_IJNSA_ILi0EEESW_SW_EEEEENS5_IJNS4_10UnderscoreESZ_SZ_EEEEENS4_13SM90_TMA_LOADENS4_14ComposedLayoutINS4_7SwizzleILi3ELi4ELi3EEENS4_18smem_ptr_flag_bitsILi16EEENSU_INS5_IJNSA_ILi8EEESH_EEENS5_IJSH_SC_EEEEEEEvNS4_8identityENS4_23SM90_TMA_LOAD_MULTICASTES1C_vS1D_EENS_8epilogue10collective6detail29Sm90TmaWarpSpecializedAdapterINS1H_15DefaultEpilogueISJ_NS5_IJSC_llEEES1L_NS1G_6thread17LinearCombinationISJ_Li1EffLNS1M_9ScaleType4KindE0ELNS_15FloatRoundStyleE2ESJ_EENS1_15EpilogueDefaultEEEEENS1_19PersistentSchedulerEvEEEEvNT_6ParamsE,"a",@progbits
	.sectionflags	@""
	.align	4
.nv.constant0._ZN7cutlass13device_kernelINS_4gemm6kernel13GemmUniversalIN4cute5tupleIJiiiiEEENS1_10collective13CollectiveMmaINS1_34MainloopSm90TmaGmmaWarpSpecializedILi7ENS5_IJNS4_1CILi2EEENSA_ILi1EEESC_EEENS1_24KernelTmaWarpSpecializedEEENS5_IJNSA_ILi128EEESG_NSA_ILi64EEEEEENS_6half_tENS5_IJlSC_lEEESJ_SK_NS4_8TiledMMAINS4_8MMA_AtomIJNS4_4SM904GMMA26MMA_64x128x16_F32F16F16_SSILNSO_5MajorE0ELSQ_0ELNSO_7ScaleInE1ELSR_1EEEEEENS4_6LayoutINS5_IJSC_SC_SC_EEENS5_IJNSA_ILi0EEESW_SW_EEEEENS5_IJNS4_10UnderscoreESZ_SZ_EEEEENS4_13SM90_TMA_LOADENS4_14ComposedLayoutINS4_7SwizzleILi3ELi4ELi3EEENS4_18smem_ptr_flag_bitsILi16EEENSU_INS5_IJNSA_ILi8EEESH_EEENS5_IJSH_SC_EEEEEEEvNS4_8identityENS4_23SM90_TMA_LOAD_MULTICASTES1C_vS1D_EENS_8epilogue10collective6detail29Sm90TmaWarpSpecializedAdapterINS1H_15DefaultEpilogueISJ_NS5_IJSC_llEEES1L_NS1G_6thread17LinearCombinationISJ_Li1EffLNS1M_9ScaleType4KindE0ELNS_15FloatRoundStyleE2ESJ_EENS1_15EpilogueDefaultEEEEENS1_19PersistentSchedulerEvEEEEvNT_6ParamsE:
	.zero		1536


//--------------------- .nv.constant0._ZN7cutlass13device_kernelINS_4gemm6kernel13GemmUniversalIN4cute5tupleIJiiiiEEENS1_10collective13CollectiveMmaINS1_19MainloopSm90TmaGmmaILi7ENS5_IJNS4_1CILi2EEENSA_ILi1EEESC_EEELi1EEENS5_IJNSA_ILi128EEESF_NSA_ILi64EEEEEENS_6half_tENS5_IJlSC_lEEESI_SJ_NS4_8TiledMMAINS4_8MMA_AtomIJNS4_4SM904GMMA26MMA_64x128x16_F32F16F16_SSILNSN_5MajorE0ELSP_0ELNSN_7ScaleInE1ELSQ_1EEEEEENS4_6LayoutINS5_IJSC_SC_SC_EEENS5_IJNSA_ILi0EEESV_SV_EEEEENS5_IJNS4_10UnderscoreESY_SY_EEEEENS4_13SM90_TMA_LOADENS4_14ComposedLayoutINS4_7SwizzleILi3ELi4ELi3EEENS4_18smem_ptr_flag_bitsILi16EEENST_INS5_IJNSA_ILi8EEESG_EEENS5_IJSG_SC_EEEEEEEvNS4_8identityENS4_23SM90_TMA_LOAD_MULTICASTES1B_vS1C_EENS_8epilogue10collective6detail29Sm90TmaWarpSpecializedAdapterINS1G_15DefaultEpilogueISI_NS5_IJSC_llEEES1K_NS1F_6thread17LinearCombinationISI_Li1EffLNS1L_9ScaleType4KindE0ELNS_15FloatRoundStyleE2ESI_EENS1_15EpilogueDefaultEEEEENS1_19PersistentSchedulerEvEEEEvNT_6ParamsE --------------------------
	.section	.nv.constant0._ZN7cutlass13device_kernelINS_4gemm6kernel13GemmUniversalIN4cute5tupleIJiiiiEEENS1_10collective13CollectiveMmaINS1_19MainloopSm90TmaGmmaILi7ENS5_IJNS4_1CILi2EEENSA_ILi1EEESC_EEELi1EEENS5_IJNSA_ILi128EEESF_NSA_ILi64EEEEEENS_6half_tENS5_IJlSC_lEEESI_SJ_NS4_8TiledMMAINS4_8MMA_AtomIJNS4_4SM904GMMA26MMA_64x128x16_F32F16F16_SSILNSN_5MajorE0ELSP_0ELNSN_7ScaleInE1ELSQ_1EEEEEENS4_6LayoutINS5_IJSC_SC_SC_EEENS5_IJNSA_ILi0EEESV_SV_EEEEENS5_IJNS4_10UnderscoreESY_SY_EEEEENS4_13SM90_TMA_LOADENS4_14ComposedLayoutINS4_7SwizzleILi3ELi4ELi3EEENS4_18smem_ptr_flag_bitsILi16EEENST_INS5_IJNSA_ILi8EEESG_EEENS5_IJSG_SC_EEEEEEEvNS4_8identityENS4_23SM90_TMA_LOAD_MULTICASTES1B_vS1C_EENS_8epilogue10collective6detail29Sm90TmaWarpSpecializedAdapterINS1G_15DefaultEpilogueISI_NS5_IJSC_llEEES1K_NS1F_6thread17LinearCombinationISI_Li1EffLNS1L_9ScaleType4KindE0ELNS_15FloatRoundStyleE2ESI_EENS1_15EpilogueDefaultEEEEENS1_19PersistentSchedulerEvEEEEvNT_6ParamsE,"a",@progbits
	.sectionflags	@""
	.align	4
.nv.constant0._ZN7cutlass13device_kernelINS_4gemm6kernel13GemmUniversalIN4cute5tupleIJiiiiEEENS1_10collective13CollectiveMmaINS1_19MainloopSm90TmaGmmaILi7ENS5_IJNS4_1CILi2EEENSA_ILi1EEESC_EEELi1EEENS5_IJNSA_ILi128EEESF_NSA_ILi64EEEEEENS_6half_tENS5_IJlSC_lEEESI_SJ_NS4_8TiledMMAINS4_8MMA_AtomIJNS4_4SM904GMMA26MMA_64x128x16_F32F16F16_SSILNSN_5MajorE0ELSP_0ELNSN_7ScaleInE1ELSQ_1EEEEEENS4_6LayoutINS5_IJSC_SC_SC_EEENS5_IJNSA_ILi0EEESV_SV_EEEEENS5_IJNS4_10UnderscoreESY_SY_EEEEENS4_13SM90_TMA_LOADENS4_14ComposedLayoutINS4_7SwizzleILi3ELi4ELi3EEENS4_18smem_ptr_flag_bitsILi16EEENST_INS5_IJNSA_ILi8EEESG_EEENS5_IJSG_SC_EEEEEEEvNS4_8identityENS4_23SM90_TMA_LOAD_MULTICASTES1B_vS1C_EENS_8epilogue10collective6detail29Sm90TmaWarpSpecializedAdapterINS1G_15DefaultEpilogueISI_NS5_IJSC_llEEES1K_NS1F_6thread17LinearCombinationISI_Li1EffLNS1L_9ScaleType4KindE0ELNS_15FloatRoundStyleE2ESI_EENS1_15EpilogueDefaultEEEEENS1_19PersistentSchedulerEvEEEEvNT_6ParamsE:
	.zero		1408


//--------------------- .nv.constant0._ZN7cutlass13device_kernelINS_4gemm6kernel13GemmUniversalIN4cute5tupleIJiiiiEEENS1_10collective13CollectiveMmaINS1_34MainloopSm90TmaGmmaWarpSpecializedILi5ENS5_IJNS4_1CILi2EEENSA_ILi1EEESC_EEENS1_35KernelTmaWarpSpecializedCooperativeEEENS5_IJNSA_ILi128EEESG_NSA_ILi64EEEEEENS_6half_tENS5_IJlSC_lEEESJ_SK_NS4_8TiledMMAINS4_8MMA_AtomIJNS4_4SM904GMMA26MMA_64x128x16_F32F16F16_SSILNSO_5MajorE0ELSQ_0ELNSO_7ScaleInE1ELSR_1EEEEEENS4_6LayoutISD_NS5_IJSC_NSA_ILi0EEESV_EEEEENS5_IJNS4_10UnderscoreESY_SY_EEEEENS4_13SM90_TMA_LOADENS4_14ComposedLayoutINS4_7SwizzleILi3ELi4ELi3EEENS4_18smem_ptr_flag_bitsILi16EEENSU_INS5_IJNSA_ILi8EEESH_EEENS5_IJSH_SC_EEEEEEEvNS4_8identityENS4_23SM90_TMA_LOAD_MULTICASTES1B_vS1C_EENS_8epilogue10collective6detail29Sm90TmaWarpSpecializedAdapterINS1G_15DefaultEpilogueISJ_NS5_IJSC_llEEES1K_NS1F_6thread17LinearCombinationISJ_Li1EffLNS1L_9ScaleType4KindE0ELNS_15FloatRoundStyleE2ESJ_EENS1_15EpilogueDefaultEEEEENS1_19PersistentSchedulerEvEEEEvNT_6ParamsE --------------------------
	.section	.nv.constant0._ZN7cutlass13device_kernelINS_4gemm6kernel13GemmUniversalIN4cute5tupleIJiiiiEEENS1_10collective13CollectiveMmaINS1_34MainloopSm90TmaGmmaWarpSpecializedILi5ENS5_IJNS4_1CILi2EEENSA_ILi1EEESC_EEENS1_35KernelTmaWarpSpecializedCooperativeEEENS5_IJNSA_ILi128EEESG_NSA_ILi64EEEEEENS_6half_tENS5_IJlSC_lEEESJ_SK_NS4_8TiledMMAINS4_8MMA_AtomIJNS4_4SM904GMMA26MMA_64x128x16_F32F16F16_SSILNSO_5MajorE0ELSQ_0ELNSO_7ScaleInE1ELSR_1EEEEEENS4_6LayoutISD_NS5_IJSC_NSA_ILi0EEESV_EEEEENS5_IJNS4_10UnderscoreESY_SY_EEEEENS4_13SM90_TMA_LOADENS4_14ComposedLayoutINS4_7SwizzleILi3ELi4ELi3EEENS4_18smem_ptr_flag_bitsILi16EEENSU_INS5_IJNSA_ILi8EEESH_EEENS5_IJSH_SC_EEEEEEEvNS4_8identityENS4_23SM90_TMA_LOAD_MULTICASTES1B_vS1C_EENS_8epilogue10collective6detail29Sm90TmaWarpSpecializedAdapterINS1G_15DefaultEpilogueISJ_NS5_IJSC_llEEES1K_NS1F_6thread17LinearCombinationISJ_Li1EffLNS1L_9ScaleType4KindE0ELNS_15FloatRoundStyleE2ESJ_EENS1_15EpilogueDefaultEEEEENS1_19PersistentSchedulerEvEEEEvNT_6ParamsE,"a",@progbits
	.sectionflags	@""
	.align	4
.nv.constant0._ZN7cutlass13device_kernelINS_4gemm6kernel13GemmUniversalIN4cute5tupleIJiiiiEEENS1_10collective13CollectiveMmaINS1_34MainloopSm90TmaGmmaWarpSpecializedILi5ENS5_IJNS4_1CILi2EEENSA_ILi1EEESC_EEENS1_35KernelTmaWarpSpecializedCooperativeEEENS5_IJNSA_ILi128EEESG_NSA_ILi64EEEEEENS_6half_tENS5_IJlSC_lEEESJ_SK_NS4_8TiledMMAINS4_8MMA_AtomIJNS4_4SM904GMMA26MMA_64x128x16_F32F16F16_SSILNSO_5MajorE0ELSQ_0ELNSO_7ScaleInE1ELSR_1EEEEEENS4_6LayoutISD_NS5_IJSC_NSA_ILi0EEESV_EEEEENS5_IJNS4_10UnderscoreESY_SY_EEEEENS4_13SM90_TMA_LOADENS4_14ComposedLayoutINS4_7SwizzleILi3ELi4ELi3EEENS4_18smem_ptr_flag_bitsILi16EEENSU_INS5_IJNSA_ILi8EEESH_EEENS5_IJSH_SC_EEEEEEEvNS4_8identityENS4_23SM90_TMA_LOAD_MULTICASTES1B_vS1C_EENS_8epilogue10collective6detail29Sm90TmaWarpSpecializedAdapterINS1G_15DefaultEpilogueISJ_NS5_IJSC_llEEES1K_NS1F_6thread17LinearCombinationISJ_Li1EffLNS1L_9ScaleType4KindE0ELNS_15FloatRoundStyleE2ESJ_EENS1_15EpilogueDefaultEEEEENS1_19PersistentSchedulerEvEEEEvNT_6ParamsE:
	.zero		1664


//--------------------- .nv.constant0._ZN7cutlass13device_kernelINS_4gemm6kernel13GemmUniversalIN4cute5tupleIJiiiiEEENS1_10collective13CollectiveMmaINS1_34MainloopSm90TmaGmmaWarpSpecializedILi7ENS5_IJNS4_1CILi2EEENSA_ILi1EEESC_EEENS1_35KernelTmaWarpSpecializedCooperativeEEENS5_IJNSA_ILi128EEESG_NSA_ILi64EEEEEENS_6half_tENS5_IJlSC_lEEESJ_SK_NS4_8TiledMMAINS4_8MMA_AtomIJNS4_4SM904GMMA26MMA_64x128x16_F32F16F16_SSILNSO_5MajorE0ELSQ_0ELNSO_7ScaleInE1ELSR_1EEEEEENS4_6LayoutISD_NS5_IJSC_NSA_ILi0EEESV_EEEEENS5_IJNS4_10UnderscoreESY_SY_EEEEENS4_13SM90_TMA_LOADENS4_14ComposedLayoutINS4_7SwizzleILi3ELi4ELi3EEENS4_18smem_ptr_flag_bitsILi16EEENSU_INS5_IJNSA_ILi8EEESH_EEENS5_IJSH_SC_EEEEEEEvNS4_8identityENS4_23SM90_TMA_LOAD_MULTICASTES1B_vS1C_EENS_8epilogue10collective6detail29Sm90TmaWarpSpecializedAdapterINS1G_15DefaultEpilogueISJ_NS5_IJSC_llEEES1K_NS1F_6thread17LinearCombinationISJ_Li1EffLNS1L_9ScaleType4KindE0ELNS_15FloatRoundStyleE2ESJ_EENS1_15EpilogueDefaultEEEEENS1_19PersistentSchedulerEvEEEEvNT_6ParamsE --------------------------
	.section	.nv.constant0._ZN7cutlass13device_kernelINS_4gemm6kernel13GemmUniversalIN4cute5tupleIJiiiiEEENS1_10collective13CollectiveMmaINS1_34MainloopSm90TmaGmmaWarpSpecializedILi7ENS5_IJNS4_1CILi2EEENSA_ILi1EEESC_EEENS1_35KernelTmaWarpSpecializedCooperativeEEENS5_IJNSA_ILi128EEESG_NSA_ILi64EEEEEENS_6half_tENS5_IJlSC_lEEESJ_SK_NS4_8TiledMMAINS4_8MMA_AtomIJNS4_4SM904GMMA26MMA_64x128x16_F32F16F16_SSILNSO_5MajorE0ELSQ_0ELNSO_7ScaleInE1ELSR_1EEEEEENS4_6LayoutISD_NS5_IJSC_NSA_ILi0EEESV_EEEEENS5_IJNS4_10UnderscoreESY_SY_EEEEENS4_13SM90_TMA_LOADENS4_14ComposedLayoutINS4_7SwizzleILi3ELi4ELi3EEENS4_18smem_ptr_flag_bitsILi16EEENSU_INS5_IJNSA_ILi8EEESH_EEENS5_IJSH_SC_EEEEEEEvNS4_8identityENS4_23SM90_TMA_LOAD_MULTICASTES1B_vS1C_EENS_8epilogue10collective6detail29Sm90TmaWarpSpecializedAdapterINS1G_15DefaultEpilogueISJ_NS5_IJSC_llEEES1K_NS1F_6thread17LinearCombinationISJ_Li1EffLNS1L_9ScaleType4KindE0ELNS_15FloatRoundStyleE2ESJ_EENS1_15EpilogueDefaultEEEEENS1_19PersistentSchedulerEvEEEEvNT_6ParamsE,"a",@progbits
	.sectionflags	@""
	.align	4
.nv.constant0._ZN7cutlass13device_kernelINS_4gemm6kernel13GemmUniversalIN4cute5tupleIJiiiiEEENS1_10collective13CollectiveMmaINS1_34MainloopSm90TmaGmmaWarpSpecializedILi7ENS5_IJNS4_1CILi2EEENSA_ILi1EEESC_EEENS1_35KernelTmaWarpSpecializedCooperativeEEENS5_IJNSA_ILi128EEESG_NSA_ILi64EEEEEENS_6half_tENS5_IJlSC_lEEESJ_SK_NS4_8TiledMMAINS4_8MMA_AtomIJNS4_4SM904GMMA26MMA_64x128x16_F32F16F16_SSILNSO_5MajorE0ELSQ_0ELNSO_7ScaleInE1ELSR_1EEEEEENS4_6LayoutISD_NS5_IJSC_NSA_ILi0EEESV_EEEEENS5_IJNS4_10UnderscoreESY_SY_EEEEENS4_13SM90_TMA_LOADENS4_14ComposedLayoutINS4_7SwizzleILi3ELi4ELi3EEENS4_18smem_ptr_flag_bitsILi16EEENSU_INS5_IJNSA_ILi8EEESH_EEENS5_IJSH_SC_EEEEEEEvNS4_8identityENS4_23SM90_TMA_LOAD_MULTICASTES1B_vS1C_EENS_8epilogue10collective6detail29Sm90TmaWarpSpecializedAdapterINS1G_15DefaultEpilogueISJ_NS5_IJSC_llEEES1K_NS1F_6thread17LinearCombinationISJ_Li1EffLNS1L_9ScaleType4KindE0ELNS_15FloatRoundStyleE2ESJ_EENS1_15EpilogueDefaultEEEEENS1_19PersistentSchedulerEvEEEEvNT_6ParamsE:
	.zero		1664


//--------------------- SYMBOLS --------------------------

	.type		.nv.reservedSmem.offset0,@object
	.size		.nv.reservedSmem.offset0,0x4
	.type		__assertfail,@function
